//
// Generated by NVIDIA NVVM Compiler
//
// Compiler Build ID: CL-36424714
// Cuda compilation tools, release 13.0, V13.0.88
// Based on NVVM 20.0.0
//

.version 9.0
.target sm_100
.address_size 64

	// .globl	_ZN3cub18CUB_300001_SM_10006detail11EmptyKernelIvEEvv
// _ZZN3cub18CUB_300001_SM_10006detail11scan_by_key21DeviceScanByKeyKernelINS2_10policy_hubIPiiiN4cuda3std3__44plusIvEEE10Policy1000ES5_S5_S5_NS0_24ReduceByKeyScanTileStateIiiLb1EEENS8_8equal_toIvEESA_NS0_8NullTypeEjiiEEvT0_PT9_T1_T2_T3_iT4_T5_T6_T7_E12temp_storage has been demoted
// _ZZN3cub18CUB_300001_SM_10006detail11scan_by_key21DeviceScanByKeyKernelINS2_10policy_hubIPiiiN4cuda3std3__44plusIvEEE10Policy1000ES5_S5_S5_NS0_24ReduceByKeyScanTileStateIiiLb1EEENS8_8equal_toIvEESA_NS0_8NullTypeEmiiEEvT0_PT9_T1_T2_T3_iT4_T5_T6_T7_E12temp_storage has been demoted
.global .align 1 .b8 _ZN34_INTERNAL_14d74bfd_4_k_cu_bca1f9ce4cuda3std3__45__cpo5beginE[1];
.global .align 1 .b8 _ZN34_INTERNAL_14d74bfd_4_k_cu_bca1f9ce4cuda3std3__45__cpo3endE[1];
.global .align 1 .b8 _ZN34_INTERNAL_14d74bfd_4_k_cu_bca1f9ce4cuda3std3__45__cpo6cbeginE[1];
.global .align 1 .b8 _ZN34_INTERNAL_14d74bfd_4_k_cu_bca1f9ce4cuda3std3__45__cpo4cendE[1];
.global .align 1 .b8 _ZN34_INTERNAL_14d74bfd_4_k_cu_bca1f9ce4cuda3std3__45__cpo6rbeginE[1];
.global .align 1 .b8 _ZN34_INTERNAL_14d74bfd_4_k_cu_bca1f9ce4cuda3std3__45__cpo4rendE[1];
.global .align 1 .b8 _ZN34_INTERNAL_14d74bfd_4_k_cu_bca1f9ce4cuda3std3__45__cpo7crbeginE[1];
.global .align 1 .b8 _ZN34_INTERNAL_14d74bfd_4_k_cu_bca1f9ce4cuda3std3__45__cpo5crendE[1];
.global .align 1 .b8 _ZN34_INTERNAL_14d74bfd_4_k_cu_bca1f9ce4cuda3std3__436_GLOBAL__N__14d74bfd_4_k_cu_bca1f9ce6ignoreE[1];
.global .align 1 .b8 _ZN34_INTERNAL_14d74bfd_4_k_cu_bca1f9ce4cuda3std3__419piecewise_constructE[1];
.global .align 1 .b8 _ZN34_INTERNAL_14d74bfd_4_k_cu_bca1f9ce4cuda3std3__48in_placeE[1];
.global .align 1 .b8 _ZN34_INTERNAL_14d74bfd_4_k_cu_bca1f9ce4cuda3std3__420unreachable_sentinelE[1];
.global .align 1 .b8 _ZN34_INTERNAL_14d74bfd_4_k_cu_bca1f9ce4cuda3std3__47nulloptE[1];
.global .align 1 .b8 _ZN34_INTERNAL_14d74bfd_4_k_cu_bca1f9ce4cuda3std3__48unexpectE[1];
.global .align 1 .b8 _ZN34_INTERNAL_14d74bfd_4_k_cu_bca1f9ce4cuda3std6ranges3__45__cpo4swapE[1];
.global .align 1 .b8 _ZN34_INTERNAL_14d74bfd_4_k_cu_bca1f9ce4cuda3std6ranges3__45__cpo9iter_moveE[1];
.global .align 1 .b8 _ZN34_INTERNAL_14d74bfd_4_k_cu_bca1f9ce4cuda3std6ranges3__45__cpo5beginE[1];
.global .align 1 .b8 _ZN34_INTERNAL_14d74bfd_4_k_cu_bca1f9ce4cuda3std6ranges3__45__cpo3endE[1];
.global .align 1 .b8 _ZN34_INTERNAL_14d74bfd_4_k_cu_bca1f9ce4cuda3std6ranges3__45__cpo6cbeginE[1];
.global .align 1 .b8 _ZN34_INTERNAL_14d74bfd_4_k_cu_bca1f9ce4cuda3std6ranges3__45__cpo4cendE[1];
.global .align 1 .b8 _ZN34_INTERNAL_14d74bfd_4_k_cu_bca1f9ce4cuda3std6ranges3__45__cpo7advanceE[1];
.global .align 1 .b8 _ZN34_INTERNAL_14d74bfd_4_k_cu_bca1f9ce4cuda3std6ranges3__45__cpo9iter_swapE[1];
.global .align 1 .b8 _ZN34_INTERNAL_14d74bfd_4_k_cu_bca1f9ce4cuda3std6ranges3__45__cpo4nextE[1];
.global .align 1 .b8 _ZN34_INTERNAL_14d74bfd_4_k_cu_bca1f9ce4cuda3std6ranges3__45__cpo4prevE[1];
.global .align 1 .b8 _ZN34_INTERNAL_14d74bfd_4_k_cu_bca1f9ce4cuda3std6ranges3__45__cpo4dataE[1];
.global .align 1 .b8 _ZN34_INTERNAL_14d74bfd_4_k_cu_bca1f9ce4cuda3std6ranges3__45__cpo5cdataE[1];
.global .align 1 .b8 _ZN34_INTERNAL_14d74bfd_4_k_cu_bca1f9ce4cuda3std6ranges3__45__cpo4sizeE[1];
.global .align 1 .b8 _ZN34_INTERNAL_14d74bfd_4_k_cu_bca1f9ce4cuda3std6ranges3__45__cpo5ssizeE[1];
.global .align 1 .b8 _ZN34_INTERNAL_14d74bfd_4_k_cu_bca1f9ce4cuda3std6ranges3__45__cpo8distanceE[1];
.global .align 1 .b8 _ZN34_INTERNAL_14d74bfd_4_k_cu_bca1f9ce6thrust24THRUST_300001_SM_1000_NS8cuda_cub3parE[1];
.global .align 1 .b8 _ZN34_INTERNAL_14d74bfd_4_k_cu_bca1f9ce6thrust24THRUST_300001_SM_1000_NS8cuda_cub10par_nosyncE[1];
.global .align 1 .b8 _ZN34_INTERNAL_14d74bfd_4_k_cu_bca1f9ce6thrust24THRUST_300001_SM_1000_NS6system6detail10sequential3seqE[1];
.global .align 1 .b8 _ZN34_INTERNAL_14d74bfd_4_k_cu_bca1f9ce6thrust24THRUST_300001_SM_1000_NS6system3cpp3parE[1];
.global .align 1 .b8 _ZN34_INTERNAL_14d74bfd_4_k_cu_bca1f9ce6thrust24THRUST_300001_SM_1000_NS12placeholders2_1E[1];
.global .align 1 .b8 _ZN34_INTERNAL_14d74bfd_4_k_cu_bca1f9ce6thrust24THRUST_300001_SM_1000_NS12placeholders2_2E[1];
.global .align 1 .b8 _ZN34_INTERNAL_14d74bfd_4_k_cu_bca1f9ce6thrust24THRUST_300001_SM_1000_NS12placeholders2_3E[1];
.global .align 1 .b8 _ZN34_INTERNAL_14d74bfd_4_k_cu_bca1f9ce6thrust24THRUST_300001_SM_1000_NS12placeholders2_4E[1];
.global .align 1 .b8 _ZN34_INTERNAL_14d74bfd_4_k_cu_bca1f9ce6thrust24THRUST_300001_SM_1000_NS12placeholders2_5E[1];
.global .align 1 .b8 _ZN34_INTERNAL_14d74bfd_4_k_cu_bca1f9ce6thrust24THRUST_300001_SM_1000_NS12placeholders2_6E[1];
.global .align 1 .b8 _ZN34_INTERNAL_14d74bfd_4_k_cu_bca1f9ce6thrust24THRUST_300001_SM_1000_NS12placeholders2_7E[1];
.global .align 1 .b8 _ZN34_INTERNAL_14d74bfd_4_k_cu_bca1f9ce6thrust24THRUST_300001_SM_1000_NS12placeholders2_8E[1];
.global .align 1 .b8 _ZN34_INTERNAL_14d74bfd_4_k_cu_bca1f9ce6thrust24THRUST_300001_SM_1000_NS12placeholders2_9E[1];
.global .align 1 .b8 _ZN34_INTERNAL_14d74bfd_4_k_cu_bca1f9ce6thrust24THRUST_300001_SM_1000_NS12placeholders3_10E[1];
.global .align 1 .b8 _ZN34_INTERNAL_14d74bfd_4_k_cu_bca1f9ce6thrust24THRUST_300001_SM_1000_NS3seqE[1];
.global .align 1 .b8 _ZN34_INTERNAL_14d74bfd_4_k_cu_bca1f9ce6thrust24THRUST_300001_SM_1000_NS6deviceE[1];

.visible .entry _ZN3cub18CUB_300001_SM_10006detail11EmptyKernelIvEEvv()
{


	ret;

}
	// .globl	_ZN3cub18CUB_300001_SM_10006detail8for_each13static_kernelINS2_12policy_hub_t12policy_500_tElN6thrust24THRUST_300001_SM_1000_NS8cuda_cub10__tabulate7functorIPi2MMIiElEEEEvT0_T1_
.visible .entry _ZN3cub18CUB_300001_SM_10006detail8for_each13static_kernelINS2_12policy_hub_t12policy_500_tElN6thrust24THRUST_300001_SM_1000_NS8cuda_cub10__tabulate7functorIPi2MMIiElEEEEvT0_T1_(
	.param .u64 _ZN3cub18CUB_300001_SM_10006detail8for_each13static_kernelINS2_12policy_hub_t12policy_500_tElN6thrust24THRUST_300001_SM_1000_NS8cuda_cub10__tabulate7functorIPi2MMIiElEEEEvT0_T1__param_0,
	.param .align 8 .b8 _ZN3cub18CUB_300001_SM_10006detail8for_each13static_kernelINS2_12policy_hub_t12policy_500_tElN6thrust24THRUST_300001_SM_1000_NS8cuda_cub10__tabulate7functorIPi2MMIiElEEEEvT0_T1__param_1[16]
)
.maxntid 256
{
	.reg .pred 	%p<8>;
	.reg .b16 	%rs<5>;
	.reg .b32 	%r<10>;
	.reg .b64 	%rd<33>;

	ld.param.u64 	%rd9, [_ZN3cub18CUB_300001_SM_10006detail8for_each13static_kernelINS2_12policy_hub_t12policy_500_tElN6thrust24THRUST_300001_SM_1000_NS8cuda_cub10__tabulate7functorIPi2MMIiElEEEEvT0_T1__param_1+8];
	ld.param.u64 	%rd8, [_ZN3cub18CUB_300001_SM_10006detail8for_each13static_kernelINS2_12policy_hub_t12policy_500_tElN6thrust24THRUST_300001_SM_1000_NS8cuda_cub10__tabulate7functorIPi2MMIiElEEEEvT0_T1__param_1];
	ld.param.u64 	%rd10, [_ZN3cub18CUB_300001_SM_10006detail8for_each13static_kernelINS2_12policy_hub_t12policy_500_tElN6thrust24THRUST_300001_SM_1000_NS8cuda_cub10__tabulate7functorIPi2MMIiElEEEEvT0_T1__param_0];
	mov.u32 	%r1, %ctaid.x;
	mul.wide.u32 	%rd1, %r1, 512;
	sub.s64 	%rd2, %rd10, %rd1;
	setp.lt.s64 	%p1, %rd2, 512;
	@%p1 bra 	$L__BB1_2;
	mov.u32 	%r7, %tid.x;
	cvta.to.global.u64 	%rd21, %rd9;
	cvta.to.global.u64 	%rd22, %rd8;
	cvt.u64.u32 	%rd23, %r7;
	add.s64 	%rd24, %rd1, %rd23;
	shl.b64 	%rd25, %rd24, 32;
	cvt.s64.s32 	%rd26, %rd24;
	add.s64 	%rd27, %rd21, %rd26;
	ld.global.u8 	%rs3, [%rd27];
	setp.ne.s16 	%p6, %rs3, 32;
	selp.u32 	%r8, 1, 0, %p6;
	shl.b64 	%rd28, %rd24, 2;
	add.s64 	%rd29, %rd22, %rd28;
	st.global.u32 	[%rd29], %r8;
	add.s64 	%rd30, %rd25, 1099511627776;
	shr.s64 	%rd31, %rd30, 32;
	add.s64 	%rd32, %rd21, %rd31;
	ld.global.u8 	%rs4, [%rd32];
	setp.ne.s16 	%p7, %rs4, 32;
	selp.u32 	%r9, 1, 0, %p7;
	st.global.u32 	[%rd29+1024], %r9;
	bra.uni 	$L__BB1_6;
$L__BB1_2:
	cvta.to.global.u64 	%rd3, %rd8;
	cvta.to.global.u64 	%rd4, %rd9;
	mov.u32 	%r2, %tid.x;
	cvt.s64.s32 	%rd5, %rd2;
	cvt.u64.u32 	%rd6, %r2;
	setp.le.s64 	%p2, %rd5, %rd6;
	@%p2 bra 	$L__BB1_4;
	add.s64 	%rd11, %rd1, %rd6;
	cvt.s64.s32 	%rd12, %rd11;
	add.s64 	%rd13, %rd4, %rd12;
	ld.global.u8 	%rs1, [%rd13];
	setp.ne.s16 	%p3, %rs1, 32;
	selp.u32 	%r3, 1, 0, %p3;
	shl.b64 	%rd14, %rd11, 2;
	add.s64 	%rd15, %rd3, %rd14;
	st.global.u32 	[%rd15], %r3;
$L__BB1_4:
	cvt.u32.u64 	%r4, %rd6;
	add.s32 	%r5, %r4, 256;
	cvt.u64.u32 	%rd7, %r5;
	setp.le.s64 	%p4, %rd5, %rd7;
	@%p4 bra 	$L__BB1_6;
	add.s64 	%rd16, %rd1, %rd7;
	shl.b64 	%rd17, %rd16, 2;
	cvt.s64.s32 	%rd18, %rd16;
	add.s64 	%rd19, %rd4, %rd18;
	ld.global.u8 	%rs2, [%rd19];
	setp.ne.s16 	%p5, %rs2, 32;
	selp.u32 	%r6, 1, 0, %p5;
	add.s64 	%rd20, %rd17, %rd3;
	st.global.u32 	[%rd20], %r6;
$L__BB1_6:
	ret;

}
	// .globl	_ZN3cub18CUB_300001_SM_10006detail11scan_by_key25DeviceScanByKeyInitKernelINS0_24ReduceByKeyScanTileStateIiiLb1EEEPijEEvT_T0_PN4cuda3std3__415iterator_traitsIS8_vE10value_typeET1_i
.visible .entry _ZN3cub18CUB_300001_SM_10006detail11scan_by_key25DeviceScanByKeyInitKernelINS0_24ReduceByKeyScanTileStateIiiLb1EEEPijEEvT_T0_PN4cuda3std3__415iterator_traitsIS8_vE10value_typeET1_i(
	.param .align 8 .b8 _ZN3cub18CUB_300001_SM_10006detail11scan_by_key25DeviceScanByKeyInitKernelINS0_24ReduceByKeyScanTileStateIiiLb1EEEPijEEvT_T0_PN4cuda3std3__415iterator_traitsIS8_vE10value_typeET1_i_param_0[8],
	.param .u64 .ptr .align 1 _ZN3cub18CUB_300001_SM_10006detail11scan_by_key25DeviceScanByKeyInitKernelINS0_24ReduceByKeyScanTileStateIiiLb1EEEPijEEvT_T0_PN4cuda3std3__415iterator_traitsIS8_vE10value_typeET1_i_param_1,
	.param .u64 .ptr .align 1 _ZN3cub18CUB_300001_SM_10006detail11scan_by_key25DeviceScanByKeyInitKernelINS0_24ReduceByKeyScanTileStateIiiLb1EEEPijEEvT_T0_PN4cuda3std3__415iterator_traitsIS8_vE10value_typeET1_i_param_2,
	.param .u32 _ZN3cub18CUB_300001_SM_10006detail11scan_by_key25DeviceScanByKeyInitKernelINS0_24ReduceByKeyScanTileStateIiiLb1EEEPijEEvT_T0_PN4cuda3std3__415iterator_traitsIS8_vE10value_typeET1_i_param_3,
	.param .u32 _ZN3cub18CUB_300001_SM_10006detail11scan_by_key25DeviceScanByKeyInitKernelINS0_24ReduceByKeyScanTileStateIiiLb1EEEPijEEvT_T0_PN4cuda3std3__415iterator_traitsIS8_vE10value_typeET1_i_param_4
)
{
	.reg .pred 	%p<8>;
	.reg .b32 	%r<10>;
	.reg .b64 	%rd<18>;

	ld.param.u64 	%rd4, [_ZN3cub18CUB_300001_SM_10006detail11scan_by_key25DeviceScanByKeyInitKernelINS0_24ReduceByKeyScanTileStateIiiLb1EEEPijEEvT_T0_PN4cuda3std3__415iterator_traitsIS8_vE10value_typeET1_i_param_0];
	ld.param.u64 	%rd2, [_ZN3cub18CUB_300001_SM_10006detail11scan_by_key25DeviceScanByKeyInitKernelINS0_24ReduceByKeyScanTileStateIiiLb1EEEPijEEvT_T0_PN4cuda3std3__415iterator_traitsIS8_vE10value_typeET1_i_param_1];
	ld.param.u64 	%rd3, [_ZN3cub18CUB_300001_SM_10006detail11scan_by_key25DeviceScanByKeyInitKernelINS0_24ReduceByKeyScanTileStateIiiLb1EEEPijEEvT_T0_PN4cuda3std3__415iterator_traitsIS8_vE10value_typeET1_i_param_2];
	ld.param.u32 	%r4, [_ZN3cub18CUB_300001_SM_10006detail11scan_by_key25DeviceScanByKeyInitKernelINS0_24ReduceByKeyScanTileStateIiiLb1EEEPijEEvT_T0_PN4cuda3std3__415iterator_traitsIS8_vE10value_typeET1_i_param_3];
	ld.param.u32 	%r5, [_ZN3cub18CUB_300001_SM_10006detail11scan_by_key25DeviceScanByKeyInitKernelINS0_24ReduceByKeyScanTileStateIiiLb1EEEPijEEvT_T0_PN4cuda3std3__415iterator_traitsIS8_vE10value_typeET1_i_param_4];
	cvta.to.global.u64 	%rd1, %rd4;
	mov.u32 	%r1, %ctaid.x;
	mov.u32 	%r6, %ntid.x;
	mov.u32 	%r2, %tid.x;
	mad.lo.s32 	%r3, %r1, %r6, %r2;
	setp.ge.s32 	%p1, %r3, %r5;
	@%p1 bra 	$L__BB2_2;
	mul.wide.s32 	%rd5, %r3, 16;
	add.s64 	%rd6, %rd1, %rd5;
	mov.b64 	%rd7, 99;
	mov.b64 	%rd8, 0;
	st.global.v2.u64 	[%rd6+512], {%rd8, %rd7};
$L__BB2_2:
	setp.ne.s32 	%p2, %r1, 0;
	setp.gt.u32 	%p3, %r2, 31;
	or.pred  	%p4, %p2, %p3;
	@%p4 bra 	$L__BB2_4;
	mul.wide.u32 	%rd9, %r2, 16;
	add.s64 	%rd10, %rd1, %rd9;
	mov.b64 	%rd11, 0;
	st.global.v2.u64 	[%rd10], {%rd11, %rd11};
$L__BB2_4:
	setp.eq.s32 	%p5, %r3, 0;
	setp.ge.u32 	%p6, %r3, %r5;
	or.pred  	%p7, %p5, %p6;
	@%p7 bra 	$L__BB2_6;
	mad.lo.s32 	%r8, %r4, %r3, -1;
	cvta.to.global.u64 	%rd12, %rd2;
	mul.wide.u32 	%rd13, %r8, 4;
	add.s64 	%rd14, %rd12, %rd13;
	ld.global.u32 	%r9, [%rd14];
	cvta.to.global.u64 	%rd15, %rd3;
	mul.wide.u32 	%rd16, %r3, 4;
	add.s64 	%rd17, %rd15, %rd16;
	st.global.u32 	[%rd17], %r9;
$L__BB2_6:
	ret;

}
	// .globl	_ZN3cub18CUB_300001_SM_10006detail11scan_by_key21DeviceScanByKeyKernelINS2_10policy_hubIPiiiN4cuda3std3__44plusIvEEE10Policy1000ES5_S5_S5_NS0_24ReduceByKeyScanTileStateIiiLb1EEENS8_8equal_toIvEESA_NS0_8NullTypeEjiiEEvT0_PT9_T1_T2_T3_iT4_T5_T6_T7_
.visible .entry _ZN3cub18CUB_300001_SM_10006detail11scan_by_key21DeviceScanByKeyKernelINS2_10policy_hubIPiiiN4cuda3std3__44plusIvEEE10Policy1000ES5_S5_S5_NS0_24ReduceByKeyScanTileStateIiiLb1EEENS8_8equal_toIvEESA_NS0_8NullTypeEjiiEEvT0_PT9_T1_T2_T3_iT4_T5_T6_T7_(
	.param .u64 .ptr .align 1 _ZN3cub18CUB_300001_SM_10006detail11scan_by_key21DeviceScanByKeyKernelINS2_10policy_hubIPiiiN4cuda3std3__44plusIvEEE10Policy1000ES5_S5_S5_NS0_24ReduceByKeyScanTileStateIiiLb1EEENS8_8equal_toIvEESA_NS0_8NullTypeEjiiEEvT0_PT9_T1_T2_T3_iT4_T5_T6_T7__param_0,
	.param .u64 .ptr .align 1 _ZN3cub18CUB_300001_SM_10006detail11scan_by_key21DeviceScanByKeyKernelINS2_10policy_hubIPiiiN4cuda3std3__44plusIvEEE10Policy1000ES5_S5_S5_NS0_24ReduceByKeyScanTileStateIiiLb1EEENS8_8equal_toIvEESA_NS0_8NullTypeEjiiEEvT0_PT9_T1_T2_T3_iT4_T5_T6_T7__param_1,
	.param .u64 .ptr .align 1 _ZN3cub18CUB_300001_SM_10006detail11scan_by_key21DeviceScanByKeyKernelINS2_10policy_hubIPiiiN4cuda3std3__44plusIvEEE10Policy1000ES5_S5_S5_NS0_24ReduceByKeyScanTileStateIiiLb1EEENS8_8equal_toIvEESA_NS0_8NullTypeEjiiEEvT0_PT9_T1_T2_T3_iT4_T5_T6_T7__param_2,
	.param .u64 .ptr .align 1 _ZN3cub18CUB_300001_SM_10006detail11scan_by_key21DeviceScanByKeyKernelINS2_10policy_hubIPiiiN4cuda3std3__44plusIvEEE10Policy1000ES5_S5_S5_NS0_24ReduceByKeyScanTileStateIiiLb1EEENS8_8equal_toIvEESA_NS0_8NullTypeEjiiEEvT0_PT9_T1_T2_T3_iT4_T5_T6_T7__param_3,
	.param .align 8 .b8 _ZN3cub18CUB_300001_SM_10006detail11scan_by_key21DeviceScanByKeyKernelINS2_10policy_hubIPiiiN4cuda3std3__44plusIvEEE10Policy1000ES5_S5_S5_NS0_24ReduceByKeyScanTileStateIiiLb1EEENS8_8equal_toIvEESA_NS0_8NullTypeEjiiEEvT0_PT9_T1_T2_T3_iT4_T5_T6_T7__param_4[8],
	.param .u32 _ZN3cub18CUB_300001_SM_10006detail11scan_by_key21DeviceScanByKeyKernelINS2_10policy_hubIPiiiN4cuda3std3__44plusIvEEE10Policy1000ES5_S5_S5_NS0_24ReduceByKeyScanTileStateIiiLb1EEENS8_8equal_toIvEESA_NS0_8NullTypeEjiiEEvT0_PT9_T1_T2_T3_iT4_T5_T6_T7__param_5,
	.param .align 1 .b8 _ZN3cub18CUB_300001_SM_10006detail11scan_by_key21DeviceScanByKeyKernelINS2_10policy_hubIPiiiN4cuda3std3__44plusIvEEE10Policy1000ES5_S5_S5_NS0_24ReduceByKeyScanTileStateIiiLb1EEENS8_8equal_toIvEESA_NS0_8NullTypeEjiiEEvT0_PT9_T1_T2_T3_iT4_T5_T6_T7__param_6[1],
	.param .align 1 .b8 _ZN3cub18CUB_300001_SM_10006detail11scan_by_key21DeviceScanByKeyKernelINS2_10policy_hubIPiiiN4cuda3std3__44plusIvEEE10Policy1000ES5_S5_S5_NS0_24ReduceByKeyScanTileStateIiiLb1EEENS8_8equal_toIvEESA_NS0_8NullTypeEjiiEEvT0_PT9_T1_T2_T3_iT4_T5_T6_T7__param_7[1],
	.param .align 1 .b8 _ZN3cub18CUB_300001_SM_10006detail11scan_by_key21DeviceScanByKeyKernelINS2_10policy_hubIPiiiN4cuda3std3__44plusIvEEE10Policy1000ES5_S5_S5_NS0_24ReduceByKeyScanTileStateIiiLb1EEENS8_8equal_toIvEESA_NS0_8NullTypeEjiiEEvT0_PT9_T1_T2_T3_iT4_T5_T6_T7__param_8[1],
	.param .u32 _ZN3cub18CUB_300001_SM_10006detail11scan_by_key21DeviceScanByKeyKernelINS2_10policy_hubIPiiiN4cuda3std3__44plusIvEEE10Policy1000ES5_S5_S5_NS0_24ReduceByKeyScanTileStateIiiLb1EEENS8_8equal_toIvEESA_NS0_8NullTypeEjiiEEvT0_PT9_T1_T2_T3_iT4_T5_T6_T7__param_9
)
.maxntid 224
{
	.reg .pred 	%p<524>;
	.reg .b32 	%r<1837>;
	.reg .b64 	%rd<182>;
	// demoted variable
	.shared .align 16 .b8 _ZZN3cub18CUB_300001_SM_10006detail11scan_by_key21DeviceScanByKeyKernelINS2_10policy_hubIPiiiN4cuda3std3__44plusIvEEE10Policy1000ES5_S5_S5_NS0_24ReduceByKeyScanTileStateIiiLb1EEENS8_8equal_toIvEESA_NS0_8NullTypeEjiiEEvT0_PT9_T1_T2_T3_iT4_T5_T6_T7_E12temp_storage[17936];
	ld.param.u64 	%rd1, [_ZN3cub18CUB_300001_SM_10006detail11scan_by_key21DeviceScanByKeyKernelINS2_10policy_hubIPiiiN4cuda3std3__44plusIvEEE10Policy1000ES5_S5_S5_NS0_24ReduceByKeyScanTileStateIiiLb1EEENS8_8equal_toIvEESA_NS0_8NullTypeEjiiEEvT0_PT9_T1_T2_T3_iT4_T5_T6_T7__param_4];
	ld.param.u32 	%r439, [_ZN3cub18CUB_300001_SM_10006detail11scan_by_key21DeviceScanByKeyKernelINS2_10policy_hubIPiiiN4cuda3std3__44plusIvEEE10Policy1000ES5_S5_S5_NS0_24ReduceByKeyScanTileStateIiiLb1EEENS8_8equal_toIvEESA_NS0_8NullTypeEjiiEEvT0_PT9_T1_T2_T3_iT4_T5_T6_T7__param_9];
	mov.u32 	%r1, %ctaid.x;
	mul.lo.s32 	%r2, %r1, 4480;
	sub.s32 	%r3, %r439, %r2;
	setp.lt.u32 	%p40, %r3, 4481;
	@%p40 bra 	$L__BB3_33;
	ld.param.u64 	%rd177, [_ZN3cub18CUB_300001_SM_10006detail11scan_by_key21DeviceScanByKeyKernelINS2_10policy_hubIPiiiN4cuda3std3__44plusIvEEE10Policy1000ES5_S5_S5_NS0_24ReduceByKeyScanTileStateIiiLb1EEENS8_8equal_toIvEESA_NS0_8NullTypeEjiiEEvT0_PT9_T1_T2_T3_iT4_T5_T6_T7__param_2];
	ld.param.u64 	%rd173, [_ZN3cub18CUB_300001_SM_10006detail11scan_by_key21DeviceScanByKeyKernelINS2_10policy_hubIPiiiN4cuda3std3__44plusIvEEE10Policy1000ES5_S5_S5_NS0_24ReduceByKeyScanTileStateIiiLb1EEENS8_8equal_toIvEESA_NS0_8NullTypeEjiiEEvT0_PT9_T1_T2_T3_iT4_T5_T6_T7__param_0];
	mov.u32 	%r1731, %ctaid.x;
	mul.lo.s32 	%r1152, %r1731, 4480;
	cvt.u64.u32 	%rd138, %r1152;
	mov.u32 	%r5, %tid.x;
	and.b32  	%r1153, %r5, 31;
	and.b32  	%r1154, %r5, 992;
	mul.lo.s32 	%r1155, %r1154, 20;
	or.b32  	%r1156, %r1155, %r1153;
	cvt.u64.u32 	%rd139, %r1156;
	add.s64 	%rd140, %rd139, %rd138;
	shl.b64 	%rd141, %rd140, 2;
	add.s64 	%rd98, %rd173, %rd141;
	// begin inline asm
	ld.ca.u32 %r1111, [%rd98];
	// end inline asm
	add.s64 	%rd99, %rd98, 128;
	// begin inline asm
	ld.ca.u32 %r1112, [%rd99];
	// end inline asm
	add.s64 	%rd100, %rd98, 256;
	// begin inline asm
	ld.ca.u32 %r1113, [%rd100];
	// end inline asm
	add.s64 	%rd101, %rd98, 384;
	// begin inline asm
	ld.ca.u32 %r1114, [%rd101];
	// end inline asm
	add.s64 	%rd102, %rd98, 512;
	// begin inline asm
	ld.ca.u32 %r1115, [%rd102];
	// end inline asm
	add.s64 	%rd103, %rd98, 640;
	// begin inline asm
	ld.ca.u32 %r1116, [%rd103];
	// end inline asm
	add.s64 	%rd104, %rd98, 768;
	// begin inline asm
	ld.ca.u32 %r1117, [%rd104];
	// end inline asm
	add.s64 	%rd105, %rd98, 896;
	// begin inline asm
	ld.ca.u32 %r1118, [%rd105];
	// end inline asm
	add.s64 	%rd106, %rd98, 1024;
	// begin inline asm
	ld.ca.u32 %r1119, [%rd106];
	// end inline asm
	add.s64 	%rd107, %rd98, 1152;
	// begin inline asm
	ld.ca.u32 %r1120, [%rd107];
	// end inline asm
	add.s64 	%rd108, %rd98, 1280;
	// begin inline asm
	ld.ca.u32 %r1121, [%rd108];
	// end inline asm
	add.s64 	%rd109, %rd98, 1408;
	// begin inline asm
	ld.ca.u32 %r1122, [%rd109];
	// end inline asm
	add.s64 	%rd110, %rd98, 1536;
	// begin inline asm
	ld.ca.u32 %r1123, [%rd110];
	// end inline asm
	add.s64 	%rd111, %rd98, 1664;
	// begin inline asm
	ld.ca.u32 %r1124, [%rd111];
	// end inline asm
	add.s64 	%rd112, %rd98, 1792;
	// begin inline asm
	ld.ca.u32 %r1125, [%rd112];
	// end inline asm
	add.s64 	%rd113, %rd98, 1920;
	// begin inline asm
	ld.ca.u32 %r1126, [%rd113];
	// end inline asm
	add.s64 	%rd114, %rd98, 2048;
	// begin inline asm
	ld.ca.u32 %r1127, [%rd114];
	// end inline asm
	add.s64 	%rd115, %rd98, 2176;
	// begin inline asm
	ld.ca.u32 %r1128, [%rd115];
	// end inline asm
	add.s64 	%rd116, %rd98, 2304;
	// begin inline asm
	ld.ca.u32 %r1129, [%rd116];
	// end inline asm
	add.s64 	%rd117, %rd98, 2432;
	// begin inline asm
	ld.ca.u32 %r1130, [%rd117];
	// end inline asm
	// begin inline asm
	mov.u32 %r1131, %laneid;
	// end inline asm
	shr.u32 	%r7, %r5, 5;
	mad.lo.s32 	%r1157, %r7, 640, %r1131;
	shl.b32 	%r1158, %r1157, 2;
	mov.u32 	%r1159, _ZZN3cub18CUB_300001_SM_10006detail11scan_by_key21DeviceScanByKeyKernelINS2_10policy_hubIPiiiN4cuda3std3__44plusIvEEE10Policy1000ES5_S5_S5_NS0_24ReduceByKeyScanTileStateIiiLb1EEENS8_8equal_toIvEESA_NS0_8NullTypeEjiiEEvT0_PT9_T1_T2_T3_iT4_T5_T6_T7_E12temp_storage;
	add.s32 	%r8, %r1159, %r1158;
	st.shared.u32 	[%r8], %r1111;
	st.shared.u32 	[%r8+128], %r1112;
	st.shared.u32 	[%r8+256], %r1113;
	st.shared.u32 	[%r8+384], %r1114;
	st.shared.u32 	[%r8+512], %r1115;
	st.shared.u32 	[%r8+640], %r1116;
	st.shared.u32 	[%r8+768], %r1117;
	st.shared.u32 	[%r8+896], %r1118;
	st.shared.u32 	[%r8+1024], %r1119;
	st.shared.u32 	[%r8+1152], %r1120;
	st.shared.u32 	[%r8+1280], %r1121;
	st.shared.u32 	[%r8+1408], %r1122;
	st.shared.u32 	[%r8+1536], %r1123;
	st.shared.u32 	[%r8+1664], %r1124;
	st.shared.u32 	[%r8+1792], %r1125;
	st.shared.u32 	[%r8+1920], %r1126;
	st.shared.u32 	[%r8+2048], %r1127;
	st.shared.u32 	[%r8+2176], %r1128;
	st.shared.u32 	[%r8+2304], %r1129;
	st.shared.u32 	[%r8+2432], %r1130;
	bar.warp.sync 	-1;
	mad.lo.s32 	%r9, %r1131, 76, %r8;
	ld.shared.v4.u32 	{%r10, %r11, %r12, %r13}, [%r9];
	ld.shared.v4.u32 	{%r14, %r15, %r16, %r17}, [%r9+16];
	ld.shared.v4.u32 	{%r18, %r19, %r20, %r21}, [%r9+32];
	ld.shared.v4.u32 	{%r22, %r23, %r24, %r25}, [%r9+48];
	ld.shared.v4.u32 	{%r26, %r27, %r28, %r29}, [%r9+64];
	bar.sync 	0;
	add.s64 	%rd118, %rd177, %rd141;
	// begin inline asm
	ld.ca.u32 %r1132, [%rd118];
	// end inline asm
	add.s64 	%rd119, %rd118, 128;
	// begin inline asm
	ld.ca.u32 %r1133, [%rd119];
	// end inline asm
	add.s64 	%rd120, %rd118, 256;
	// begin inline asm
	ld.ca.u32 %r1134, [%rd120];
	// end inline asm
	add.s64 	%rd121, %rd118, 384;
	// begin inline asm
	ld.ca.u32 %r1135, [%rd121];
	// end inline asm
	add.s64 	%rd122, %rd118, 512;
	// begin inline asm
	ld.ca.u32 %r1136, [%rd122];
	// end inline asm
	add.s64 	%rd123, %rd118, 640;
	// begin inline asm
	ld.ca.u32 %r1137, [%rd123];
	// end inline asm
	add.s64 	%rd124, %rd118, 768;
	// begin inline asm
	ld.ca.u32 %r1138, [%rd124];
	// end inline asm
	add.s64 	%rd125, %rd118, 896;
	// begin inline asm
	ld.ca.u32 %r1139, [%rd125];
	// end inline asm
	add.s64 	%rd126, %rd118, 1024;
	// begin inline asm
	ld.ca.u32 %r1140, [%rd126];
	// end inline asm
	add.s64 	%rd127, %rd118, 1152;
	// begin inline asm
	ld.ca.u32 %r1141, [%rd127];
	// end inline asm
	add.s64 	%rd128, %rd118, 1280;
	// begin inline asm
	ld.ca.u32 %r1142, [%rd128];
	// end inline asm
	add.s64 	%rd129, %rd118, 1408;
	// begin inline asm
	ld.ca.u32 %r1143, [%rd129];
	// end inline asm
	add.s64 	%rd130, %rd118, 1536;
	// begin inline asm
	ld.ca.u32 %r1144, [%rd130];
	// end inline asm
	add.s64 	%rd131, %rd118, 1664;
	// begin inline asm
	ld.ca.u32 %r1145, [%rd131];
	// end inline asm
	add.s64 	%rd132, %rd118, 1792;
	// begin inline asm
	ld.ca.u32 %r1146, [%rd132];
	// end inline asm
	add.s64 	%rd133, %rd118, 1920;
	// begin inline asm
	ld.ca.u32 %r1147, [%rd133];
	// end inline asm
	add.s64 	%rd134, %rd118, 2048;
	// begin inline asm
	ld.ca.u32 %r1148, [%rd134];
	// end inline asm
	add.s64 	%rd135, %rd118, 2176;
	// begin inline asm
	ld.ca.u32 %r1149, [%rd135];
	// end inline asm
	add.s64 	%rd136, %rd118, 2304;
	// begin inline asm
	ld.ca.u32 %r1150, [%rd136];
	// end inline asm
	add.s64 	%rd137, %rd118, 2432;
	// begin inline asm
	ld.ca.u32 %r1151, [%rd137];
	// end inline asm
	st.shared.u32 	[%r8], %r1132;
	st.shared.u32 	[%r8+128], %r1133;
	st.shared.u32 	[%r8+256], %r1134;
	st.shared.u32 	[%r8+384], %r1135;
	st.shared.u32 	[%r8+512], %r1136;
	st.shared.u32 	[%r8+640], %r1137;
	st.shared.u32 	[%r8+768], %r1138;
	st.shared.u32 	[%r8+896], %r1139;
	st.shared.u32 	[%r8+1024], %r1140;
	st.shared.u32 	[%r8+1152], %r1141;
	st.shared.u32 	[%r8+1280], %r1142;
	st.shared.u32 	[%r8+1408], %r1143;
	st.shared.u32 	[%r8+1536], %r1144;
	st.shared.u32 	[%r8+1664], %r1145;
	st.shared.u32 	[%r8+1792], %r1146;
	st.shared.u32 	[%r8+1920], %r1147;
	st.shared.u32 	[%r8+2048], %r1148;
	st.shared.u32 	[%r8+2176], %r1149;
	st.shared.u32 	[%r8+2304], %r1150;
	st.shared.u32 	[%r8+2432], %r1151;
	bar.warp.sync 	-1;
	ld.shared.v4.u32 	{%r30, %r31, %r32, %r33}, [%r9];
	ld.shared.v4.u32 	{%r34, %r35, %r36, %r37}, [%r9+16];
	ld.shared.v4.u32 	{%r38, %r39, %r40, %r41}, [%r9+32];
	ld.shared.v4.u32 	{%r42, %r43, %r44, %r45}, [%r9+48];
	ld.shared.v4.u32 	{%r46, %r47, %r48, %r49}, [%r9+64];
	bar.sync 	0;
	setp.ne.s32 	%p313, %r1731, 0;
	@%p313 bra 	$L__BB3_10;
	shl.b32 	%r1523, %r5, 2;
	add.s32 	%r1525, %r1159, %r1523;
	add.s32 	%r50, %r1525, 1020;
	st.shared.u32 	[%r1525+1020], %r29;
	bar.sync 	0;
	setp.eq.s32 	%p438, %r5, 0;
	mov.b32 	%r1727, 1;
	@%p438 bra 	$L__BB3_4;
	ld.shared.u32 	%r1526, [%r50+-4];
	setp.ne.s32 	%p439, %r1526, %r10;
	selp.u32 	%r1727, 1, 0, %p439;
$L__BB3_4:
	setp.ne.s32 	%p440, %r10, %r11;
	setp.ne.s32 	%p441, %r11, %r12;
	setp.ne.s32 	%p442, %r12, %r13;
	setp.ne.s32 	%p443, %r13, %r14;
	setp.ne.s32 	%p444, %r14, %r15;
	setp.ne.s32 	%p445, %r15, %r16;
	setp.ne.s32 	%p446, %r16, %r17;
	setp.ne.s32 	%p447, %r17, %r18;
	setp.ne.s32 	%p448, %r18, %r19;
	setp.ne.s32 	%p449, %r19, %r20;
	setp.ne.s32 	%p450, %r20, %r21;
	setp.ne.s32 	%p451, %r21, %r22;
	setp.ne.s32 	%p452, %r22, %r23;
	setp.ne.s32 	%p453, %r23, %r24;
	setp.ne.s32 	%p454, %r24, %r25;
	setp.ne.s32 	%p455, %r25, %r26;
	setp.ne.s32 	%p456, %r26, %r27;
	setp.ne.s32 	%p457, %r27, %r28;
	setp.ne.s32 	%p458, %r28, %r29;
	selp.b32 	%r1587, 0, %r30, %p440;
	add.s32 	%r1588, %r31, %r1587;
	or.pred  	%p459, %p440, %p441;
	selp.b32 	%r1589, 0, %r1588, %p441;
	add.s32 	%r1590, %r32, %r1589;
	or.pred  	%p460, %p459, %p442;
	selp.b32 	%r1591, 0, %r1590, %p442;
	add.s32 	%r1592, %r33, %r1591;
	or.pred  	%p461, %p460, %p443;
	selp.b32 	%r1593, 0, %r1592, %p443;
	add.s32 	%r1594, %r34, %r1593;
	or.pred  	%p462, %p461, %p444;
	selp.b32 	%r1595, 0, %r1594, %p444;
	add.s32 	%r1596, %r35, %r1595;
	or.pred  	%p463, %p462, %p445;
	selp.b32 	%r1597, 0, %r1596, %p445;
	add.s32 	%r1598, %r36, %r1597;
	or.pred  	%p464, %p463, %p446;
	selp.b32 	%r1599, 0, %r1598, %p446;
	add.s32 	%r1600, %r37, %r1599;
	or.pred  	%p465, %p464, %p447;
	selp.b32 	%r1601, 0, %r1600, %p447;
	add.s32 	%r1602, %r38, %r1601;
	or.pred  	%p466, %p465, %p448;
	selp.b32 	%r1603, 0, %r1602, %p448;
	add.s32 	%r1604, %r39, %r1603;
	or.pred  	%p467, %p466, %p449;
	selp.b32 	%r1605, 0, %r1604, %p449;
	add.s32 	%r1606, %r40, %r1605;
	or.pred  	%p468, %p467, %p450;
	selp.b32 	%r1607, 0, %r1606, %p450;
	add.s32 	%r1608, %r41, %r1607;
	or.pred  	%p469, %p468, %p451;
	selp.b32 	%r1609, 0, %r1608, %p451;
	add.s32 	%r1610, %r42, %r1609;
	or.pred  	%p470, %p469, %p452;
	selp.b32 	%r1611, 0, %r1610, %p452;
	add.s32 	%r1612, %r43, %r1611;
	or.pred  	%p471, %p470, %p453;
	selp.b32 	%r1613, 0, %r1612, %p453;
	add.s32 	%r1614, %r44, %r1613;
	or.pred  	%p472, %p471, %p454;
	selp.b32 	%r1615, 0, %r1614, %p454;
	add.s32 	%r1616, %r45, %r1615;
	or.pred  	%p473, %p472, %p455;
	selp.b32 	%r1617, 0, %r1616, %p455;
	add.s32 	%r1618, %r46, %r1617;
	or.pred  	%p474, %p473, %p456;
	selp.b32 	%r1619, 0, %r1618, %p456;
	add.s32 	%r1620, %r47, %r1619;
	or.pred  	%p475, %p474, %p457;
	selp.b32 	%r1621, 0, %r1620, %p457;
	add.s32 	%r1622, %r48, %r1621;
	or.pred  	%p476, %p475, %p458;
	selp.u32 	%r1623, 1, 0, %p476;
	or.b32  	%r1528, %r1727, %r1623;
	selp.b32 	%r1624, 0, %r1622, %p458;
	add.s32 	%r1533, %r49, %r1624;
	mov.b32 	%r1584, 1;
	mov.b32 	%r1585, 0;
	mov.b32 	%r1586, -1;
	// begin inline asm
	shfl.sync.up.b32 %r1527, %r1528, %r1584, %r1585, %r1586;
	// end inline asm
	// begin inline asm
	shfl.sync.up.b32 %r1532, %r1533, %r1584, %r1585, %r1586;
	// end inline asm
	setp.eq.s32 	%p477, %r1528, 0;
	selp.b32 	%r1625, %r1532, 0, %p477;
	setp.lt.s32 	%p478, %r1131, 1;
	selp.b32 	%r1626, 0, %r1625, %p478;
	add.s32 	%r1543, %r1626, %r1533;
	selp.b32 	%r1627, 0, %r1527, %p478;
	or.b32  	%r1538, %r1627, %r1528;
	mov.b32 	%r1544, 2;
	// begin inline asm
	shfl.sync.up.b32 %r1537, %r1538, %r1544, %r1585, %r1586;
	// end inline asm
	// begin inline asm
	shfl.sync.up.b32 %r1542, %r1543, %r1544, %r1585, %r1586;
	// end inline asm
	setp.eq.s32 	%p479, %r1538, 0;
	selp.b32 	%r1628, %r1542, 0, %p479;
	setp.lt.s32 	%p480, %r1131, 2;
	selp.b32 	%r1629, 0, %r1628, %p480;
	add.s32 	%r1553, %r1629, %r1543;
	selp.b32 	%r1630, 0, %r1537, %p480;
	or.b32  	%r1548, %r1630, %r1538;
	mov.b32 	%r1554, 4;
	// begin inline asm
	shfl.sync.up.b32 %r1547, %r1548, %r1554, %r1585, %r1586;
	// end inline asm
	// begin inline asm
	shfl.sync.up.b32 %r1552, %r1553, %r1554, %r1585, %r1586;
	// end inline asm
	setp.eq.s32 	%p481, %r1548, 0;
	selp.b32 	%r1631, %r1552, 0, %p481;
	setp.lt.s32 	%p482, %r1131, 4;
	selp.b32 	%r1632, 0, %r1631, %p482;
	add.s32 	%r1563, %r1632, %r1553;
	selp.b32 	%r1633, 0, %r1547, %p482;
	or.b32  	%r1558, %r1633, %r1548;
	mov.b32 	%r1564, 8;
	// begin inline asm
	shfl.sync.up.b32 %r1557, %r1558, %r1564, %r1585, %r1586;
	// end inline asm
	// begin inline asm
	shfl.sync.up.b32 %r1562, %r1563, %r1564, %r1585, %r1586;
	// end inline asm
	setp.eq.s32 	%p483, %r1558, 0;
	selp.b32 	%r1634, %r1562, 0, %p483;
	setp.lt.s32 	%p484, %r1131, 8;
	selp.b32 	%r1635, 0, %r1634, %p484;
	add.s32 	%r1573, %r1635, %r1563;
	selp.b32 	%r1636, 0, %r1557, %p484;
	or.b32  	%r1568, %r1636, %r1558;
	mov.b32 	%r1574, 16;
	// begin inline asm
	shfl.sync.up.b32 %r1567, %r1568, %r1574, %r1585, %r1586;
	// end inline asm
	// begin inline asm
	shfl.sync.up.b32 %r1572, %r1573, %r1574, %r1585, %r1586;
	// end inline asm
	setp.eq.s32 	%p485, %r1568, 0;
	selp.b32 	%r1637, %r1572, 0, %p485;
	setp.lt.s32 	%p486, %r1131, 16;
	selp.b32 	%r1638, 0, %r1637, %p486;
	add.s32 	%r1583, %r1638, %r1573;
	selp.b32 	%r1639, 0, %r1567, %p486;
	or.b32  	%r1578, %r1639, %r1568;
	// begin inline asm
	shfl.sync.up.b32 %r1577, %r1578, %r1584, %r1585, %r1586;
	// end inline asm
	// begin inline asm
	shfl.sync.up.b32 %r1728, %r1583, %r1584, %r1585, %r1586;
	// end inline asm
	setp.ne.s32 	%p487, %r1131, 31;
	@%p487 bra 	$L__BB3_6;
	shl.b32 	%r1640, %r7, 3;
	mov.u32 	%r1641, _ZZN3cub18CUB_300001_SM_10006detail11scan_by_key21DeviceScanByKeyKernelINS2_10policy_hubIPiiiN4cuda3std3__44plusIvEEE10Policy1000ES5_S5_S5_NS0_24ReduceByKeyScanTileStateIiiLb1EEENS8_8equal_toIvEESA_NS0_8NullTypeEjiiEEvT0_PT9_T1_T2_T3_iT4_T5_T6_T7_E12temp_storage;
	add.s32 	%r1642, %r1641, %r1640;
	st.shared.v2.u32 	[%r1642], {%r1578, %r1583};
$L__BB3_6:
	bar.sync 	0;
	ld.shared.v4.u32 	{%r1643, %r1644, %r1645, %r1646}, [_ZZN3cub18CUB_300001_SM_10006detail11scan_by_key21DeviceScanByKeyKernelINS2_10policy_hubIPiiiN4cuda3std3__44plusIvEEE10Policy1000ES5_S5_S5_NS0_24ReduceByKeyScanTileStateIiiLb1EEENS8_8equal_toIvEESA_NS0_8NullTypeEjiiEEvT0_PT9_T1_T2_T3_iT4_T5_T6_T7_E12temp_storage];
	or.b32  	%r1647, %r1645, %r1643;
	setp.eq.s32 	%p488, %r1645, 0;
	selp.b32 	%r1648, %r1644, 0, %p488;
	add.s32 	%r1649, %r1648, %r1646;
	setp.eq.s32 	%p489, %r7, 2;
	selp.b32 	%r1650, %r1649, %r1644, %p489;
	ld.shared.v4.u32 	{%r1651, %r1652, %r1653, %r1654}, [_ZZN3cub18CUB_300001_SM_10006detail11scan_by_key21DeviceScanByKeyKernelINS2_10policy_hubIPiiiN4cuda3std3__44plusIvEEE10Policy1000ES5_S5_S5_NS0_24ReduceByKeyScanTileStateIiiLb1EEENS8_8equal_toIvEESA_NS0_8NullTypeEjiiEEvT0_PT9_T1_T2_T3_iT4_T5_T6_T7_E12temp_storage+16];
	or.b32  	%r1655, %r1651, %r1647;
	setp.eq.s32 	%p490, %r1651, 0;
	selp.b32 	%r1656, %r1649, 0, %p490;
	add.s32 	%r1657, %r1656, %r1652;
	setp.eq.s32 	%p491, %r7, 3;
	selp.b32 	%r1658, %r1657, %r1650, %p491;
	or.b32  	%r1659, %r1653, %r1655;
	setp.eq.s32 	%p492, %r1653, 0;
	selp.b32 	%r1660, %r1657, 0, %p492;
	add.s32 	%r1661, %r1660, %r1654;
	setp.eq.s32 	%p493, %r7, 4;
	selp.b32 	%r1662, %r1661, %r1658, %p493;
	ld.shared.v4.u32 	{%r1663, %r1664, %r1665, %r1666}, [_ZZN3cub18CUB_300001_SM_10006detail11scan_by_key21DeviceScanByKeyKernelINS2_10policy_hubIPiiiN4cuda3std3__44plusIvEEE10Policy1000ES5_S5_S5_NS0_24ReduceByKeyScanTileStateIiiLb1EEENS8_8equal_toIvEESA_NS0_8NullTypeEjiiEEvT0_PT9_T1_T2_T3_iT4_T5_T6_T7_E12temp_storage+32];
	or.b32  	%r1667, %r1663, %r1659;
	setp.eq.s32 	%p494, %r1663, 0;
	selp.b32 	%r1668, %r1661, 0, %p494;
	add.s32 	%r1669, %r1668, %r1664;
	setp.eq.s32 	%p495, %r7, 5;
	selp.b32 	%r1670, %r1669, %r1662, %p495;
	or.b32  	%r1671, %r1665, %r1667;
	setp.eq.s32 	%p496, %r1665, 0;
	selp.b32 	%r1672, %r1669, 0, %p496;
	add.s32 	%r1673, %r1672, %r1666;
	setp.eq.s32 	%p497, %r7, 6;
	selp.b32 	%r57, %r1673, %r1670, %p497;
	ld.shared.v2.u32 	{%r1674, %r1675}, [_ZZN3cub18CUB_300001_SM_10006detail11scan_by_key21DeviceScanByKeyKernelINS2_10policy_hubIPiiiN4cuda3std3__44plusIvEEE10Policy1000ES5_S5_S5_NS0_24ReduceByKeyScanTileStateIiiLb1EEENS8_8equal_toIvEESA_NS0_8NullTypeEjiiEEvT0_PT9_T1_T2_T3_iT4_T5_T6_T7_E12temp_storage+48];
	or.b32  	%r58, %r1674, %r1671;
	setp.eq.s32 	%p498, %r1674, 0;
	selp.b32 	%r1676, %r1673, 0, %p498;
	add.s32 	%r59, %r1676, %r1675;
	setp.lt.u32 	%p499, %r5, 32;
	@%p499 bra 	$L__BB3_8;
	setp.eq.s32 	%p500, %r1577, 0;
	selp.b32 	%r1677, %r57, 0, %p500;
	add.s32 	%r1678, %r1677, %r1728;
	setp.eq.s32 	%p501, %r1131, 0;
	selp.b32 	%r1728, %r57, %r1678, %p501;
$L__BB3_8:
	setp.ne.s32 	%p502, %r28, %r29;
	setp.ne.s32 	%p503, %r27, %r28;
	setp.ne.s32 	%p504, %r26, %r27;
	setp.ne.s32 	%p505, %r25, %r26;
	setp.ne.s32 	%p506, %r24, %r25;
	setp.ne.s32 	%p507, %r23, %r24;
	setp.ne.s32 	%p508, %r22, %r23;
	setp.ne.s32 	%p509, %r21, %r22;
	setp.ne.s32 	%p510, %r20, %r21;
	setp.ne.s32 	%p511, %r19, %r20;
	setp.ne.s32 	%p512, %r18, %r19;
	setp.ne.s32 	%p513, %r17, %r18;
	setp.ne.s32 	%p514, %r16, %r17;
	setp.ne.s32 	%p515, %r15, %r16;
	setp.ne.s32 	%p516, %r14, %r15;
	setp.ne.s32 	%p517, %r13, %r14;
	setp.ne.s32 	%p518, %r12, %r13;
	setp.ne.s32 	%p519, %r11, %r12;
	setp.ne.s32 	%p520, %r10, %r11;
	setp.ne.s32 	%p521, %r5, 0;
	setp.eq.s32 	%p522, %r5, 0;
	setp.eq.s32 	%p523, %r1727, 0;
	selp.b32 	%r1679, %r1728, 0, %p523;
	selp.b32 	%r1680, 0, %r1679, %p522;
	add.s32 	%r1761, %r1680, %r30;
	selp.b32 	%r1681, 0, %r1761, %p520;
	add.s32 	%r1760, %r31, %r1681;
	selp.b32 	%r1682, 0, %r1760, %p519;
	add.s32 	%r1759, %r32, %r1682;
	selp.b32 	%r1683, 0, %r1759, %p518;
	add.s32 	%r1758, %r33, %r1683;
	selp.b32 	%r1684, 0, %r1758, %p517;
	add.s32 	%r1757, %r34, %r1684;
	selp.b32 	%r1685, 0, %r1757, %p516;
	add.s32 	%r1756, %r35, %r1685;
	selp.b32 	%r1686, 0, %r1756, %p515;
	add.s32 	%r1755, %r36, %r1686;
	selp.b32 	%r1687, 0, %r1755, %p514;
	add.s32 	%r1754, %r37, %r1687;
	selp.b32 	%r1688, 0, %r1754, %p513;
	add.s32 	%r1753, %r38, %r1688;
	selp.b32 	%r1689, 0, %r1753, %p512;
	add.s32 	%r1752, %r39, %r1689;
	selp.b32 	%r1690, 0, %r1752, %p511;
	add.s32 	%r1751, %r40, %r1690;
	selp.b32 	%r1691, 0, %r1751, %p510;
	add.s32 	%r1750, %r41, %r1691;
	selp.b32 	%r1692, 0, %r1750, %p509;
	add.s32 	%r1749, %r42, %r1692;
	selp.b32 	%r1693, 0, %r1749, %p508;
	add.s32 	%r1748, %r43, %r1693;
	selp.b32 	%r1694, 0, %r1748, %p507;
	add.s32 	%r1747, %r44, %r1694;
	selp.b32 	%r1695, 0, %r1747, %p506;
	add.s32 	%r1746, %r45, %r1695;
	selp.b32 	%r1696, 0, %r1746, %p505;
	add.s32 	%r1745, %r46, %r1696;
	selp.b32 	%r1697, 0, %r1745, %p504;
	add.s32 	%r1744, %r47, %r1697;
	selp.b32 	%r1698, 0, %r1744, %p503;
	add.s32 	%r1743, %r48, %r1698;
	selp.b32 	%r1742, 0, %r1743, %p502;
	@%p521 bra 	$L__BB3_32;
	mov.b64 	%rd164, {%r58, %r59};
	add.s64 	%rd163, %rd1, 512;
	mov.b64 	%rd165, 101;
	// begin inline asm
	st.relaxed.gpu.v2.u64 [%rd163], {%rd164, %rd165};
	// end inline asm
	bra.uni 	$L__BB3_32;
$L__BB3_10:
	setp.ne.s32 	%p314, %r5, 0;
	mov.b32 	%r1730, 0;
	@%p314 bra 	$L__BB3_12;
	ld.param.u64 	%rd175, [_ZN3cub18CUB_300001_SM_10006detail11scan_by_key21DeviceScanByKeyKernelINS2_10policy_hubIPiiiN4cuda3std3__44plusIvEEE10Policy1000ES5_S5_S5_NS0_24ReduceByKeyScanTileStateIiiLb1EEENS8_8equal_toIvEESA_NS0_8NullTypeEjiiEEvT0_PT9_T1_T2_T3_iT4_T5_T6_T7__param_1];
	cvta.to.global.u64 	%rd142, %rd175;
	mul.wide.u32 	%rd143, %r1731, 4;
	add.s64 	%rd144, %rd142, %rd143;
	ld.global.u32 	%r1730, [%rd144];
$L__BB3_12:
	setp.eq.s32 	%p315, %r5, 0;
	shl.b32 	%r1161, %r5, 2;
	add.s32 	%r1163, %r1159, %r1161;
	add.s32 	%r84, %r1163, 1020;
	st.shared.u32 	[%r1163+1020], %r29;
	bar.sync 	0;
	@%p315 bra 	$L__BB3_14;
	ld.shared.u32 	%r1730, [%r84+-4];
$L__BB3_14:
	setp.ne.s32 	%p316, %r1730, %r10;
	setp.ne.s32 	%p317, %r10, %r11;
	setp.ne.s32 	%p318, %r11, %r12;
	setp.ne.s32 	%p319, %r12, %r13;
	setp.ne.s32 	%p320, %r13, %r14;
	setp.ne.s32 	%p321, %r14, %r15;
	setp.ne.s32 	%p322, %r15, %r16;
	setp.ne.s32 	%p323, %r16, %r17;
	setp.ne.s32 	%p324, %r17, %r18;
	setp.ne.s32 	%p325, %r18, %r19;
	setp.ne.s32 	%p326, %r19, %r20;
	setp.ne.s32 	%p327, %r20, %r21;
	setp.ne.s32 	%p328, %r21, %r22;
	setp.ne.s32 	%p329, %r22, %r23;
	setp.ne.s32 	%p330, %r23, %r24;
	setp.ne.s32 	%p331, %r24, %r25;
	setp.ne.s32 	%p332, %r25, %r26;
	setp.ne.s32 	%p333, %r26, %r27;
	setp.ne.s32 	%p334, %r27, %r28;
	setp.ne.s32 	%p335, %r28, %r29;
	or.pred  	%p336, %p317, %p316;
	selp.b32 	%r1224, 0, %r30, %p317;
	add.s32 	%r1225, %r31, %r1224;
	or.pred  	%p337, %p336, %p318;
	selp.b32 	%r1226, 0, %r1225, %p318;
	add.s32 	%r1227, %r32, %r1226;
	or.pred  	%p338, %p337, %p319;
	selp.b32 	%r1228, 0, %r1227, %p319;
	add.s32 	%r1229, %r33, %r1228;
	or.pred  	%p339, %p338, %p320;
	selp.b32 	%r1230, 0, %r1229, %p320;
	add.s32 	%r1231, %r34, %r1230;
	or.pred  	%p340, %p339, %p321;
	selp.b32 	%r1232, 0, %r1231, %p321;
	add.s32 	%r1233, %r35, %r1232;
	or.pred  	%p341, %p340, %p322;
	selp.b32 	%r1234, 0, %r1233, %p322;
	add.s32 	%r1235, %r36, %r1234;
	or.pred  	%p342, %p341, %p323;
	selp.b32 	%r1236, 0, %r1235, %p323;
	add.s32 	%r1237, %r37, %r1236;
	or.pred  	%p343, %p342, %p324;
	selp.b32 	%r1238, 0, %r1237, %p324;
	add.s32 	%r1239, %r38, %r1238;
	or.pred  	%p344, %p343, %p325;
	selp.b32 	%r1240, 0, %r1239, %p325;
	add.s32 	%r1241, %r39, %r1240;
	or.pred  	%p345, %p344, %p326;
	selp.b32 	%r1242, 0, %r1241, %p326;
	add.s32 	%r1243, %r40, %r1242;
	or.pred  	%p346, %p345, %p327;
	selp.b32 	%r1244, 0, %r1243, %p327;
	add.s32 	%r1245, %r41, %r1244;
	or.pred  	%p347, %p346, %p328;
	selp.b32 	%r1246, 0, %r1245, %p328;
	add.s32 	%r1247, %r42, %r1246;
	or.pred  	%p348, %p347, %p329;
	selp.b32 	%r1248, 0, %r1247, %p329;
	add.s32 	%r1249, %r43, %r1248;
	or.pred  	%p349, %p348, %p330;
	selp.b32 	%r1250, 0, %r1249, %p330;
	add.s32 	%r1251, %r44, %r1250;
	or.pred  	%p350, %p349, %p331;
	selp.b32 	%r1252, 0, %r1251, %p331;
	add.s32 	%r1253, %r45, %r1252;
	or.pred  	%p351, %p350, %p332;
	selp.b32 	%r1254, 0, %r1253, %p332;
	add.s32 	%r1255, %r46, %r1254;
	or.pred  	%p352, %p351, %p333;
	selp.b32 	%r1256, 0, %r1255, %p333;
	add.s32 	%r1257, %r47, %r1256;
	or.pred  	%p353, %p352, %p334;
	selp.b32 	%r1258, 0, %r1257, %p334;
	add.s32 	%r1259, %r48, %r1258;
	or.pred  	%p354, %p353, %p335;
	selp.u32 	%r1165, 1, 0, %p354;
	selp.b32 	%r1260, 0, %r1259, %p335;
	add.s32 	%r1170, %r49, %r1260;
	mov.b32 	%r1221, 1;
	mov.b32 	%r1222, 0;
	mov.b32 	%r1223, -1;
	// begin inline asm
	shfl.sync.up.b32 %r1164, %r1165, %r1221, %r1222, %r1223;
	// end inline asm
	// begin inline asm
	shfl.sync.up.b32 %r1169, %r1170, %r1221, %r1222, %r1223;
	// end inline asm
	setp.lt.s32 	%p356, %r1131, 1;
	selp.b32 	%r1261, 0, %r1164, %p356;
	or.b32  	%r1175, %r1261, %r1165;
	selp.b32 	%r1262, 0, %r1169, %p354;
	selp.b32 	%r1263, 0, %r1262, %p356;
	add.s32 	%r1180, %r1263, %r1170;
	mov.b32 	%r1181, 2;
	// begin inline asm
	shfl.sync.up.b32 %r1174, %r1175, %r1181, %r1222, %r1223;
	// end inline asm
	// begin inline asm
	shfl.sync.up.b32 %r1179, %r1180, %r1181, %r1222, %r1223;
	// end inline asm
	setp.eq.s32 	%p357, %r1175, 0;
	selp.b32 	%r1264, %r1179, 0, %p357;
	setp.lt.s32 	%p358, %r1131, 2;
	selp.b32 	%r1265, 0, %r1174, %p358;
	or.b32  	%r1185, %r1265, %r1175;
	selp.b32 	%r1266, 0, %r1264, %p358;
	add.s32 	%r1190, %r1266, %r1180;
	mov.b32 	%r1191, 4;
	// begin inline asm
	shfl.sync.up.b32 %r1184, %r1185, %r1191, %r1222, %r1223;
	// end inline asm
	// begin inline asm
	shfl.sync.up.b32 %r1189, %r1190, %r1191, %r1222, %r1223;
	// end inline asm
	setp.eq.s32 	%p359, %r1185, 0;
	selp.b32 	%r1267, %r1189, 0, %p359;
	setp.lt.s32 	%p360, %r1131, 4;
	selp.b32 	%r1268, 0, %r1184, %p360;
	or.b32  	%r1195, %r1268, %r1185;
	selp.b32 	%r1269, 0, %r1267, %p360;
	add.s32 	%r1200, %r1269, %r1190;
	mov.b32 	%r1201, 8;
	// begin inline asm
	shfl.sync.up.b32 %r1194, %r1195, %r1201, %r1222, %r1223;
	// end inline asm
	// begin inline asm
	shfl.sync.up.b32 %r1199, %r1200, %r1201, %r1222, %r1223;
	// end inline asm
	setp.eq.s32 	%p361, %r1195, 0;
	selp.b32 	%r1270, %r1199, 0, %p361;
	setp.lt.s32 	%p362, %r1131, 8;
	selp.b32 	%r1271, 0, %r1194, %p362;
	or.b32  	%r1205, %r1271, %r1195;
	selp.b32 	%r1272, 0, %r1270, %p362;
	add.s32 	%r1210, %r1272, %r1200;
	mov.b32 	%r1211, 16;
	// begin inline asm
	shfl.sync.up.b32 %r1204, %r1205, %r1211, %r1222, %r1223;
	// end inline asm
	// begin inline asm
	shfl.sync.up.b32 %r1209, %r1210, %r1211, %r1222, %r1223;
	// end inline asm
	setp.eq.s32 	%p363, %r1205, 0;
	selp.b32 	%r1273, %r1209, 0, %p363;
	setp.lt.s32 	%p364, %r1131, 16;
	selp.b32 	%r1274, 0, %r1204, %p364;
	or.b32  	%r1215, %r1274, %r1205;
	selp.b32 	%r1275, 0, %r1273, %p364;
	add.s32 	%r1220, %r1275, %r1210;
	// begin inline asm
	shfl.sync.up.b32 %r1740, %r1215, %r1221, %r1222, %r1223;
	// end inline asm
	// begin inline asm
	shfl.sync.up.b32 %r1741, %r1220, %r1221, %r1222, %r1223;
	// end inline asm
	setp.ne.s32 	%p365, %r1131, 31;
	@%p365 bra 	$L__BB3_16;
	shl.b32 	%r1276, %r7, 3;
	mov.u32 	%r1277, _ZZN3cub18CUB_300001_SM_10006detail11scan_by_key21DeviceScanByKeyKernelINS2_10policy_hubIPiiiN4cuda3std3__44plusIvEEE10Policy1000ES5_S5_S5_NS0_24ReduceByKeyScanTileStateIiiLb1EEENS8_8equal_toIvEESA_NS0_8NullTypeEjiiEEvT0_PT9_T1_T2_T3_iT4_T5_T6_T7_E12temp_storage;
	add.s32 	%r1278, %r1277, %r1276;
	st.shared.v2.u32 	[%r1278], {%r1215, %r1220};
$L__BB3_16:
	bar.sync 	0;
	ld.shared.v4.u32 	{%r1279, %r1280, %r1281, %r1282}, [_ZZN3cub18CUB_300001_SM_10006detail11scan_by_key21DeviceScanByKeyKernelINS2_10policy_hubIPiiiN4cuda3std3__44plusIvEEE10Policy1000ES5_S5_S5_NS0_24ReduceByKeyScanTileStateIiiLb1EEENS8_8equal_toIvEESA_NS0_8NullTypeEjiiEEvT0_PT9_T1_T2_T3_iT4_T5_T6_T7_E12temp_storage];
	or.b32  	%r1283, %r1281, %r1279;
	setp.eq.s32 	%p366, %r1281, 0;
	selp.b32 	%r1284, %r1280, 0, %p366;
	add.s32 	%r1285, %r1284, %r1282;
	setp.eq.s32 	%p367, %r7, 2;
	selp.b32 	%r1286, %r1283, %r1279, %p367;
	selp.b32 	%r1287, %r1285, %r1280, %p367;
	ld.shared.v4.u32 	{%r1288, %r1289, %r1290, %r1291}, [_ZZN3cub18CUB_300001_SM_10006detail11scan_by_key21DeviceScanByKeyKernelINS2_10policy_hubIPiiiN4cuda3std3__44plusIvEEE10Policy1000ES5_S5_S5_NS0_24ReduceByKeyScanTileStateIiiLb1EEENS8_8equal_toIvEESA_NS0_8NullTypeEjiiEEvT0_PT9_T1_T2_T3_iT4_T5_T6_T7_E12temp_storage+16];
	or.b32  	%r1292, %r1288, %r1283;
	setp.eq.s32 	%p368, %r1288, 0;
	selp.b32 	%r1293, %r1285, 0, %p368;
	add.s32 	%r1294, %r1293, %r1289;
	setp.eq.s32 	%p369, %r7, 3;
	selp.b32 	%r1295, %r1292, %r1286, %p369;
	selp.b32 	%r1296, %r1294, %r1287, %p369;
	or.b32  	%r1297, %r1290, %r1292;
	setp.eq.s32 	%p370, %r1290, 0;
	selp.b32 	%r1298, %r1294, 0, %p370;
	add.s32 	%r1299, %r1298, %r1291;
	setp.eq.s32 	%p371, %r7, 4;
	selp.b32 	%r1300, %r1297, %r1295, %p371;
	selp.b32 	%r1301, %r1299, %r1296, %p371;
	ld.shared.v4.u32 	{%r1302, %r1303, %r1304, %r1305}, [_ZZN3cub18CUB_300001_SM_10006detail11scan_by_key21DeviceScanByKeyKernelINS2_10policy_hubIPiiiN4cuda3std3__44plusIvEEE10Policy1000ES5_S5_S5_NS0_24ReduceByKeyScanTileStateIiiLb1EEENS8_8equal_toIvEESA_NS0_8NullTypeEjiiEEvT0_PT9_T1_T2_T3_iT4_T5_T6_T7_E12temp_storage+32];
	or.b32  	%r1306, %r1302, %r1297;
	setp.eq.s32 	%p372, %r1302, 0;
	selp.b32 	%r1307, %r1299, 0, %p372;
	add.s32 	%r1308, %r1307, %r1303;
	setp.eq.s32 	%p373, %r7, 5;
	selp.b32 	%r1309, %r1306, %r1300, %p373;
	selp.b32 	%r1310, %r1308, %r1301, %p373;
	or.b32  	%r1311, %r1304, %r1306;
	setp.eq.s32 	%p374, %r1304, 0;
	selp.b32 	%r1312, %r1308, 0, %p374;
	add.s32 	%r1313, %r1312, %r1305;
	setp.eq.s32 	%p375, %r7, 6;
	selp.b32 	%r91, %r1311, %r1309, %p375;
	selp.b32 	%r92, %r1313, %r1310, %p375;
	ld.shared.v2.u32 	{%r1314, %r1315}, [_ZZN3cub18CUB_300001_SM_10006detail11scan_by_key21DeviceScanByKeyKernelINS2_10policy_hubIPiiiN4cuda3std3__44plusIvEEE10Policy1000ES5_S5_S5_NS0_24ReduceByKeyScanTileStateIiiLb1EEENS8_8equal_toIvEESA_NS0_8NullTypeEjiiEEvT0_PT9_T1_T2_T3_iT4_T5_T6_T7_E12temp_storage+48];
	or.b32  	%r93, %r1314, %r1311;
	setp.eq.s32 	%p376, %r1314, 0;
	selp.b32 	%r1316, %r1313, 0, %p376;
	add.s32 	%r94, %r1316, %r1315;
	setp.lt.u32 	%p377, %r5, 32;
	@%p377 bra 	$L__BB3_18;
	setp.eq.s32 	%p378, %r1740, 0;
	selp.b32 	%r1317, %r92, 0, %p378;
	add.s32 	%r1318, %r1317, %r1741;
	setp.eq.s32 	%p379, %r1131, 0;
	selp.b32 	%r1319, 0, %r1740, %p379;
	or.b32  	%r1740, %r91, %r1319;
	selp.b32 	%r1741, %r92, %r1318, %p379;
	bra.uni 	$L__BB3_31;
$L__BB3_18:
	setp.ne.s32 	%p380, %r5, 0;
	mul.wide.u32 	%rd145, %r1731, 16;
	add.s64 	%rd2, %rd1, %rd145;
	@%p380 bra 	$L__BB3_20;
	st.shared.u32 	[_ZZN3cub18CUB_300001_SM_10006detail11scan_by_key21DeviceScanByKeyKernelINS2_10policy_hubIPiiiN4cuda3std3__44plusIvEEE10Policy1000ES5_S5_S5_NS0_24ReduceByKeyScanTileStateIiiLb1EEENS8_8equal_toIvEESA_NS0_8NullTypeEjiiEEvT0_PT9_T1_T2_T3_iT4_T5_T6_T7_E12temp_storage+116], %r93;
	st.shared.u32 	[_ZZN3cub18CUB_300001_SM_10006detail11scan_by_key21DeviceScanByKeyKernelINS2_10policy_hubIPiiiN4cuda3std3__44plusIvEEE10Policy1000ES5_S5_S5_NS0_24ReduceByKeyScanTileStateIiiLb1EEENS8_8equal_toIvEESA_NS0_8NullTypeEjiiEEvT0_PT9_T1_T2_T3_iT4_T5_T6_T7_E12temp_storage+120], %r94;
	mov.b64 	%rd147, {%r93, %r94};
	add.s64 	%rd146, %rd2, 512;
	mov.b64 	%rd148, 100;
	// begin inline asm
	st.relaxed.gpu.v2.u64 [%rd146], {%rd147, %rd148};
	// end inline asm
$L__BB3_20:
	not.b32 	%r97, %r5;
	mov.b32 	%r1320, 280;
	// begin inline asm
	nanosleep.u32 %r1320;
	// end inline asm
	mul.wide.u32 	%rd149, %r5, 16;
	xor.b64  	%rd150, %rd149, -16;
	add.s64 	%rd151, %rd2, %rd150;
	add.s64 	%rd3, %rd151, 512;
	mov.b32 	%r1732, 928;
$L__BB3_21:
	shr.u32 	%r100, %r1732, 1;
	mul.lo.s32 	%r1323, %r1731, 16807;
	and.b32  	%r1731, %r1323, 2147483647;
	sub.s32 	%r1324, %r1732, %r100;
	add.s32 	%r1325, %r1324, 1;
	rem.u32 	%r1326, %r1731, %r1325;
	add.s32 	%r1322, %r1326, %r100;
	// begin inline asm
	nanosleep.u32 %r1322;
	// end inline asm
	// begin inline asm
	ld.relaxed.gpu.v2.u64 {%rd152, %rd180}, [%rd3];
	// end inline asm
	setp.eq.s64 	%p381, %rd180, 99;
	mov.b32 	%r1327, -1;
	vote.sync.any.pred 	%p382, %p381, %r1327;
	mov.u32 	%r1732, %r100;
	@%p382 bra 	$L__BB3_21;
	mov.b64 	{%r1331, %r1336}, %rd152;
	setp.eq.s64 	%p383, %rd180, 101;
	mov.b32 	%r1379, -1;
	vote.sync.ballot.b32 	%r1381, %p383, %r1379;
	// begin inline asm
	mov.u32 %r1329, %lanemask_ge;
	// end inline asm
	and.b32  	%r1382, %r1381, %r1329;
	or.b32  	%r1383, %r1382, -2147483648;
	add.s32 	%r1384, %r1383, -1;
	not.b32 	%r1385, %r1383;
	and.b32  	%r1386, %r1385, %r1384;
	popc.b32 	%r1333, %r1386;
	mov.b32 	%r1337, 1;
	// begin inline asm
	shfl.sync.down.b32 %r1330, %r1331, %r1337, %r1333, %r1379;
	// end inline asm
	// begin inline asm
	shfl.sync.down.b32 %r1335, %r1336, %r1337, %r1333, %r1379;
	// end inline asm
	setp.lt.s32 	%p385, %r1131, %r1333;
	setp.eq.s32 	%p386, %r1331, 0;
	selp.b32 	%r1387, %r1330, 0, %p385;
	or.b32  	%r1341, %r1387, %r1331;
	selp.b32 	%r1388, %r1335, 0, %p386;
	selp.b32 	%r1389, %r1388, 0, %p385;
	add.s32 	%r1346, %r1389, %r1336;
	mov.b32 	%r1347, 2;
	// begin inline asm
	shfl.sync.down.b32 %r1340, %r1341, %r1347, %r1333, %r1379;
	// end inline asm
	// begin inline asm
	shfl.sync.down.b32 %r1345, %r1346, %r1347, %r1333, %r1379;
	// end inline asm
	add.s32 	%r1390, %r1131, 2;
	setp.gt.s32 	%p387, %r1390, %r1333;
	setp.eq.s32 	%p388, %r1341, 0;
	selp.b32 	%r1391, %r1345, 0, %p388;
	selp.b32 	%r1392, 0, %r1340, %p387;
	or.b32  	%r1351, %r1341, %r1392;
	selp.b32 	%r1393, 0, %r1391, %p387;
	add.s32 	%r1356, %r1393, %r1346;
	mov.b32 	%r1357, 4;
	// begin inline asm
	shfl.sync.down.b32 %r1350, %r1351, %r1357, %r1333, %r1379;
	// end inline asm
	// begin inline asm
	shfl.sync.down.b32 %r1355, %r1356, %r1357, %r1333, %r1379;
	// end inline asm
	add.s32 	%r1394, %r1131, 4;
	setp.gt.s32 	%p389, %r1394, %r1333;
	setp.eq.s32 	%p390, %r1351, 0;
	selp.b32 	%r1395, %r1355, 0, %p390;
	selp.b32 	%r1396, 0, %r1350, %p389;
	or.b32  	%r1361, %r1351, %r1396;
	selp.b32 	%r1397, 0, %r1395, %p389;
	add.s32 	%r1366, %r1356, %r1397;
	mov.b32 	%r1367, 8;
	// begin inline asm
	shfl.sync.down.b32 %r1360, %r1361, %r1367, %r1333, %r1379;
	// end inline asm
	// begin inline asm
	shfl.sync.down.b32 %r1365, %r1366, %r1367, %r1333, %r1379;
	// end inline asm
	add.s32 	%r1398, %r1131, 8;
	setp.gt.s32 	%p391, %r1398, %r1333;
	setp.eq.s32 	%p392, %r1361, 0;
	selp.b32 	%r1399, %r1365, 0, %p392;
	selp.b32 	%r1400, 0, %r1360, %p391;
	or.b32  	%r1371, %r1361, %r1400;
	selp.b32 	%r1401, 0, %r1399, %p391;
	add.s32 	%r1376, %r1366, %r1401;
	mov.b32 	%r1377, 16;
	// begin inline asm
	shfl.sync.down.b32 %r1370, %r1371, %r1377, %r1333, %r1379;
	// end inline asm
	// begin inline asm
	shfl.sync.down.b32 %r1375, %r1376, %r1377, %r1333, %r1379;
	// end inline asm
	add.s32 	%r1402, %r1131, 16;
	setp.gt.s32 	%p393, %r1402, %r1333;
	setp.eq.s32 	%p394, %r1371, 0;
	selp.b32 	%r1403, %r1375, 0, %p394;
	selp.b32 	%r1404, 0, %r1370, %p393;
	or.b32  	%r1736, %r1404, %r1371;
	selp.b32 	%r1405, 0, %r1403, %p393;
	add.s32 	%r1735, %r1376, %r1405;
	add.s64 	%rd6, %rd1, 512;
	mov.u32 	%r1406, %ctaid.x;
	add.s32 	%r1737, %r1406, %r97;
	mov.b32 	%r1734, 928;
$L__BB3_23:
	setp.ne.s64 	%p395, %rd180, 101;
	mov.b32 	%r1407, -1;
	vote.sync.all.pred 	%p396, %p395, %r1407;
	not.pred 	%p397, %p396;
	@%p397 bra 	$L__BB3_27;
	shr.u32 	%r1734, %r1734, 1;
	mul.wide.s32 	%rd161, %r1737, 16;
	add.s64 	%rd162, %rd6, %rd161;
	add.s64 	%rd160, %rd162, -512;
	mov.u32 	%r1739, %r1734;
$L__BB3_25:
	shr.u32 	%r114, %r1739, 1;
	mul.lo.s32 	%r1438, %r1731, 16807;
	and.b32  	%r1731, %r1438, 2147483647;
	sub.s32 	%r1439, %r1739, %r114;
	add.s32 	%r1440, %r1439, 1;
	rem.u32 	%r1441, %r1731, %r1440;
	add.s32 	%r1437, %r1441, %r114;
	// begin inline asm
	nanosleep.u32 %r1437;
	// end inline asm
	// begin inline asm
	ld.relaxed.gpu.v2.u64 {%rd158, %rd180}, [%rd160];
	// end inline asm
	setp.eq.s64 	%p423, %rd180, 99;
	mov.b32 	%r1442, -1;
	vote.sync.any.pred 	%p424, %p423, %r1442;
	mov.u32 	%r1739, %r114;
	@%p424 bra 	$L__BB3_25;
	mov.b64 	{%r1445, %r1450}, %rd158;
	setp.eq.s64 	%p425, %rd180, 101;
	mov.b32 	%r1493, -1;
	vote.sync.ballot.b32 	%r1494, %p425, %r1493;
	and.b32  	%r1495, %r1494, %r1329;
	or.b32  	%r1496, %r1495, -2147483648;
	add.s32 	%r1497, %r1496, -1;
	not.b32 	%r1498, %r1496;
	and.b32  	%r1499, %r1498, %r1497;
	popc.b32 	%r1447, %r1499;
	mov.b32 	%r1451, 1;
	// begin inline asm
	shfl.sync.down.b32 %r1444, %r1445, %r1451, %r1447, %r1493;
	// end inline asm
	// begin inline asm
	shfl.sync.down.b32 %r1449, %r1450, %r1451, %r1447, %r1493;
	// end inline asm
	setp.lt.s32 	%p427, %r1131, %r1447;
	setp.eq.s32 	%p428, %r1445, 0;
	selp.b32 	%r1500, %r1444, 0, %p427;
	or.b32  	%r1455, %r1500, %r1445;
	selp.b32 	%r1501, %r1449, 0, %p428;
	selp.b32 	%r1502, %r1501, 0, %p427;
	add.s32 	%r1460, %r1502, %r1450;
	mov.b32 	%r1461, 2;
	// begin inline asm
	shfl.sync.down.b32 %r1454, %r1455, %r1461, %r1447, %r1493;
	// end inline asm
	// begin inline asm
	shfl.sync.down.b32 %r1459, %r1460, %r1461, %r1447, %r1493;
	// end inline asm
	add.s32 	%r1503, %r1131, 2;
	setp.gt.s32 	%p429, %r1503, %r1447;
	setp.eq.s32 	%p430, %r1455, 0;
	selp.b32 	%r1504, %r1459, 0, %p430;
	selp.b32 	%r1505, 0, %r1454, %p429;
	or.b32  	%r1465, %r1455, %r1505;
	selp.b32 	%r1506, 0, %r1504, %p429;
	add.s32 	%r1470, %r1506, %r1460;
	mov.b32 	%r1471, 4;
	// begin inline asm
	shfl.sync.down.b32 %r1464, %r1465, %r1471, %r1447, %r1493;
	// end inline asm
	// begin inline asm
	shfl.sync.down.b32 %r1469, %r1470, %r1471, %r1447, %r1493;
	// end inline asm
	add.s32 	%r1507, %r1131, 4;
	setp.gt.s32 	%p431, %r1507, %r1447;
	setp.eq.s32 	%p432, %r1465, 0;
	selp.b32 	%r1508, %r1469, 0, %p432;
	selp.b32 	%r1509, 0, %r1464, %p431;
	or.b32  	%r1475, %r1465, %r1509;
	selp.b32 	%r1510, 0, %r1508, %p431;
	add.s32 	%r1480, %r1470, %r1510;
	mov.b32 	%r1481, 8;
	// begin inline asm
	shfl.sync.down.b32 %r1474, %r1475, %r1481, %r1447, %r1493;
	// end inline asm
	// begin inline asm
	shfl.sync.down.b32 %r1479, %r1480, %r1481, %r1447, %r1493;
	// end inline asm
	add.s32 	%r1511, %r1131, 8;
	setp.gt.s32 	%p433, %r1511, %r1447;
	setp.eq.s32 	%p434, %r1475, 0;
	selp.b32 	%r1512, %r1479, 0, %p434;
	selp.b32 	%r1513, 0, %r1474, %p433;
	or.b32  	%r1485, %r1475, %r1513;
	selp.b32 	%r1514, 0, %r1512, %p433;
	add.s32 	%r1490, %r1480, %r1514;
	mov.b32 	%r1491, 16;
	// begin inline asm
	shfl.sync.down.b32 %r1484, %r1485, %r1491, %r1447, %r1493;
	// end inline asm
	// begin inline asm
	shfl.sync.down.b32 %r1489, %r1490, %r1491, %r1447, %r1493;
	// end inline asm
	add.s32 	%r1515, %r1131, 16;
	setp.gt.s32 	%p435, %r1515, %r1447;
	setp.eq.s32 	%p436, %r1485, 0;
	selp.b32 	%r1516, %r1489, 0, %p436;
	selp.b32 	%r1517, 0, %r1484, %p435;
	selp.b32 	%r1518, 0, %r1516, %p435;
	add.s32 	%r1519, %r1490, %r1518;
	or.b32  	%r1520, %r1517, %r1736;
	or.b32  	%r116, %r1520, %r1485;
	setp.eq.s32 	%p437, %r1736, 0;
	selp.b32 	%r1521, %r1519, 0, %p437;
	add.s32 	%r1735, %r1521, %r1735;
	add.s32 	%r1737, %r1737, -32;
	mov.u32 	%r1736, %r116;
	bra.uni 	$L__BB3_23;
$L__BB3_27:
	mov.u32 	%r1409, %tid.x;
	setp.ne.s32 	%p398, %r1409, 0;
	@%p398 bra 	$L__BB3_29;
	or.b32  	%r1410, %r1736, %r93;
	setp.eq.s32 	%p399, %r93, 0;
	selp.b32 	%r1411, %r1735, 0, %p399;
	add.s32 	%r1412, %r1411, %r94;
	mov.b64 	%rd156, {%r1410, %r1412};
	add.s64 	%rd155, %rd2, 512;
	mov.b64 	%rd157, 101;
	// begin inline asm
	st.relaxed.gpu.v2.u64 [%rd155], {%rd156, %rd157};
	// end inline asm
	st.shared.u32 	[_ZZN3cub18CUB_300001_SM_10006detail11scan_by_key21DeviceScanByKeyKernelINS2_10policy_hubIPiiiN4cuda3std3__44plusIvEEE10Policy1000ES5_S5_S5_NS0_24ReduceByKeyScanTileStateIiiLb1EEENS8_8equal_toIvEESA_NS0_8NullTypeEjiiEEvT0_PT9_T1_T2_T3_iT4_T5_T6_T7_E12temp_storage+100], %r1736;
	st.shared.v2.u32 	[_ZZN3cub18CUB_300001_SM_10006detail11scan_by_key21DeviceScanByKeyKernelINS2_10policy_hubIPiiiN4cuda3std3__44plusIvEEE10Policy1000ES5_S5_S5_NS0_24ReduceByKeyScanTileStateIiiLb1EEENS8_8equal_toIvEESA_NS0_8NullTypeEjiiEEvT0_PT9_T1_T2_T3_iT4_T5_T6_T7_E12temp_storage+104], {%r1735, %r1410};
	st.shared.u32 	[_ZZN3cub18CUB_300001_SM_10006detail11scan_by_key21DeviceScanByKeyKernelINS2_10policy_hubIPiiiN4cuda3std3__44plusIvEEE10Policy1000ES5_S5_S5_NS0_24ReduceByKeyScanTileStateIiiLb1EEENS8_8equal_toIvEESA_NS0_8NullTypeEjiiEEvT0_PT9_T1_T2_T3_iT4_T5_T6_T7_E12temp_storage+112], %r1412;
$L__BB3_29:
	setp.ne.s32 	%p400, %r1131, 0;
	@%p400 bra 	$L__BB3_31;
	st.shared.v2.u32 	[_ZZN3cub18CUB_300001_SM_10006detail11scan_by_key21DeviceScanByKeyKernelINS2_10policy_hubIPiiiN4cuda3std3__44plusIvEEE10Policy1000ES5_S5_S5_NS0_24ReduceByKeyScanTileStateIiiLb1EEENS8_8equal_toIvEESA_NS0_8NullTypeEjiiEEvT0_PT9_T1_T2_T3_iT4_T5_T6_T7_E12temp_storage+64], {%r1736, %r1735};
	mov.u32 	%r1740, %r1736;
	mov.u32 	%r1741, %r1735;
$L__BB3_31:
	setp.ne.s32 	%p401, %r28, %r29;
	setp.ne.s32 	%p402, %r27, %r28;
	setp.ne.s32 	%p403, %r26, %r27;
	setp.ne.s32 	%p404, %r25, %r26;
	setp.ne.s32 	%p405, %r24, %r25;
	setp.ne.s32 	%p406, %r23, %r24;
	setp.ne.s32 	%p407, %r22, %r23;
	setp.ne.s32 	%p408, %r21, %r22;
	setp.ne.s32 	%p409, %r20, %r21;
	setp.ne.s32 	%p410, %r19, %r20;
	setp.ne.s32 	%p411, %r18, %r19;
	setp.ne.s32 	%p412, %r17, %r18;
	setp.ne.s32 	%p413, %r16, %r17;
	setp.ne.s32 	%p414, %r15, %r16;
	setp.ne.s32 	%p415, %r14, %r15;
	setp.ne.s32 	%p416, %r13, %r14;
	setp.ne.s32 	%p417, %r12, %r13;
	setp.ne.s32 	%p418, %r11, %r12;
	setp.ne.s32 	%p419, %r10, %r11;
	setp.ne.s32 	%p420, %r1730, %r10;
	mov.u32 	%r1413, %tid.x;
	setp.eq.s32 	%p421, %r1413, 0;
	bar.sync 	0;
	ld.shared.u32 	%r1414, [_ZZN3cub18CUB_300001_SM_10006detail11scan_by_key21DeviceScanByKeyKernelINS2_10policy_hubIPiiiN4cuda3std3__44plusIvEEE10Policy1000ES5_S5_S5_NS0_24ReduceByKeyScanTileStateIiiLb1EEENS8_8equal_toIvEESA_NS0_8NullTypeEjiiEEvT0_PT9_T1_T2_T3_iT4_T5_T6_T7_E12temp_storage+68];
	setp.eq.s32 	%p422, %r1740, 0;
	selp.b32 	%r1415, %r1414, 0, %p422;
	selp.b32 	%r1416, 0, %r1415, %p421;
	add.s32 	%r1417, %r1741, %r1416;
	selp.b32 	%r1418, 0, %r1417, %p420;
	add.s32 	%r1761, %r1418, %r30;
	selp.b32 	%r1419, 0, %r1761, %p419;
	add.s32 	%r1760, %r31, %r1419;
	selp.b32 	%r1420, 0, %r1760, %p418;
	add.s32 	%r1759, %r32, %r1420;
	selp.b32 	%r1421, 0, %r1759, %p417;
	add.s32 	%r1758, %r33, %r1421;
	selp.b32 	%r1422, 0, %r1758, %p416;
	add.s32 	%r1757, %r34, %r1422;
	selp.b32 	%r1423, 0, %r1757, %p415;
	add.s32 	%r1756, %r35, %r1423;
	selp.b32 	%r1424, 0, %r1756, %p414;
	add.s32 	%r1755, %r36, %r1424;
	selp.b32 	%r1425, 0, %r1755, %p413;
	add.s32 	%r1754, %r37, %r1425;
	selp.b32 	%r1426, 0, %r1754, %p412;
	add.s32 	%r1753, %r38, %r1426;
	selp.b32 	%r1427, 0, %r1753, %p411;
	add.s32 	%r1752, %r39, %r1427;
	selp.b32 	%r1428, 0, %r1752, %p410;
	add.s32 	%r1751, %r40, %r1428;
	selp.b32 	%r1429, 0, %r1751, %p409;
	add.s32 	%r1750, %r41, %r1429;
	selp.b32 	%r1430, 0, %r1750, %p408;
	add.s32 	%r1749, %r42, %r1430;
	selp.b32 	%r1431, 0, %r1749, %p407;
	add.s32 	%r1748, %r43, %r1431;
	selp.b32 	%r1432, 0, %r1748, %p406;
	add.s32 	%r1747, %r44, %r1432;
	selp.b32 	%r1433, 0, %r1747, %p405;
	add.s32 	%r1746, %r45, %r1433;
	selp.b32 	%r1434, 0, %r1746, %p404;
	add.s32 	%r1745, %r46, %r1434;
	selp.b32 	%r1435, 0, %r1745, %p403;
	add.s32 	%r1744, %r47, %r1435;
	selp.b32 	%r1436, 0, %r1744, %p402;
	add.s32 	%r1743, %r48, %r1436;
	selp.b32 	%r1742, 0, %r1743, %p401;
$L__BB3_32:
	ld.param.u64 	%rd179, [_ZN3cub18CUB_300001_SM_10006detail11scan_by_key21DeviceScanByKeyKernelINS2_10policy_hubIPiiiN4cuda3std3__44plusIvEEE10Policy1000ES5_S5_S5_NS0_24ReduceByKeyScanTileStateIiiLb1EEENS8_8equal_toIvEESA_NS0_8NullTypeEjiiEEvT0_PT9_T1_T2_T3_iT4_T5_T6_T7__param_3];
	add.s32 	%r1699, %r49, %r1742;
	bar.sync 	0;
	st.shared.v4.u32 	[%r9], {%r1761, %r1760, %r1759, %r1758};
	st.shared.v4.u32 	[%r9+16], {%r1757, %r1756, %r1755, %r1754};
	st.shared.v4.u32 	[%r9+32], {%r1753, %r1752, %r1751, %r1750};
	st.shared.v4.u32 	[%r9+48], {%r1749, %r1748, %r1747, %r1746};
	st.shared.v4.u32 	[%r9+64], {%r1745, %r1744, %r1743, %r1699};
	bar.warp.sync 	-1;
	ld.shared.u32 	%r1700, [%r8];
	ld.shared.u32 	%r1701, [%r8+128];
	ld.shared.u32 	%r1702, [%r8+256];
	ld.shared.u32 	%r1703, [%r8+384];
	ld.shared.u32 	%r1704, [%r8+512];
	ld.shared.u32 	%r1705, [%r8+640];
	ld.shared.u32 	%r1706, [%r8+768];
	ld.shared.u32 	%r1707, [%r8+896];
	ld.shared.u32 	%r1708, [%r8+1024];
	ld.shared.u32 	%r1709, [%r8+1152];
	ld.shared.u32 	%r1710, [%r8+1280];
	ld.shared.u32 	%r1711, [%r8+1408];
	ld.shared.u32 	%r1712, [%r8+1536];
	ld.shared.u32 	%r1713, [%r8+1664];
	ld.shared.u32 	%r1714, [%r8+1792];
	ld.shared.u32 	%r1715, [%r8+1920];
	ld.shared.u32 	%r1716, [%r8+2048];
	ld.shared.u32 	%r1717, [%r8+2176];
	ld.shared.u32 	%r1718, [%r8+2304];
	ld.shared.u32 	%r1719, [%r8+2432];
	cvta.to.global.u64 	%rd166, %rd179;
	mov.u32 	%r1720, %tid.x;
	and.b32  	%r1721, %r1720, 992;
	mul.lo.s32 	%r1722, %r1721, 20;
	and.b32  	%r1723, %r1720, 31;
	or.b32  	%r1724, %r1722, %r1723;
	cvt.u64.u32 	%rd167, %r1724;
	mov.u32 	%r1725, %ctaid.x;
	mul.lo.s32 	%r1726, %r1725, 4480;
	cvt.u64.u32 	%rd168, %r1726;
	add.s64 	%rd169, %rd167, %rd168;
	shl.b64 	%rd170, %rd169, 2;
	add.s64 	%rd171, %rd166, %rd170;
	st.global.u32 	[%rd171], %r1700;
	st.global.u32 	[%rd171+128], %r1701;
	st.global.u32 	[%rd171+256], %r1702;
	st.global.u32 	[%rd171+384], %r1703;
	st.global.u32 	[%rd171+512], %r1704;
	st.global.u32 	[%rd171+640], %r1705;
	st.global.u32 	[%rd171+768], %r1706;
	st.global.u32 	[%rd171+896], %r1707;
	st.global.u32 	[%rd171+1024], %r1708;
	st.global.u32 	[%rd171+1152], %r1709;
	st.global.u32 	[%rd171+1280], %r1710;
	st.global.u32 	[%rd171+1408], %r1711;
	st.global.u32 	[%rd171+1536], %r1712;
	st.global.u32 	[%rd171+1664], %r1713;
	st.global.u32 	[%rd171+1792], %r1714;
	st.global.u32 	[%rd171+1920], %r1715;
	st.global.u32 	[%rd171+2048], %r1716;
	st.global.u32 	[%rd171+2176], %r1717;
	st.global.u32 	[%rd171+2304], %r1718;
	st.global.u32 	[%rd171+2432], %r1719;
	bra.uni 	$L__BB3_186;
$L__BB3_33:
	setp.eq.s32 	%p41, %r3, 0;
	@%p41 bra 	$L__BB3_186;
	ld.param.u64 	%rd172, [_ZN3cub18CUB_300001_SM_10006detail11scan_by_key21DeviceScanByKeyKernelINS2_10policy_hubIPiiiN4cuda3std3__44plusIvEEE10Policy1000ES5_S5_S5_NS0_24ReduceByKeyScanTileStateIiiLb1EEENS8_8equal_toIvEESA_NS0_8NullTypeEjiiEEvT0_PT9_T1_T2_T3_iT4_T5_T6_T7__param_0];
	cvt.u64.u32 	%rd10, %r2;
	mul.wide.u32 	%rd27, %r2, 4;
	add.s64 	%rd26, %rd172, %rd27;
	// begin inline asm
	ld.ca.u32 %r1781, [%rd26];
	// end inline asm
	mov.u32 	%r162, %tid.x;
	and.b32  	%r441, %r162, 31;
	and.b32  	%r442, %r162, 992;
	mul.lo.s32 	%r443, %r442, 20;
	or.b32  	%r163, %r443, %r441;
	setp.ge.u32 	%p42, %r163, %r3;
	shl.b32 	%r164, %r163, 2;
	cvt.u64.u32 	%rd28, %r164;
	add.s64 	%rd11, %rd26, %rd28;
	mov.u32 	%r1762, %r1781;
	@%p42 bra 	$L__BB3_36;
	// begin inline asm
	ld.ca.u32 %r1762, [%rd11];
	// end inline asm
$L__BB3_36:
	add.s32 	%r167, %r163, 32;
	setp.ge.u32 	%p43, %r167, %r3;
	mov.u32 	%r1763, %r1781;
	@%p43 bra 	$L__BB3_38;
	add.s64 	%rd30, %rd11, 128;
	// begin inline asm
	ld.ca.u32 %r1763, [%rd30];
	// end inline asm
$L__BB3_38:
	add.s32 	%r170, %r163, 64;
	setp.ge.u32 	%p44, %r170, %r3;
	mov.u32 	%r1764, %r1781;
	@%p44 bra 	$L__BB3_40;
	add.s64 	%rd31, %rd11, 256;
	// begin inline asm
	ld.ca.u32 %r1764, [%rd31];
	// end inline asm
$L__BB3_40:
	add.s32 	%r173, %r163, 96;
	setp.ge.u32 	%p45, %r173, %r3;
	mov.u32 	%r1765, %r1781;
	@%p45 bra 	$L__BB3_42;
	add.s64 	%rd32, %rd11, 384;
	// begin inline asm
	ld.ca.u32 %r1765, [%rd32];
	// end inline asm
$L__BB3_42:
	add.s32 	%r176, %r163, 128;
	setp.ge.u32 	%p46, %r176, %r3;
	mov.u32 	%r1766, %r1781;
	@%p46 bra 	$L__BB3_44;
	add.s64 	%rd33, %rd11, 512;
	// begin inline asm
	ld.ca.u32 %r1766, [%rd33];
	// end inline asm
$L__BB3_44:
	add.s32 	%r179, %r163, 160;
	setp.ge.u32 	%p47, %r179, %r3;
	mov.u32 	%r1767, %r1781;
	@%p47 bra 	$L__BB3_46;
	add.s64 	%rd34, %rd11, 640;
	// begin inline asm
	ld.ca.u32 %r1767, [%rd34];
	// end inline asm
$L__BB3_46:
	add.s32 	%r182, %r163, 192;
	setp.ge.u32 	%p48, %r182, %r3;
	mov.u32 	%r1768, %r1781;
	@%p48 bra 	$L__BB3_48;
	add.s64 	%rd35, %rd11, 768;
	// begin inline asm
	ld.ca.u32 %r1768, [%rd35];
	// end inline asm
$L__BB3_48:
	add.s32 	%r185, %r163, 224;
	setp.ge.u32 	%p49, %r185, %r3;
	mov.u32 	%r1769, %r1781;
	@%p49 bra 	$L__BB3_50;
	add.s64 	%rd36, %rd11, 896;
	// begin inline asm
	ld.ca.u32 %r1769, [%rd36];
	// end inline asm
$L__BB3_50:
	add.s32 	%r188, %r163, 256;
	setp.ge.u32 	%p50, %r188, %r3;
	mov.u32 	%r1770, %r1781;
	@%p50 bra 	$L__BB3_52;
	add.s64 	%rd37, %rd11, 1024;
	// begin inline asm
	ld.ca.u32 %r1770, [%rd37];
	// end inline asm
$L__BB3_52:
	add.s32 	%r191, %r163, 288;
	setp.ge.u32 	%p51, %r191, %r3;
	mov.u32 	%r1771, %r1781;
	@%p51 bra 	$L__BB3_54;
	add.s64 	%rd38, %rd11, 1152;
	// begin inline asm
	ld.ca.u32 %r1771, [%rd38];
	// end inline asm
$L__BB3_54:
	add.s32 	%r194, %r163, 320;
	setp.ge.u32 	%p52, %r194, %r3;
	mov.u32 	%r1772, %r1781;
	@%p52 bra 	$L__BB3_56;
	add.s64 	%rd39, %rd11, 1280;
	// begin inline asm
	ld.ca.u32 %r1772, [%rd39];
	// end inline asm
$L__BB3_56:
	add.s32 	%r197, %r163, 352;
	setp.ge.u32 	%p53, %r197, %r3;
	mov.u32 	%r1773, %r1781;
	@%p53 bra 	$L__BB3_58;
	add.s64 	%rd40, %rd11, 1408;
	// begin inline asm
	ld.ca.u32 %r1773, [%rd40];
	// end inline asm
$L__BB3_58:
	add.s32 	%r200, %r163, 384;
	setp.ge.u32 	%p54, %r200, %r3;
	mov.u32 	%r1774, %r1781;
	@%p54 bra 	$L__BB3_60;
	add.s64 	%rd41, %rd11, 1536;
	// begin inline asm
	ld.ca.u32 %r1774, [%rd41];
	// end inline asm
$L__BB3_60:
	add.s32 	%r203, %r163, 416;
	setp.ge.u32 	%p55, %r203, %r3;
	mov.u32 	%r1775, %r1781;
	@%p55 bra 	$L__BB3_62;
	add.s64 	%rd42, %rd11, 1664;
	// begin inline asm
	ld.ca.u32 %r1775, [%rd42];
	// end inline asm
$L__BB3_62:
	add.s32 	%r206, %r163, 448;
	setp.ge.u32 	%p56, %r206, %r3;
	mov.u32 	%r1776, %r1781;
	@%p56 bra 	$L__BB3_64;
	add.s64 	%rd43, %rd11, 1792;
	// begin inline asm
	ld.ca.u32 %r1776, [%rd43];
	// end inline asm
$L__BB3_64:
	add.s32 	%r209, %r163, 480;
	setp.ge.u32 	%p57, %r209, %r3;
	mov.u32 	%r1777, %r1781;
	@%p57 bra 	$L__BB3_66;
	add.s64 	%rd44, %rd11, 1920;
	// begin inline asm
	ld.ca.u32 %r1777, [%rd44];
	// end inline asm
$L__BB3_66:
	add.s32 	%r460, %r163, 512;
	setp.ge.u32 	%p58, %r460, %r3;
	mov.u32 	%r1778, %r1781;
	@%p58 bra 	$L__BB3_68;
	add.s64 	%rd45, %rd11, 2048;
	// begin inline asm
	ld.ca.u32 %r1778, [%rd45];
	// end inline asm
$L__BB3_68:
	add.s32 	%r214, %r163, 544;
	setp.ge.u32 	%p59, %r214, %r3;
	mov.u32 	%r1779, %r1781;
	@%p59 bra 	$L__BB3_70;
	add.s64 	%rd46, %rd11, 2176;
	// begin inline asm
	ld.ca.u32 %r1779, [%rd46];
	// end inline asm
$L__BB3_70:
	add.s32 	%r217, %r163, 576;
	setp.ge.u32 	%p60, %r217, %r3;
	mov.u32 	%r1780, %r1781;
	@%p60 bra 	$L__BB3_72;
	add.s64 	%rd47, %rd11, 2304;
	// begin inline asm
	ld.ca.u32 %r1780, [%rd47];
	// end inline asm
$L__BB3_72:
	add.s32 	%r220, %r163, 608;
	setp.ge.u32 	%p61, %r220, %r3;
	@%p61 bra 	$L__BB3_74;
	add.s64 	%rd48, %rd11, 2432;
	// begin inline asm
	ld.ca.u32 %r1781, [%rd48];
	// end inline asm
$L__BB3_74:
	ld.param.u64 	%rd176, [_ZN3cub18CUB_300001_SM_10006detail11scan_by_key21DeviceScanByKeyKernelINS2_10policy_hubIPiiiN4cuda3std3__44plusIvEEE10Policy1000ES5_S5_S5_NS0_24ReduceByKeyScanTileStateIiiLb1EEENS8_8equal_toIvEESA_NS0_8NullTypeEjiiEEvT0_PT9_T1_T2_T3_iT4_T5_T6_T7__param_2];
	setp.ge.u32 	%p62, %r163, %r3;
	// begin inline asm
	mov.u32 %r465, %laneid;
	// end inline asm
	shr.u32 	%r467, %r162, 5;
	mad.lo.s32 	%r468, %r467, 640, %r465;
	shl.b32 	%r469, %r468, 2;
	mov.u32 	%r470, _ZZN3cub18CUB_300001_SM_10006detail11scan_by_key21DeviceScanByKeyKernelINS2_10policy_hubIPiiiN4cuda3std3__44plusIvEEE10Policy1000ES5_S5_S5_NS0_24ReduceByKeyScanTileStateIiiLb1EEENS8_8equal_toIvEESA_NS0_8NullTypeEjiiEEvT0_PT9_T1_T2_T3_iT4_T5_T6_T7_E12temp_storage;
	add.s32 	%r224, %r470, %r469;
	st.shared.u32 	[%r224], %r1762;
	st.shared.u32 	[%r224+128], %r1763;
	st.shared.u32 	[%r224+256], %r1764;
	st.shared.u32 	[%r224+384], %r1765;
	st.shared.u32 	[%r224+512], %r1766;
	st.shared.u32 	[%r224+640], %r1767;
	st.shared.u32 	[%r224+768], %r1768;
	st.shared.u32 	[%r224+896], %r1769;
	st.shared.u32 	[%r224+1024], %r1770;
	st.shared.u32 	[%r224+1152], %r1771;
	st.shared.u32 	[%r224+1280], %r1772;
	st.shared.u32 	[%r224+1408], %r1773;
	st.shared.u32 	[%r224+1536], %r1774;
	st.shared.u32 	[%r224+1664], %r1775;
	st.shared.u32 	[%r224+1792], %r1776;
	st.shared.u32 	[%r224+1920], %r1777;
	st.shared.u32 	[%r224+2048], %r1778;
	st.shared.u32 	[%r224+2176], %r1779;
	st.shared.u32 	[%r224+2304], %r1780;
	st.shared.u32 	[%r224+2432], %r1781;
	bar.warp.sync 	-1;
	mad.lo.s32 	%r225, %r465, 76, %r224;
	ld.shared.v4.u32 	{%r226, %r227, %r228, %r229}, [%r225];
	ld.shared.v4.u32 	{%r230, %r231, %r232, %r233}, [%r225+16];
	ld.shared.v4.u32 	{%r234, %r235, %r236, %r237}, [%r225+32];
	ld.shared.v4.u32 	{%r238, %r239, %r240, %r241}, [%r225+48];
	ld.shared.v4.u32 	{%r242, %r243, %r244, %r245}, [%r225+64];
	bar.sync 	0;
	shl.b64 	%rd51, %rd10, 2;
	add.s64 	%rd49, %rd176, %rd51;
	// begin inline asm
	ld.ca.u32 %r1801, [%rd49];
	// end inline asm
	add.s64 	%rd12, %rd49, %rd28;
	mov.u32 	%r1782, %r1801;
	@%p62 bra 	$L__BB3_76;
	// begin inline asm
	ld.ca.u32 %r1782, [%rd12];
	// end inline asm
$L__BB3_76:
	setp.ge.u32 	%p63, %r167, %r3;
	mov.u32 	%r1783, %r1801;
	@%p63 bra 	$L__BB3_78;
	add.s64 	%rd53, %rd12, 128;
	// begin inline asm
	ld.ca.u32 %r1783, [%rd53];
	// end inline asm
$L__BB3_78:
	setp.ge.u32 	%p64, %r170, %r3;
	mov.u32 	%r1784, %r1801;
	@%p64 bra 	$L__BB3_80;
	add.s64 	%rd54, %rd12, 256;
	// begin inline asm
	ld.ca.u32 %r1784, [%rd54];
	// end inline asm
$L__BB3_80:
	setp.ge.u32 	%p65, %r173, %r3;
	mov.u32 	%r1785, %r1801;
	@%p65 bra 	$L__BB3_82;
	add.s64 	%rd55, %rd12, 384;
	// begin inline asm
	ld.ca.u32 %r1785, [%rd55];
	// end inline asm
$L__BB3_82:
	setp.ge.u32 	%p66, %r176, %r3;
	mov.u32 	%r1786, %r1801;
	@%p66 bra 	$L__BB3_84;
	add.s64 	%rd56, %rd12, 512;
	// begin inline asm
	ld.ca.u32 %r1786, [%rd56];
	// end inline asm
$L__BB3_84:
	setp.ge.u32 	%p67, %r179, %r3;
	mov.u32 	%r1787, %r1801;
	@%p67 bra 	$L__BB3_86;
	add.s64 	%rd57, %rd12, 640;
	// begin inline asm
	ld.ca.u32 %r1787, [%rd57];
	// end inline asm
$L__BB3_86:
	setp.ge.u32 	%p68, %r182, %r3;
	mov.u32 	%r1788, %r1801;
	@%p68 bra 	$L__BB3_88;
	add.s64 	%rd58, %rd12, 768;
	// begin inline asm
	ld.ca.u32 %r1788, [%rd58];
	// end inline asm
$L__BB3_88:
	setp.ge.u32 	%p69, %r185, %r3;
	mov.u32 	%r1789, %r1801;
	@%p69 bra 	$L__BB3_90;
	add.s64 	%rd59, %rd12, 896;
	// begin inline asm
	ld.ca.u32 %r1789, [%rd59];
	// end inline asm
$L__BB3_90:
	setp.ge.u32 	%p70, %r188, %r3;
	mov.u32 	%r1790, %r1801;
	@%p70 bra 	$L__BB3_92;
	add.s64 	%rd60, %rd12, 1024;
	// begin inline asm
	ld.ca.u32 %r1790, [%rd60];
	// end inline asm
$L__BB3_92:
	setp.ge.u32 	%p71, %r191, %r3;
	mov.u32 	%r1791, %r1801;
	@%p71 bra 	$L__BB3_94;
	add.s64 	%rd61, %rd12, 1152;
	// begin inline asm
	ld.ca.u32 %r1791, [%rd61];
	// end inline asm
$L__BB3_94:
	setp.ge.u32 	%p72, %r194, %r3;
	mov.u32 	%r1792, %r1801;
	@%p72 bra 	$L__BB3_96;
	add.s64 	%rd62, %rd12, 1280;
	// begin inline asm
	ld.ca.u32 %r1792, [%rd62];
	// end inline asm
$L__BB3_96:
	setp.ge.u32 	%p73, %r197, %r3;
	mov.u32 	%r1793, %r1801;
	@%p73 bra 	$L__BB3_98;
	add.s64 	%rd63, %rd12, 1408;
	// begin inline asm
	ld.ca.u32 %r1793, [%rd63];
	// end inline asm
$L__BB3_98:
	setp.ge.u32 	%p74, %r200, %r3;
	mov.u32 	%r1794, %r1801;
	@%p74 bra 	$L__BB3_100;
	add.s64 	%rd64, %rd12, 1536;
	// begin inline asm
	ld.ca.u32 %r1794, [%rd64];
	// end inline asm
$L__BB3_100:
	setp.ge.u32 	%p75, %r203, %r3;
	mov.u32 	%r1795, %r1801;
	@%p75 bra 	$L__BB3_102;
	add.s64 	%rd65, %rd12, 1664;
	// begin inline asm
	ld.ca.u32 %r1795, [%rd65];
	// end inline asm
$L__BB3_102:
	setp.ge.u32 	%p76, %r206, %r3;
	mov.u32 	%r1796, %r1801;
	@%p76 bra 	$L__BB3_104;
	add.s64 	%rd66, %rd12, 1792;
	// begin inline asm
	ld.ca.u32 %r1796, [%rd66];
	// end inline asm
$L__BB3_104:
	mov.u32 	%r1797, %r1801;
	@%p57 bra 	$L__BB3_106;
	add.s64 	%rd67, %rd12, 1920;
	// begin inline asm
	ld.ca.u32 %r1797, [%rd67];
	// end inline asm
$L__BB3_106:
	add.s32 	%r487, %r163, 512;
	setp.ge.u32 	%p78, %r487, %r3;
	mov.u32 	%r1798, %r1801;
	@%p78 bra 	$L__BB3_108;
	add.s64 	%rd68, %rd12, 2048;
	// begin inline asm
	ld.ca.u32 %r1798, [%rd68];
	// end inline asm
$L__BB3_108:
	mov.u32 	%r1799, %r1801;
	@%p59 bra 	$L__BB3_110;
	add.s64 	%rd69, %rd12, 2176;
	// begin inline asm
	ld.ca.u32 %r1799, [%rd69];
	// end inline asm
$L__BB3_110:
	mov.u32 	%r1800, %r1801;
	@%p60 bra 	$L__BB3_112;
	add.s64 	%rd70, %rd12, 2304;
	// begin inline asm
	ld.ca.u32 %r1800, [%rd70];
	// end inline asm
$L__BB3_112:
	@%p61 bra 	$L__BB3_114;
	add.s64 	%rd71, %rd12, 2432;
	// begin inline asm
	ld.ca.u32 %r1801, [%rd71];
	// end inline asm
$L__BB3_114:
	st.shared.u32 	[%r224], %r1782;
	st.shared.u32 	[%r224+128], %r1783;
	st.shared.u32 	[%r224+256], %r1784;
	st.shared.u32 	[%r224+384], %r1785;
	st.shared.u32 	[%r224+512], %r1786;
	st.shared.u32 	[%r224+640], %r1787;
	st.shared.u32 	[%r224+768], %r1788;
	st.shared.u32 	[%r224+896], %r1789;
	st.shared.u32 	[%r224+1024], %r1790;
	st.shared.u32 	[%r224+1152], %r1791;
	st.shared.u32 	[%r224+1280], %r1792;
	st.shared.u32 	[%r224+1408], %r1793;
	st.shared.u32 	[%r224+1536], %r1794;
	st.shared.u32 	[%r224+1664], %r1795;
	st.shared.u32 	[%r224+1792], %r1796;
	st.shared.u32 	[%r224+1920], %r1797;
	st.shared.u32 	[%r224+2048], %r1798;
	st.shared.u32 	[%r224+2176], %r1799;
	st.shared.u32 	[%r224+2304], %r1800;
	st.shared.u32 	[%r224+2432], %r1801;
	bar.warp.sync 	-1;
	ld.shared.v4.u32 	{%r287, %r288, %r289, %r290}, [%r225];
	ld.shared.v4.u32 	{%r291, %r292, %r293, %r294}, [%r225+16];
	ld.shared.v4.u32 	{%r295, %r296, %r297, %r298}, [%r225+32];
	ld.shared.v4.u32 	{%r299, %r300, %r301, %r302}, [%r225+48];
	ld.shared.v4.u32 	{%r303, %r304, %r305, %r306}, [%r225+64];
	bar.sync 	0;
	setp.ne.s32 	%p82, %r1, 0;
	@%p82 bra 	$L__BB3_122;
	shl.b32 	%r872, %r162, 2;
	mov.u32 	%r873, _ZZN3cub18CUB_300001_SM_10006detail11scan_by_key21DeviceScanByKeyKernelINS2_10policy_hubIPiiiN4cuda3std3__44plusIvEEE10Policy1000ES5_S5_S5_NS0_24ReduceByKeyScanTileStateIiiLb1EEENS8_8equal_toIvEESA_NS0_8NullTypeEjiiEEvT0_PT9_T1_T2_T3_iT4_T5_T6_T7_E12temp_storage;
	add.s32 	%r874, %r873, %r872;
	add.s32 	%r307, %r874, 1020;
	st.shared.u32 	[%r874+1020], %r245;
	bar.sync 	0;
	setp.eq.s32 	%p207, %r162, 0;
	mov.b32 	%r1802, 1;
	@%p207 bra 	$L__BB3_117;
	ld.shared.u32 	%r875, [%r307+-4];
	setp.ne.s32 	%p208, %r875, %r226;
	selp.u32 	%r1802, 1, 0, %p208;
$L__BB3_117:
	shr.u32 	%r310, %r162, 5;
	setp.ne.s32 	%p209, %r226, %r227;
	setp.ne.s32 	%p210, %r227, %r228;
	setp.ne.s32 	%p211, %r228, %r229;
	setp.ne.s32 	%p212, %r229, %r230;
	setp.ne.s32 	%p213, %r230, %r231;
	setp.ne.s32 	%p214, %r231, %r232;
	setp.ne.s32 	%p215, %r232, %r233;
	setp.ne.s32 	%p216, %r233, %r234;
	setp.ne.s32 	%p217, %r234, %r235;
	setp.ne.s32 	%p218, %r235, %r236;
	setp.ne.s32 	%p219, %r236, %r237;
	setp.ne.s32 	%p220, %r237, %r238;
	setp.ne.s32 	%p221, %r238, %r239;
	setp.ne.s32 	%p222, %r239, %r240;
	setp.ne.s32 	%p223, %r240, %r241;
	setp.ne.s32 	%p224, %r241, %r242;
	setp.ne.s32 	%p225, %r242, %r243;
	setp.ne.s32 	%p226, %r243, %r244;
	setp.ne.s32 	%p227, %r244, %r245;
	mul.lo.s32 	%r936, %r162, 20;
	setp.eq.s32 	%p228, %r936, %r3;
	selp.b32 	%r311, 1, %r1802, %p228;
	or.b32  	%r937, %r936, 1;
	setp.eq.s32 	%p229, %r937, %r3;
	or.pred  	%p1, %p229, %p209;
	or.b32  	%r938, %r936, 2;
	setp.eq.s32 	%p230, %r938, %r3;
	or.pred  	%p2, %p230, %p210;
	or.b32  	%r939, %r936, 3;
	setp.eq.s32 	%p231, %r939, %r3;
	or.pred  	%p3, %p231, %p211;
	add.s32 	%r940, %r936, 4;
	setp.eq.s32 	%p232, %r940, %r3;
	or.pred  	%p4, %p232, %p212;
	add.s32 	%r941, %r936, 5;
	setp.eq.s32 	%p233, %r941, %r3;
	or.pred  	%p5, %p233, %p213;
	add.s32 	%r942, %r936, 6;
	setp.eq.s32 	%p234, %r942, %r3;
	or.pred  	%p6, %p234, %p214;
	add.s32 	%r943, %r936, 7;
	setp.eq.s32 	%p235, %r943, %r3;
	or.pred  	%p7, %p235, %p215;
	add.s32 	%r944, %r936, 8;
	setp.eq.s32 	%p236, %r944, %r3;
	or.pred  	%p8, %p236, %p216;
	add.s32 	%r945, %r936, 9;
	setp.eq.s32 	%p237, %r945, %r3;
	or.pred  	%p9, %p237, %p217;
	add.s32 	%r946, %r936, 10;
	setp.eq.s32 	%p238, %r946, %r3;
	or.pred  	%p10, %p238, %p218;
	add.s32 	%r947, %r936, 11;
	setp.eq.s32 	%p239, %r947, %r3;
	or.pred  	%p11, %p239, %p219;
	add.s32 	%r948, %r936, 12;
	setp.eq.s32 	%p240, %r948, %r3;
	or.pred  	%p12, %p240, %p220;
	add.s32 	%r949, %r936, 13;
	setp.eq.s32 	%p241, %r949, %r3;
	or.pred  	%p13, %p241, %p221;
	add.s32 	%r950, %r936, 14;
	setp.eq.s32 	%p242, %r950, %r3;
	or.pred  	%p14, %p242, %p222;
	add.s32 	%r951, %r936, 15;
	setp.eq.s32 	%p243, %r951, %r3;
	or.pred  	%p15, %p243, %p223;
	add.s32 	%r952, %r936, 16;
	setp.eq.s32 	%p244, %r952, %r3;
	or.pred  	%p16, %p244, %p224;
	add.s32 	%r953, %r936, 17;
	setp.eq.s32 	%p245, %r953, %r3;
	or.pred  	%p17, %p245, %p225;
	add.s32 	%r954, %r936, 18;
	setp.eq.s32 	%p246, %r954, %r3;
	or.pred  	%p18, %p246, %p226;
	add.s32 	%r955, %r936, 19;
	setp.eq.s32 	%p247, %r955, %r3;
	or.pred  	%p19, %p247, %p227;
	selp.b32 	%r956, 0, %r287, %p1;
	add.s32 	%r957, %r288, %r956;
	or.pred  	%p248, %p1, %p2;
	selp.b32 	%r958, 0, %r957, %p2;
	add.s32 	%r959, %r289, %r958;
	or.pred  	%p249, %p248, %p3;
	selp.b32 	%r960, 0, %r959, %p3;
	add.s32 	%r961, %r290, %r960;
	or.pred  	%p250, %p249, %p4;
	selp.b32 	%r962, 0, %r961, %p4;
	add.s32 	%r963, %r291, %r962;
	or.pred  	%p251, %p250, %p5;
	selp.b32 	%r964, 0, %r963, %p5;
	add.s32 	%r965, %r292, %r964;
	or.pred  	%p252, %p251, %p6;
	selp.b32 	%r966, 0, %r965, %p6;
	add.s32 	%r967, %r293, %r966;
	or.pred  	%p253, %p252, %p7;
	selp.b32 	%r968, 0, %r967, %p7;
	add.s32 	%r969, %r294, %r968;
	or.pred  	%p254, %p253, %p8;
	selp.b32 	%r970, 0, %r969, %p8;
	add.s32 	%r971, %r295, %r970;
	or.pred  	%p255, %p254, %p9;
	selp.b32 	%r972, 0, %r971, %p9;
	add.s32 	%r973, %r296, %r972;
	or.pred  	%p256, %p255, %p10;
	selp.b32 	%r974, 0, %r973, %p10;
	add.s32 	%r975, %r297, %r974;
	or.pred  	%p257, %p256, %p11;
	selp.b32 	%r976, 0, %r975, %p11;
	add.s32 	%r977, %r298, %r976;
	or.pred  	%p258, %p257, %p12;
	selp.b32 	%r978, 0, %r977, %p12;
	add.s32 	%r979, %r299, %r978;
	or.pred  	%p259, %p258, %p13;
	selp.b32 	%r980, 0, %r979, %p13;
	add.s32 	%r981, %r300, %r980;
	or.pred  	%p260, %p259, %p14;
	selp.b32 	%r982, 0, %r981, %p14;
	add.s32 	%r983, %r301, %r982;
	or.pred  	%p261, %p260, %p15;
	selp.b32 	%r984, 0, %r983, %p15;
	add.s32 	%r985, %r302, %r984;
	or.pred  	%p262, %p261, %p16;
	selp.b32 	%r986, 0, %r985, %p16;
	add.s32 	%r987, %r303, %r986;
	or.pred  	%p263, %p262, %p17;
	selp.b32 	%r988, 0, %r987, %p17;
	add.s32 	%r989, %r304, %r988;
	or.pred  	%p264, %p263, %p18;
	selp.b32 	%r990, 0, %r989, %p18;
	add.s32 	%r991, %r305, %r990;
	or.pred  	%p265, %p264, %p19;
	selp.u32 	%r992, 1, 0, %p265;
	or.b32  	%r877, %r311, %r992;
	selp.b32 	%r993, 0, %r991, %p19;
	add.s32 	%r882, %r306, %r993;
	mov.b32 	%r933, 1;
	mov.b32 	%r934, 0;
	mov.b32 	%r935, -1;
	// begin inline asm
	shfl.sync.up.b32 %r876, %r877, %r933, %r934, %r935;
	// end inline asm
	// begin inline asm
	shfl.sync.up.b32 %r881, %r882, %r933, %r934, %r935;
	// end inline asm
	setp.eq.s32 	%p266, %r877, 0;
	selp.b32 	%r994, %r881, 0, %p266;
	setp.lt.s32 	%p267, %r465, 1;
	selp.b32 	%r995, 0, %r876, %p267;
	or.b32  	%r887, %r995, %r877;
	selp.b32 	%r996, 0, %r994, %p267;
	add.s32 	%r892, %r996, %r882;
	mov.b32 	%r893, 2;
	// begin inline asm
	shfl.sync.up.b32 %r886, %r887, %r893, %r934, %r935;
	// end inline asm
	// begin inline asm
	shfl.sync.up.b32 %r891, %r892, %r893, %r934, %r935;
	// end inline asm
	setp.eq.s32 	%p268, %r887, 0;
	selp.b32 	%r997, %r891, 0, %p268;
	setp.lt.s32 	%p269, %r465, 2;
	selp.b32 	%r998, 0, %r886, %p269;
	or.b32  	%r897, %r998, %r887;
	selp.b32 	%r999, 0, %r997, %p269;
	add.s32 	%r902, %r999, %r892;
	mov.b32 	%r903, 4;
	// begin inline asm
	shfl.sync.up.b32 %r896, %r897, %r903, %r934, %r935;
	// end inline asm
	// begin inline asm
	shfl.sync.up.b32 %r901, %r902, %r903, %r934, %r935;
	// end inline asm
	setp.eq.s32 	%p270, %r897, 0;
	selp.b32 	%r1000, %r901, 0, %p270;
	setp.lt.s32 	%p271, %r465, 4;
	selp.b32 	%r1001, 0, %r896, %p271;
	or.b32  	%r907, %r1001, %r897;
	selp.b32 	%r1002, 0, %r1000, %p271;
	add.s32 	%r912, %r1002, %r902;
	mov.b32 	%r913, 8;
	// begin inline asm
	shfl.sync.up.b32 %r906, %r907, %r913, %r934, %r935;
	// end inline asm
	// begin inline asm
	shfl.sync.up.b32 %r911, %r912, %r913, %r934, %r935;
	// end inline asm
	setp.eq.s32 	%p272, %r907, 0;
	selp.b32 	%r1003, %r911, 0, %p272;
	setp.lt.s32 	%p273, %r465, 8;
	selp.b32 	%r1004, 0, %r906, %p273;
	or.b32  	%r917, %r1004, %r907;
	selp.b32 	%r1005, 0, %r1003, %p273;
	add.s32 	%r922, %r1005, %r912;
	mov.b32 	%r923, 16;
	// begin inline asm
	shfl.sync.up.b32 %r916, %r917, %r923, %r934, %r935;
	// end inline asm
	// begin inline asm
	shfl.sync.up.b32 %r921, %r922, %r923, %r934, %r935;
	// end inline asm
	setp.eq.s32 	%p274, %r917, 0;
	selp.b32 	%r1006, %r921, 0, %p274;
	setp.lt.s32 	%p275, %r465, 16;
	selp.b32 	%r1007, 0, %r916, %p275;
	or.b32  	%r927, %r1007, %r917;
	selp.b32 	%r1008, 0, %r1006, %p275;
	add.s32 	%r932, %r1008, %r922;
	// begin inline asm
	shfl.sync.up.b32 %r926, %r927, %r933, %r934, %r935;
	// end inline asm
	// begin inline asm
	shfl.sync.up.b32 %r1803, %r932, %r933, %r934, %r935;
	// end inline asm
	setp.ne.s32 	%p276, %r465, 31;
	@%p276 bra 	$L__BB3_119;
	shl.b32 	%r1009, %r310, 3;
	mov.u32 	%r1010, _ZZN3cub18CUB_300001_SM_10006detail11scan_by_key21DeviceScanByKeyKernelINS2_10policy_hubIPiiiN4cuda3std3__44plusIvEEE10Policy1000ES5_S5_S5_NS0_24ReduceByKeyScanTileStateIiiLb1EEENS8_8equal_toIvEESA_NS0_8NullTypeEjiiEEvT0_PT9_T1_T2_T3_iT4_T5_T6_T7_E12temp_storage;
	add.s32 	%r1011, %r1010, %r1009;
	st.shared.v2.u32 	[%r1011], {%r927, %r932};
$L__BB3_119:
	bar.sync 	0;
	setp.lt.u32 	%p277, %r162, 32;
	@%p277 bra 	$L__BB3_121;
	ld.shared.u32 	%r1012, [_ZZN3cub18CUB_300001_SM_10006detail11scan_by_key21DeviceScanByKeyKernelINS2_10policy_hubIPiiiN4cuda3std3__44plusIvEEE10Policy1000ES5_S5_S5_NS0_24ReduceByKeyScanTileStateIiiLb1EEENS8_8equal_toIvEESA_NS0_8NullTypeEjiiEEvT0_PT9_T1_T2_T3_iT4_T5_T6_T7_E12temp_storage+4];
	ld.shared.v2.u32 	{%r1013, %r1014}, [_ZZN3cub18CUB_300001_SM_10006detail11scan_by_key21DeviceScanByKeyKernelINS2_10policy_hubIPiiiN4cuda3std3__44plusIvEEE10Policy1000ES5_S5_S5_NS0_24ReduceByKeyScanTileStateIiiLb1EEENS8_8equal_toIvEESA_NS0_8NullTypeEjiiEEvT0_PT9_T1_T2_T3_iT4_T5_T6_T7_E12temp_storage+8];
	setp.eq.s32 	%p278, %r1013, 0;
	selp.b32 	%r1015, %r1012, 0, %p278;
	add.s32 	%r1016, %r1015, %r1014;
	ld.shared.v4.u32 	{%r1017, %r1018, %r1019, %r1020}, [_ZZN3cub18CUB_300001_SM_10006detail11scan_by_key21DeviceScanByKeyKernelINS2_10policy_hubIPiiiN4cuda3std3__44plusIvEEE10Policy1000ES5_S5_S5_NS0_24ReduceByKeyScanTileStateIiiLb1EEENS8_8equal_toIvEESA_NS0_8NullTypeEjiiEEvT0_PT9_T1_T2_T3_iT4_T5_T6_T7_E12temp_storage+16];
	setp.eq.s32 	%p279, %r1017, 0;
	selp.b32 	%r1021, %r1016, 0, %p279;
	add.s32 	%r1022, %r1021, %r1018;
	setp.eq.s32 	%p280, %r1019, 0;
	selp.b32 	%r1023, %r1022, 0, %p280;
	add.s32 	%r1024, %r1023, %r1020;
	ld.shared.v4.u32 	{%r1025, %r1026, %r1027, %r1028}, [_ZZN3cub18CUB_300001_SM_10006detail11scan_by_key21DeviceScanByKeyKernelINS2_10policy_hubIPiiiN4cuda3std3__44plusIvEEE10Policy1000ES5_S5_S5_NS0_24ReduceByKeyScanTileStateIiiLb1EEENS8_8equal_toIvEESA_NS0_8NullTypeEjiiEEvT0_PT9_T1_T2_T3_iT4_T5_T6_T7_E12temp_storage+32];
	setp.eq.s32 	%p281, %r1025, 0;
	selp.b32 	%r1029, %r1024, 0, %p281;
	add.s32 	%r1030, %r1029, %r1026;
	setp.eq.s32 	%p282, %r310, 6;
	setp.eq.s32 	%p283, %r1027, 0;
	selp.b32 	%r1031, %r1030, 0, %p283;
	add.s32 	%r1032, %r1031, %r1028;
	setp.eq.s32 	%p284, %r310, 5;
	setp.eq.s32 	%p285, %r310, 4;
	setp.eq.s32 	%p286, %r310, 3;
	setp.eq.s32 	%p287, %r310, 2;
	selp.b32 	%r1033, %r1016, %r1012, %p287;
	selp.b32 	%r1034, %r1022, %r1033, %p286;
	selp.b32 	%r1035, %r1024, %r1034, %p285;
	selp.b32 	%r1036, %r1030, %r1035, %p284;
	selp.b32 	%r1037, %r1032, %r1036, %p282;
	setp.eq.s32 	%p288, %r926, 0;
	selp.b32 	%r1038, %r1037, 0, %p288;
	add.s32 	%r1039, %r1038, %r1803;
	setp.eq.s32 	%p289, %r465, 0;
	selp.b32 	%r1803, %r1037, %r1039, %p289;
$L__BB3_121:
	setp.eq.s32 	%p290, %r162, 0;
	setp.eq.s32 	%p291, %r311, 0;
	selp.b32 	%r1040, %r1803, 0, %p291;
	selp.b32 	%r1041, 0, %r1040, %p290;
	add.s32 	%r1836, %r1041, %r287;
	selp.b32 	%r1042, 0, %r1836, %p1;
	add.s32 	%r1835, %r288, %r1042;
	selp.b32 	%r1043, 0, %r1835, %p2;
	add.s32 	%r1834, %r289, %r1043;
	selp.b32 	%r1044, 0, %r1834, %p3;
	add.s32 	%r1833, %r290, %r1044;
	selp.b32 	%r1045, 0, %r1833, %p4;
	add.s32 	%r1832, %r291, %r1045;
	selp.b32 	%r1046, 0, %r1832, %p5;
	add.s32 	%r1831, %r292, %r1046;
	selp.b32 	%r1047, 0, %r1831, %p6;
	add.s32 	%r1830, %r293, %r1047;
	selp.b32 	%r1048, 0, %r1830, %p7;
	add.s32 	%r1829, %r294, %r1048;
	selp.b32 	%r1049, 0, %r1829, %p8;
	add.s32 	%r1828, %r295, %r1049;
	selp.b32 	%r1050, 0, %r1828, %p9;
	add.s32 	%r1827, %r296, %r1050;
	selp.b32 	%r1051, 0, %r1827, %p10;
	add.s32 	%r1826, %r297, %r1051;
	selp.b32 	%r1052, 0, %r1826, %p11;
	add.s32 	%r1825, %r298, %r1052;
	selp.b32 	%r1053, 0, %r1825, %p12;
	add.s32 	%r1824, %r299, %r1053;
	selp.b32 	%r1054, 0, %r1824, %p13;
	add.s32 	%r1823, %r300, %r1054;
	selp.b32 	%r1055, 0, %r1823, %p14;
	add.s32 	%r1822, %r301, %r1055;
	selp.b32 	%r1056, 0, %r1822, %p15;
	add.s32 	%r1821, %r302, %r1056;
	selp.b32 	%r1057, 0, %r1821, %p16;
	add.s32 	%r1820, %r303, %r1057;
	selp.b32 	%r1058, 0, %r1820, %p17;
	add.s32 	%r1819, %r304, %r1058;
	selp.b32 	%r1059, 0, %r1819, %p18;
	add.s32 	%r1818, %r305, %r1059;
	selp.b32 	%r1817, 0, %r1818, %p19;
	bra.uni 	$L__BB3_144;
$L__BB3_122:
	setp.ne.s32 	%p83, %r162, 0;
	mov.b32 	%r1805, 0;
	@%p83 bra 	$L__BB3_124;
	ld.param.u64 	%rd174, [_ZN3cub18CUB_300001_SM_10006detail11scan_by_key21DeviceScanByKeyKernelINS2_10policy_hubIPiiiN4cuda3std3__44plusIvEEE10Policy1000ES5_S5_S5_NS0_24ReduceByKeyScanTileStateIiiLb1EEENS8_8equal_toIvEESA_NS0_8NullTypeEjiiEEvT0_PT9_T1_T2_T3_iT4_T5_T6_T7__param_1];
	cvta.to.global.u64 	%rd72, %rd174;
	mul.wide.u32 	%rd73, %r1, 4;
	add.s64 	%rd74, %rd72, %rd73;
	ld.global.u32 	%r1805, [%rd74];
$L__BB3_124:
	setp.eq.s32 	%p84, %r162, 0;
	shl.b32 	%r493, %r162, 2;
	mov.u32 	%r494, _ZZN3cub18CUB_300001_SM_10006detail11scan_by_key21DeviceScanByKeyKernelINS2_10policy_hubIPiiiN4cuda3std3__44plusIvEEE10Policy1000ES5_S5_S5_NS0_24ReduceByKeyScanTileStateIiiLb1EEENS8_8equal_toIvEESA_NS0_8NullTypeEjiiEEvT0_PT9_T1_T2_T3_iT4_T5_T6_T7_E12temp_storage;
	add.s32 	%r495, %r494, %r493;
	add.s32 	%r340, %r495, 1020;
	st.shared.u32 	[%r495+1020], %r245;
	bar.sync 	0;
	@%p84 bra 	$L__BB3_126;
	ld.shared.u32 	%r1805, [%r340+-4];
$L__BB3_126:
	shr.u32 	%r343, %r162, 5;
	setp.ne.s32 	%p85, %r1805, %r226;
	setp.ne.s32 	%p86, %r226, %r227;
	setp.ne.s32 	%p87, %r227, %r228;
	setp.ne.s32 	%p88, %r228, %r229;
	setp.ne.s32 	%p89, %r229, %r230;
	setp.ne.s32 	%p90, %r230, %r231;
	setp.ne.s32 	%p91, %r231, %r232;
	setp.ne.s32 	%p92, %r232, %r233;
	setp.ne.s32 	%p93, %r233, %r234;
	setp.ne.s32 	%p94, %r234, %r235;
	setp.ne.s32 	%p95, %r235, %r236;
	setp.ne.s32 	%p96, %r236, %r237;
	setp.ne.s32 	%p97, %r237, %r238;
	setp.ne.s32 	%p98, %r238, %r239;
	setp.ne.s32 	%p99, %r239, %r240;
	setp.ne.s32 	%p100, %r240, %r241;
	setp.ne.s32 	%p101, %r241, %r242;
	setp.ne.s32 	%p102, %r242, %r243;
	setp.ne.s32 	%p103, %r243, %r244;
	setp.ne.s32 	%p104, %r244, %r245;
	mul.lo.s32 	%r556, %r162, 20;
	setp.eq.s32 	%p105, %r556, %r3;
	or.pred  	%p20, %p105, %p85;
	or.b32  	%r557, %r556, 1;
	setp.eq.s32 	%p106, %r557, %r3;
	or.pred  	%p21, %p106, %p86;
	or.b32  	%r558, %r556, 2;
	setp.eq.s32 	%p107, %r558, %r3;
	or.pred  	%p22, %p107, %p87;
	or.b32  	%r559, %r556, 3;
	setp.eq.s32 	%p108, %r559, %r3;
	or.pred  	%p23, %p108, %p88;
	add.s32 	%r560, %r556, 4;
	setp.eq.s32 	%p109, %r560, %r3;
	or.pred  	%p24, %p109, %p89;
	add.s32 	%r561, %r556, 5;
	setp.eq.s32 	%p110, %r561, %r3;
	or.pred  	%p25, %p110, %p90;
	add.s32 	%r562, %r556, 6;
	setp.eq.s32 	%p111, %r562, %r3;
	or.pred  	%p26, %p111, %p91;
	add.s32 	%r563, %r556, 7;
	setp.eq.s32 	%p112, %r563, %r3;
	or.pred  	%p27, %p112, %p92;
	add.s32 	%r564, %r556, 8;
	setp.eq.s32 	%p113, %r564, %r3;
	or.pred  	%p28, %p113, %p93;
	add.s32 	%r565, %r556, 9;
	setp.eq.s32 	%p114, %r565, %r3;
	or.pred  	%p29, %p114, %p94;
	add.s32 	%r566, %r556, 10;
	setp.eq.s32 	%p115, %r566, %r3;
	or.pred  	%p30, %p115, %p95;
	add.s32 	%r567, %r556, 11;
	setp.eq.s32 	%p116, %r567, %r3;
	or.pred  	%p31, %p116, %p96;
	add.s32 	%r568, %r556, 12;
	setp.eq.s32 	%p117, %r568, %r3;
	or.pred  	%p32, %p117, %p97;
	add.s32 	%r569, %r556, 13;
	setp.eq.s32 	%p118, %r569, %r3;
	or.pred  	%p33, %p118, %p98;
	add.s32 	%r570, %r556, 14;
	setp.eq.s32 	%p119, %r570, %r3;
	or.pred  	%p34, %p119, %p99;
	add.s32 	%r571, %r556, 15;
	setp.eq.s32 	%p120, %r571, %r3;
	or.pred  	%p35, %p120, %p100;
	add.s32 	%r572, %r556, 16;
	setp.eq.s32 	%p121, %r572, %r3;
	or.pred  	%p36, %p121, %p101;
	add.s32 	%r573, %r556, 17;
	setp.eq.s32 	%p122, %r573, %r3;
	or.pred  	%p37, %p122, %p102;
	add.s32 	%r574, %r556, 18;
	setp.eq.s32 	%p123, %r574, %r3;
	or.pred  	%p38, %p123, %p103;
	add.s32 	%r575, %r556, 19;
	setp.eq.s32 	%p124, %r575, %r3;
	or.pred  	%p39, %p124, %p104;
	or.pred  	%p125, %p21, %p20;
	selp.b32 	%r576, 0, %r287, %p21;
	add.s32 	%r577, %r288, %r576;
	or.pred  	%p126, %p22, %p125;
	selp.b32 	%r578, 0, %r577, %p22;
	add.s32 	%r579, %r289, %r578;
	or.pred  	%p127, %p23, %p126;
	selp.b32 	%r580, 0, %r579, %p23;
	add.s32 	%r581, %r290, %r580;
	or.pred  	%p128, %p24, %p127;
	selp.b32 	%r582, 0, %r581, %p24;
	add.s32 	%r583, %r291, %r582;
	or.pred  	%p129, %p25, %p128;
	selp.b32 	%r584, 0, %r583, %p25;
	add.s32 	%r585, %r292, %r584;
	or.pred  	%p130, %p26, %p129;
	selp.b32 	%r586, 0, %r585, %p26;
	add.s32 	%r587, %r293, %r586;
	or.pred  	%p131, %p27, %p130;
	selp.b32 	%r588, 0, %r587, %p27;
	add.s32 	%r589, %r294, %r588;
	or.pred  	%p132, %p28, %p131;
	selp.b32 	%r590, 0, %r589, %p28;
	add.s32 	%r591, %r295, %r590;
	or.pred  	%p133, %p29, %p132;
	selp.b32 	%r592, 0, %r591, %p29;
	add.s32 	%r593, %r296, %r592;
	or.pred  	%p134, %p30, %p133;
	selp.b32 	%r594, 0, %r593, %p30;
	add.s32 	%r595, %r297, %r594;
	or.pred  	%p135, %p31, %p134;
	selp.b32 	%r596, 0, %r595, %p31;
	add.s32 	%r597, %r298, %r596;
	or.pred  	%p136, %p32, %p135;
	selp.b32 	%r598, 0, %r597, %p32;
	add.s32 	%r599, %r299, %r598;
	or.pred  	%p137, %p33, %p136;
	selp.b32 	%r600, 0, %r599, %p33;
	add.s32 	%r601, %r300, %r600;
	or.pred  	%p138, %p34, %p137;
	selp.b32 	%r602, 0, %r601, %p34;
	add.s32 	%r603, %r301, %r602;
	or.pred  	%p139, %p35, %p138;
	selp.b32 	%r604, 0, %r603, %p35;
	add.s32 	%r605, %r302, %r604;
	or.pred  	%p140, %p36, %p139;
	selp.b32 	%r606, 0, %r605, %p36;
	add.s32 	%r607, %r303, %r606;
	or.pred  	%p141, %p37, %p140;
	selp.b32 	%r608, 0, %r607, %p37;
	add.s32 	%r609, %r304, %r608;
	or.pred  	%p142, %p38, %p141;
	selp.b32 	%r610, 0, %r609, %p38;
	add.s32 	%r611, %r305, %r610;
	or.pred  	%p143, %p39, %p142;
	selp.u32 	%r497, 1, 0, %p143;
	selp.b32 	%r612, 0, %r611, %p39;
	add.s32 	%r502, %r306, %r612;
	mov.b32 	%r553, 1;
	mov.b32 	%r554, 0;
	mov.b32 	%r555, -1;
	// begin inline asm
	shfl.sync.up.b32 %r496, %r497, %r553, %r554, %r555;
	// end inline asm
	// begin inline asm
	shfl.sync.up.b32 %r501, %r502, %r553, %r554, %r555;
	// end inline asm
	setp.lt.s32 	%p145, %r465, 1;
	selp.b32 	%r613, 0, %r496, %p145;
	or.b32  	%r507, %r613, %r497;
	selp.b32 	%r614, 0, %r501, %p143;
	selp.b32 	%r615, 0, %r614, %p145;
	add.s32 	%r512, %r615, %r502;
	mov.b32 	%r513, 2;
	// begin inline asm
	shfl.sync.up.b32 %r506, %r507, %r513, %r554, %r555;
	// end inline asm
	// begin inline asm
	shfl.sync.up.b32 %r511, %r512, %r513, %r554, %r555;
	// end inline asm
	setp.eq.s32 	%p146, %r507, 0;
	selp.b32 	%r616, %r511, 0, %p146;
	setp.lt.s32 	%p147, %r465, 2;
	selp.b32 	%r617, 0, %r506, %p147;
	or.b32  	%r517, %r617, %r507;
	selp.b32 	%r618, 0, %r616, %p147;
	add.s32 	%r522, %r618, %r512;
	mov.b32 	%r523, 4;
	// begin inline asm
	shfl.sync.up.b32 %r516, %r517, %r523, %r554, %r555;
	// end inline asm
	// begin inline asm
	shfl.sync.up.b32 %r521, %r522, %r523, %r554, %r555;
	// end inline asm
	setp.eq.s32 	%p148, %r517, 0;
	selp.b32 	%r619, %r521, 0, %p148;
	setp.lt.s32 	%p149, %r465, 4;
	selp.b32 	%r620, 0, %r516, %p149;
	or.b32  	%r527, %r620, %r517;
	selp.b32 	%r621, 0, %r619, %p149;
	add.s32 	%r532, %r621, %r522;
	mov.b32 	%r533, 8;
	// begin inline asm
	shfl.sync.up.b32 %r526, %r527, %r533, %r554, %r555;
	// end inline asm
	// begin inline asm
	shfl.sync.up.b32 %r531, %r532, %r533, %r554, %r555;
	// end inline asm
	setp.eq.s32 	%p150, %r527, 0;
	selp.b32 	%r622, %r531, 0, %p150;
	setp.lt.s32 	%p151, %r465, 8;
	selp.b32 	%r623, 0, %r526, %p151;
	or.b32  	%r537, %r623, %r527;
	selp.b32 	%r624, 0, %r622, %p151;
	add.s32 	%r542, %r624, %r532;
	mov.b32 	%r543, 16;
	// begin inline asm
	shfl.sync.up.b32 %r536, %r537, %r543, %r554, %r555;
	// end inline asm
	// begin inline asm
	shfl.sync.up.b32 %r541, %r542, %r543, %r554, %r555;
	// end inline asm
	setp.eq.s32 	%p152, %r537, 0;
	selp.b32 	%r625, %r541, 0, %p152;
	setp.lt.s32 	%p153, %r465, 16;
	selp.b32 	%r626, 0, %r536, %p153;
	or.b32  	%r547, %r626, %r537;
	selp.b32 	%r627, 0, %r625, %p153;
	add.s32 	%r552, %r627, %r542;
	// begin inline asm
	shfl.sync.up.b32 %r1815, %r547, %r553, %r554, %r555;
	// end inline asm
	// begin inline asm
	shfl.sync.up.b32 %r1816, %r552, %r553, %r554, %r555;
	// end inline asm
	setp.ne.s32 	%p154, %r465, 31;
	@%p154 bra 	$L__BB3_128;
	shl.b32 	%r628, %r343, 3;
	mov.u32 	%r629, _ZZN3cub18CUB_300001_SM_10006detail11scan_by_key21DeviceScanByKeyKernelINS2_10policy_hubIPiiiN4cuda3std3__44plusIvEEE10Policy1000ES5_S5_S5_NS0_24ReduceByKeyScanTileStateIiiLb1EEENS8_8equal_toIvEESA_NS0_8NullTypeEjiiEEvT0_PT9_T1_T2_T3_iT4_T5_T6_T7_E12temp_storage;
	add.s32 	%r630, %r629, %r628;
	st.shared.v2.u32 	[%r630], {%r547, %r552};
$L__BB3_128:
	bar.sync 	0;
	ld.shared.v4.u32 	{%r631, %r632, %r633, %r634}, [_ZZN3cub18CUB_300001_SM_10006detail11scan_by_key21DeviceScanByKeyKernelINS2_10policy_hubIPiiiN4cuda3std3__44plusIvEEE10Policy1000ES5_S5_S5_NS0_24ReduceByKeyScanTileStateIiiLb1EEENS8_8equal_toIvEESA_NS0_8NullTypeEjiiEEvT0_PT9_T1_T2_T3_iT4_T5_T6_T7_E12temp_storage];
	or.b32  	%r635, %r633, %r631;
	setp.eq.s32 	%p155, %r633, 0;
	selp.b32 	%r636, %r632, 0, %p155;
	add.s32 	%r637, %r636, %r634;
	setp.eq.s32 	%p156, %r343, 2;
	selp.b32 	%r638, %r635, %r631, %p156;
	selp.b32 	%r639, %r637, %r632, %p156;
	ld.shared.v4.u32 	{%r640, %r641, %r642, %r643}, [_ZZN3cub18CUB_300001_SM_10006detail11scan_by_key21DeviceScanByKeyKernelINS2_10policy_hubIPiiiN4cuda3std3__44plusIvEEE10Policy1000ES5_S5_S5_NS0_24ReduceByKeyScanTileStateIiiLb1EEENS8_8equal_toIvEESA_NS0_8NullTypeEjiiEEvT0_PT9_T1_T2_T3_iT4_T5_T6_T7_E12temp_storage+16];
	or.b32  	%r644, %r640, %r635;
	setp.eq.s32 	%p157, %r640, 0;
	selp.b32 	%r645, %r637, 0, %p157;
	add.s32 	%r646, %r645, %r641;
	setp.eq.s32 	%p158, %r343, 3;
	selp.b32 	%r647, %r644, %r638, %p158;
	selp.b32 	%r648, %r646, %r639, %p158;
	or.b32  	%r649, %r642, %r644;
	setp.eq.s32 	%p159, %r642, 0;
	selp.b32 	%r650, %r646, 0, %p159;
	add.s32 	%r651, %r650, %r643;
	setp.eq.s32 	%p160, %r343, 4;
	selp.b32 	%r652, %r649, %r647, %p160;
	selp.b32 	%r653, %r651, %r648, %p160;
	ld.shared.v4.u32 	{%r654, %r655, %r656, %r657}, [_ZZN3cub18CUB_300001_SM_10006detail11scan_by_key21DeviceScanByKeyKernelINS2_10policy_hubIPiiiN4cuda3std3__44plusIvEEE10Policy1000ES5_S5_S5_NS0_24ReduceByKeyScanTileStateIiiLb1EEENS8_8equal_toIvEESA_NS0_8NullTypeEjiiEEvT0_PT9_T1_T2_T3_iT4_T5_T6_T7_E12temp_storage+32];
	or.b32  	%r658, %r654, %r649;
	setp.eq.s32 	%p161, %r654, 0;
	selp.b32 	%r659, %r651, 0, %p161;
	add.s32 	%r660, %r659, %r655;
	setp.eq.s32 	%p162, %r343, 5;
	selp.b32 	%r661, %r658, %r652, %p162;
	selp.b32 	%r662, %r660, %r653, %p162;
	or.b32  	%r663, %r656, %r658;
	setp.eq.s32 	%p163, %r656, 0;
	selp.b32 	%r664, %r660, 0, %p163;
	add.s32 	%r665, %r664, %r657;
	setp.eq.s32 	%p164, %r343, 6;
	selp.b32 	%r348, %r663, %r661, %p164;
	selp.b32 	%r349, %r665, %r662, %p164;
	ld.shared.v2.u32 	{%r666, %r667}, [_ZZN3cub18CUB_300001_SM_10006detail11scan_by_key21DeviceScanByKeyKernelINS2_10policy_hubIPiiiN4cuda3std3__44plusIvEEE10Policy1000ES5_S5_S5_NS0_24ReduceByKeyScanTileStateIiiLb1EEENS8_8equal_toIvEESA_NS0_8NullTypeEjiiEEvT0_PT9_T1_T2_T3_iT4_T5_T6_T7_E12temp_storage+48];
	or.b32  	%r350, %r666, %r663;
	setp.eq.s32 	%p165, %r666, 0;
	selp.b32 	%r668, %r665, 0, %p165;
	add.s32 	%r351, %r668, %r667;
	setp.lt.u32 	%p166, %r162, 32;
	@%p166 bra 	$L__BB3_130;
	setp.eq.s32 	%p167, %r1815, 0;
	selp.b32 	%r669, %r349, 0, %p167;
	add.s32 	%r670, %r669, %r1816;
	setp.eq.s32 	%p168, %r465, 0;
	selp.b32 	%r671, 0, %r1815, %p168;
	or.b32  	%r1815, %r348, %r671;
	selp.b32 	%r1816, %r349, %r670, %p168;
	bra.uni 	$L__BB3_143;
$L__BB3_130:
	setp.ne.s32 	%p169, %r162, 0;
	mul.wide.u32 	%rd75, %r1, 16;
	add.s64 	%rd13, %rd1, %rd75;
	@%p169 bra 	$L__BB3_132;
	st.shared.u32 	[_ZZN3cub18CUB_300001_SM_10006detail11scan_by_key21DeviceScanByKeyKernelINS2_10policy_hubIPiiiN4cuda3std3__44plusIvEEE10Policy1000ES5_S5_S5_NS0_24ReduceByKeyScanTileStateIiiLb1EEENS8_8equal_toIvEESA_NS0_8NullTypeEjiiEEvT0_PT9_T1_T2_T3_iT4_T5_T6_T7_E12temp_storage+116], %r350;
	st.shared.u32 	[_ZZN3cub18CUB_300001_SM_10006detail11scan_by_key21DeviceScanByKeyKernelINS2_10policy_hubIPiiiN4cuda3std3__44plusIvEEE10Policy1000ES5_S5_S5_NS0_24ReduceByKeyScanTileStateIiiLb1EEENS8_8equal_toIvEESA_NS0_8NullTypeEjiiEEvT0_PT9_T1_T2_T3_iT4_T5_T6_T7_E12temp_storage+120], %r351;
	mov.b64 	%rd77, {%r350, %r351};
	add.s64 	%rd76, %rd13, 512;
	mov.b64 	%rd78, 100;
	// begin inline asm
	st.relaxed.gpu.v2.u64 [%rd76], {%rd77, %rd78};
	// end inline asm
$L__BB3_132:
	not.b32 	%r354, %r162;
	mov.b32 	%r672, 280;
	// begin inline asm
	nanosleep.u32 %r672;
	// end inline asm
	mul.wide.u32 	%rd79, %r162, 16;
	xor.b64  	%rd80, %rd79, -16;
	add.s64 	%rd81, %rd13, %rd80;
	add.s64 	%rd14, %rd81, 512;
	mov.b32 	%r1807, 928;
	mov.u32 	%r1813, %r1;
$L__BB3_133:
	shr.u32 	%r357, %r1807, 1;
	mul.lo.s32 	%r675, %r1813, 16807;
	and.b32  	%r1813, %r675, 2147483647;
	sub.s32 	%r676, %r1807, %r357;
	add.s32 	%r677, %r676, 1;
	rem.u32 	%r678, %r1813, %r677;
	add.s32 	%r674, %r678, %r357;
	// begin inline asm
	nanosleep.u32 %r674;
	// end inline asm
	// begin inline asm
	ld.relaxed.gpu.v2.u64 {%rd82, %rd181}, [%rd14];
	// end inline asm
	setp.eq.s64 	%p170, %rd181, 99;
	mov.b32 	%r679, -1;
	vote.sync.any.pred 	%p171, %p170, %r679;
	mov.u32 	%r1807, %r357;
	@%p171 bra 	$L__BB3_133;
	mov.b64 	{%r683, %r688}, %rd82;
	setp.eq.s64 	%p172, %rd181, 101;
	mov.b32 	%r731, -1;
	vote.sync.ballot.b32 	%r733, %p172, %r731;
	// begin inline asm
	mov.u32 %r681, %lanemask_ge;
	// end inline asm
	and.b32  	%r734, %r733, %r681;
	or.b32  	%r735, %r734, -2147483648;
	add.s32 	%r736, %r735, -1;
	not.b32 	%r737, %r735;
	and.b32  	%r738, %r737, %r736;
	popc.b32 	%r685, %r738;
	mov.b32 	%r689, 1;
	// begin inline asm
	shfl.sync.down.b32 %r682, %r683, %r689, %r685, %r731;
	// end inline asm
	// begin inline asm
	shfl.sync.down.b32 %r687, %r688, %r689, %r685, %r731;
	// end inline asm
	setp.lt.s32 	%p174, %r465, %r685;
	setp.eq.s32 	%p175, %r683, 0;
	selp.b32 	%r739, %r682, 0, %p174;
	or.b32  	%r693, %r739, %r683;
	selp.b32 	%r740, %r687, 0, %p175;
	selp.b32 	%r741, %r740, 0, %p174;
	add.s32 	%r698, %r741, %r688;
	mov.b32 	%r699, 2;
	// begin inline asm
	shfl.sync.down.b32 %r692, %r693, %r699, %r685, %r731;
	// end inline asm
	// begin inline asm
	shfl.sync.down.b32 %r697, %r698, %r699, %r685, %r731;
	// end inline asm
	add.s32 	%r742, %r465, 2;
	setp.gt.s32 	%p176, %r742, %r685;
	setp.eq.s32 	%p177, %r693, 0;
	selp.b32 	%r743, %r697, 0, %p177;
	selp.b32 	%r744, 0, %r692, %p176;
	or.b32  	%r703, %r693, %r744;
	selp.b32 	%r745, 0, %r743, %p176;
	add.s32 	%r708, %r745, %r698;
	mov.b32 	%r709, 4;
	// begin inline asm
	shfl.sync.down.b32 %r702, %r703, %r709, %r685, %r731;
	// end inline asm
	// begin inline asm
	shfl.sync.down.b32 %r707, %r708, %r709, %r685, %r731;
	// end inline asm
	add.s32 	%r746, %r465, 4;
	setp.gt.s32 	%p178, %r746, %r685;
	setp.eq.s32 	%p179, %r703, 0;
	selp.b32 	%r747, %r707, 0, %p179;
	selp.b32 	%r748, 0, %r702, %p178;
	or.b32  	%r713, %r703, %r748;
	selp.b32 	%r749, 0, %r747, %p178;
	add.s32 	%r718, %r708, %r749;
	mov.b32 	%r719, 8;
	// begin inline asm
	shfl.sync.down.b32 %r712, %r713, %r719, %r685, %r731;
	// end inline asm
	// begin inline asm
	shfl.sync.down.b32 %r717, %r718, %r719, %r685, %r731;
	// end inline asm
	add.s32 	%r750, %r465, 8;
	setp.gt.s32 	%p180, %r750, %r685;
	setp.eq.s32 	%p181, %r713, 0;
	selp.b32 	%r751, %r717, 0, %p181;
	selp.b32 	%r752, 0, %r712, %p180;
	or.b32  	%r723, %r713, %r752;
	selp.b32 	%r753, 0, %r751, %p180;
	add.s32 	%r728, %r718, %r753;
	mov.b32 	%r729, 16;
	// begin inline asm
	shfl.sync.down.b32 %r722, %r723, %r729, %r685, %r731;
	// end inline asm
	// begin inline asm
	shfl.sync.down.b32 %r727, %r728, %r729, %r685, %r731;
	// end inline asm
	add.s32 	%r754, %r465, 16;
	setp.gt.s32 	%p182, %r754, %r685;
	setp.eq.s32 	%p183, %r723, 0;
	selp.b32 	%r755, %r727, 0, %p183;
	selp.b32 	%r756, 0, %r722, %p182;
	or.b32  	%r1810, %r756, %r723;
	selp.b32 	%r757, 0, %r755, %p182;
	add.s32 	%r1811, %r728, %r757;
	add.s64 	%rd17, %rd1, 512;
	add.s32 	%r1812, %r1, %r354;
	mov.b32 	%r1809, 928;
$L__BB3_135:
	setp.ne.s64 	%p184, %rd181, 101;
	mov.b32 	%r758, -1;
	vote.sync.all.pred 	%p185, %p184, %r758;
	not.pred 	%p186, %p185;
	@%p186 bra 	$L__BB3_139;
	shr.u32 	%r1809, %r1809, 1;
	mul.wide.s32 	%rd91, %r1812, 16;
	add.s64 	%rd92, %rd17, %rd91;
	add.s64 	%rd90, %rd92, -512;
	mov.u32 	%r1814, %r1809;
$L__BB3_137:
	shr.u32 	%r371, %r1814, 1;
	mul.lo.s32 	%r787, %r1813, 16807;
	and.b32  	%r1813, %r787, 2147483647;
	sub.s32 	%r788, %r1814, %r371;
	add.s32 	%r789, %r788, 1;
	rem.u32 	%r790, %r1813, %r789;
	add.s32 	%r786, %r790, %r371;
	// begin inline asm
	nanosleep.u32 %r786;
	// end inline asm
	// begin inline asm
	ld.relaxed.gpu.v2.u64 {%rd88, %rd181}, [%rd90];
	// end inline asm
	setp.eq.s64 	%p192, %rd181, 99;
	mov.b32 	%r791, -1;
	vote.sync.any.pred 	%p193, %p192, %r791;
	mov.u32 	%r1814, %r371;
	@%p193 bra 	$L__BB3_137;
	mov.b64 	{%r794, %r799}, %rd88;
	setp.eq.s64 	%p194, %rd181, 101;
	mov.b32 	%r842, -1;
	vote.sync.ballot.b32 	%r843, %p194, %r842;
	and.b32  	%r844, %r843, %r681;
	or.b32  	%r845, %r844, -2147483648;
	add.s32 	%r846, %r845, -1;
	not.b32 	%r847, %r845;
	and.b32  	%r848, %r847, %r846;
	popc.b32 	%r796, %r848;
	mov.b32 	%r800, 1;
	// begin inline asm
	shfl.sync.down.b32 %r793, %r794, %r800, %r796, %r842;
	// end inline asm
	// begin inline asm
	shfl.sync.down.b32 %r798, %r799, %r800, %r796, %r842;
	// end inline asm
	setp.lt.s32 	%p196, %r465, %r796;
	setp.eq.s32 	%p197, %r794, 0;
	selp.b32 	%r849, %r793, 0, %p196;
	or.b32  	%r804, %r849, %r794;
	selp.b32 	%r850, %r798, 0, %p197;
	selp.b32 	%r851, %r850, 0, %p196;
	add.s32 	%r809, %r851, %r799;
	mov.b32 	%r810, 2;
	// begin inline asm
	shfl.sync.down.b32 %r803, %r804, %r810, %r796, %r842;
	// end inline asm
	// begin inline asm
	shfl.sync.down.b32 %r808, %r809, %r810, %r796, %r842;
	// end inline asm
	add.s32 	%r852, %r465, 2;
	setp.gt.s32 	%p198, %r852, %r796;
	setp.eq.s32 	%p199, %r804, 0;
	selp.b32 	%r853, %r808, 0, %p199;
	selp.b32 	%r854, 0, %r803, %p198;
	or.b32  	%r814, %r804, %r854;
	selp.b32 	%r855, 0, %r853, %p198;
	add.s32 	%r819, %r855, %r809;
	mov.b32 	%r820, 4;
	// begin inline asm
	shfl.sync.down.b32 %r813, %r814, %r820, %r796, %r842;
	// end inline asm
	// begin inline asm
	shfl.sync.down.b32 %r818, %r819, %r820, %r796, %r842;
	// end inline asm
	add.s32 	%r856, %r465, 4;
	setp.gt.s32 	%p200, %r856, %r796;
	setp.eq.s32 	%p201, %r814, 0;
	selp.b32 	%r857, %r818, 0, %p201;
	selp.b32 	%r858, 0, %r813, %p200;
	or.b32  	%r824, %r814, %r858;
	selp.b32 	%r859, 0, %r857, %p200;
	add.s32 	%r829, %r819, %r859;
	mov.b32 	%r830, 8;
	// begin inline asm
	shfl.sync.down.b32 %r823, %r824, %r830, %r796, %r842;
	// end inline asm
	// begin inline asm
	shfl.sync.down.b32 %r828, %r829, %r830, %r796, %r842;
	// end inline asm
	add.s32 	%r860, %r465, 8;
	setp.gt.s32 	%p202, %r860, %r796;
	setp.eq.s32 	%p203, %r824, 0;
	selp.b32 	%r861, %r828, 0, %p203;
	selp.b32 	%r862, 0, %r823, %p202;
	or.b32  	%r834, %r824, %r862;
	selp.b32 	%r863, 0, %r861, %p202;
	add.s32 	%r839, %r829, %r863;
	mov.b32 	%r840, 16;
	// begin inline asm
	shfl.sync.down.b32 %r833, %r834, %r840, %r796, %r842;
	// end inline asm
	// begin inline asm
	shfl.sync.down.b32 %r838, %r839, %r840, %r796, %r842;
	// end inline asm
	add.s32 	%r864, %r465, 16;
	setp.gt.s32 	%p204, %r864, %r796;
	setp.eq.s32 	%p205, %r834, 0;
	selp.b32 	%r865, %r838, 0, %p205;
	selp.b32 	%r866, 0, %r833, %p204;
	selp.b32 	%r867, 0, %r865, %p204;
	add.s32 	%r868, %r839, %r867;
	or.b32  	%r869, %r866, %r1810;
	or.b32  	%r373, %r869, %r834;
	setp.eq.s32 	%p206, %r1810, 0;
	selp.b32 	%r870, %r868, 0, %p206;
	add.s32 	%r1811, %r870, %r1811;
	add.s32 	%r1812, %r1812, -32;
	mov.u32 	%r1810, %r373;
	bra.uni 	$L__BB3_135;
$L__BB3_139:
	setp.ne.s32 	%p187, %r162, 0;
	@%p187 bra 	$L__BB3_141;
	or.b32  	%r760, %r1810, %r350;
	setp.eq.s32 	%p188, %r350, 0;
	selp.b32 	%r761, %r1811, 0, %p188;
	add.s32 	%r762, %r761, %r351;
	mov.b64 	%rd86, {%r760, %r762};
	add.s64 	%rd85, %rd13, 512;
	mov.b64 	%rd87, 101;
	// begin inline asm
	st.relaxed.gpu.v2.u64 [%rd85], {%rd86, %rd87};
	// end inline asm
	st.shared.u32 	[_ZZN3cub18CUB_300001_SM_10006detail11scan_by_key21DeviceScanByKeyKernelINS2_10policy_hubIPiiiN4cuda3std3__44plusIvEEE10Policy1000ES5_S5_S5_NS0_24ReduceByKeyScanTileStateIiiLb1EEENS8_8equal_toIvEESA_NS0_8NullTypeEjiiEEvT0_PT9_T1_T2_T3_iT4_T5_T6_T7_E12temp_storage+100], %r1810;
	st.shared.v2.u32 	[_ZZN3cub18CUB_300001_SM_10006detail11scan_by_key21DeviceScanByKeyKernelINS2_10policy_hubIPiiiN4cuda3std3__44plusIvEEE10Policy1000ES5_S5_S5_NS0_24ReduceByKeyScanTileStateIiiLb1EEENS8_8equal_toIvEESA_NS0_8NullTypeEjiiEEvT0_PT9_T1_T2_T3_iT4_T5_T6_T7_E12temp_storage+104], {%r1811, %r760};
	st.shared.u32 	[_ZZN3cub18CUB_300001_SM_10006detail11scan_by_key21DeviceScanByKeyKernelINS2_10policy_hubIPiiiN4cuda3std3__44plusIvEEE10Policy1000ES5_S5_S5_NS0_24ReduceByKeyScanTileStateIiiLb1EEENS8_8equal_toIvEESA_NS0_8NullTypeEjiiEEvT0_PT9_T1_T2_T3_iT4_T5_T6_T7_E12temp_storage+112], %r762;
$L__BB3_141:
	setp.ne.s32 	%p189, %r465, 0;
	@%p189 bra 	$L__BB3_143;
	st.shared.v2.u32 	[_ZZN3cub18CUB_300001_SM_10006detail11scan_by_key21DeviceScanByKeyKernelINS2_10policy_hubIPiiiN4cuda3std3__44plusIvEEE10Policy1000ES5_S5_S5_NS0_24ReduceByKeyScanTileStateIiiLb1EEENS8_8equal_toIvEESA_NS0_8NullTypeEjiiEEvT0_PT9_T1_T2_T3_iT4_T5_T6_T7_E12temp_storage+64], {%r1810, %r1811};
	mov.u32 	%r1815, %r1810;
	mov.u32 	%r1816, %r1811;
$L__BB3_143:
	setp.eq.s32 	%p190, %r162, 0;
	bar.sync 	0;
	ld.shared.u32 	%r763, [_ZZN3cub18CUB_300001_SM_10006detail11scan_by_key21DeviceScanByKeyKernelINS2_10policy_hubIPiiiN4cuda3std3__44plusIvEEE10Policy1000ES5_S5_S5_NS0_24ReduceByKeyScanTileStateIiiLb1EEENS8_8equal_toIvEESA_NS0_8NullTypeEjiiEEvT0_PT9_T1_T2_T3_iT4_T5_T6_T7_E12temp_storage+68];
	setp.eq.s32 	%p191, %r1815, 0;
	selp.b32 	%r764, %r763, 0, %p191;
	selp.b32 	%r765, 0, %r764, %p190;
	add.s32 	%r766, %r1816, %r765;
	selp.b32 	%r767, 0, %r766, %p20;
	add.s32 	%r1836, %r767, %r287;
	selp.b32 	%r768, 0, %r1836, %p21;
	add.s32 	%r1835, %r288, %r768;
	selp.b32 	%r769, 0, %r1835, %p22;
	add.s32 	%r1834, %r289, %r769;
	selp.b32 	%r770, 0, %r1834, %p23;
	add.s32 	%r1833, %r290, %r770;
	selp.b32 	%r771, 0, %r1833, %p24;
	add.s32 	%r1832, %r291, %r771;
	selp.b32 	%r772, 0, %r1832, %p25;
	add.s32 	%r1831, %r292, %r772;
	selp.b32 	%r773, 0, %r1831, %p26;
	add.s32 	%r1830, %r293, %r773;
	selp.b32 	%r774, 0, %r1830, %p27;
	add.s32 	%r1829, %r294, %r774;
	selp.b32 	%r775, 0, %r1829, %p28;
	add.s32 	%r1828, %r295, %r775;
	selp.b32 	%r776, 0, %r1828, %p29;
	add.s32 	%r1827, %r296, %r776;
	selp.b32 	%r777, 0, %r1827, %p30;
	add.s32 	%r1826, %r297, %r777;
	selp.b32 	%r778, 0, %r1826, %p31;
	add.s32 	%r1825, %r298, %r778;
	selp.b32 	%r779, 0, %r1825, %p32;
	add.s32 	%r1824, %r299, %r779;
	selp.b32 	%r780, 0, %r1824, %p33;
	add.s32 	%r1823, %r300, %r780;
	selp.b32 	%r781, 0, %r1823, %p34;
	add.s32 	%r1822, %r301, %r781;
	selp.b32 	%r782, 0, %r1822, %p35;
	add.s32 	%r1821, %r302, %r782;
	selp.b32 	%r783, 0, %r1821, %p36;
	add.s32 	%r1820, %r303, %r783;
	selp.b32 	%r784, 0, %r1820, %p37;
	add.s32 	%r1819, %r304, %r784;
	selp.b32 	%r785, 0, %r1819, %p38;
	add.s32 	%r1818, %r305, %r785;
	selp.b32 	%r1817, 0, %r1818, %p39;
$L__BB3_144:
	add.s32 	%r1060, %r306, %r1817;
	bar.sync 	0;
	st.shared.v4.u32 	[%r225], {%r1836, %r1835, %r1834, %r1833};
	st.shared.v4.u32 	[%r225+16], {%r1832, %r1831, %r1830, %r1829};
	st.shared.v4.u32 	[%r225+32], {%r1828, %r1827, %r1826, %r1825};
	st.shared.v4.u32 	[%r225+48], {%r1824, %r1823, %r1822, %r1821};
	st.shared.v4.u32 	[%r225+64], {%r1820, %r1819, %r1818, %r1060};
	bar.warp.sync 	-1;
	ld.shared.u32 	%r418, [%r224];
	ld.shared.u32 	%r419, [%r224+128];
	ld.shared.u32 	%r420, [%r224+256];
	ld.shared.u32 	%r421, [%r224+384];
	ld.shared.u32 	%r422, [%r224+512];
	ld.shared.u32 	%r423, [%r224+640];
	ld.shared.u32 	%r424, [%r224+768];
	ld.shared.u32 	%r425, [%r224+896];
	ld.shared.u32 	%r426, [%r224+1024];
	ld.shared.u32 	%r427, [%r224+1152];
	ld.shared.u32 	%r428, [%r224+1280];
	ld.shared.u32 	%r429, [%r224+1408];
	ld.shared.u32 	%r430, [%r224+1536];
	ld.shared.u32 	%r431, [%r224+1664];
	ld.shared.u32 	%r432, [%r224+1792];
	ld.shared.u32 	%r433, [%r224+1920];
	ld.shared.u32 	%r434, [%r224+2048];
	ld.shared.u32 	%r435, [%r224+2176];
	ld.shared.u32 	%r436, [%r224+2304];
	ld.shared.u32 	%r437, [%r224+2432];
	setp.ne.s32 	%p292, %r162, 0;
	@%p292 bra 	$L__BB3_146;
	st.volatile.shared.u32 	[_ZZN3cub18CUB_300001_SM_10006detail11scan_by_key21DeviceScanByKeyKernelINS2_10policy_hubIPiiiN4cuda3std3__44plusIvEEE10Policy1000ES5_S5_S5_NS0_24ReduceByKeyScanTileStateIiiLb1EEENS8_8equal_toIvEESA_NS0_8NullTypeEjiiEEvT0_PT9_T1_T2_T3_iT4_T5_T6_T7_E12temp_storage+17920], %r3;
$L__BB3_146:
	ld.param.u64 	%rd178, [_ZN3cub18CUB_300001_SM_10006detail11scan_by_key21DeviceScanByKeyKernelINS2_10policy_hubIPiiiN4cuda3std3__44plusIvEEE10Policy1000ES5_S5_S5_NS0_24ReduceByKeyScanTileStateIiiLb1EEENS8_8equal_toIvEESA_NS0_8NullTypeEjiiEEvT0_PT9_T1_T2_T3_iT4_T5_T6_T7__param_3];
	bar.sync 	0;
	ld.volatile.shared.u32 	%r438, [_ZZN3cub18CUB_300001_SM_10006detail11scan_by_key21DeviceScanByKeyKernelINS2_10policy_hubIPiiiN4cuda3std3__44plusIvEEE10Policy1000ES5_S5_S5_NS0_24ReduceByKeyScanTileStateIiiLb1EEENS8_8equal_toIvEESA_NS0_8NullTypeEjiiEEvT0_PT9_T1_T2_T3_iT4_T5_T6_T7_E12temp_storage+17920];
	setp.ge.s32 	%p293, %r163, %r438;
	cvt.u64.u32 	%rd93, %r163;
	mov.u32 	%r1061, %ctaid.x;
	mul.lo.s32 	%r1062, %r1061, 4480;
	cvt.u64.u32 	%rd94, %r1062;
	add.s64 	%rd95, %rd93, %rd94;
	cvta.to.global.u64 	%rd96, %rd178;
	shl.b64 	%rd97, %rd95, 2;
	add.s64 	%rd21, %rd96, %rd97;
	@%p293 bra 	$L__BB3_148;
	st.global.u32 	[%rd21], %r418;
$L__BB3_148:
	mov.u32 	%r1063, %tid.x;
	and.b32  	%r1064, %r1063, 992;
	mul.lo.s32 	%r1065, %r1064, 20;
	and.b32  	%r1066, %r1063, 31;
	or.b32  	%r1067, %r1065, %r1066;
	or.b32  	%r1068, %r1067, 32;
	setp.ge.s32 	%p294, %r1068, %r438;
	@%p294 bra 	$L__BB3_150;
	st.global.u32 	[%rd21+128], %r419;
$L__BB3_150:
	setp.ge.s32 	%p295, %r170, %r438;
	@%p295 bra 	$L__BB3_152;
	st.global.u32 	[%rd21+256], %r420;
$L__BB3_152:
	setp.ge.s32 	%p296, %r173, %r438;
	@%p296 bra 	$L__BB3_154;
	st.global.u32 	[%rd21+384], %r421;
$L__BB3_154:
	setp.ge.s32 	%p297, %r176, %r438;
	@%p297 bra 	$L__BB3_156;
	st.global.u32 	[%rd21+512], %r422;
$L__BB3_156:
	add.s32 	%r1074, %r1067, 160;
	setp.ge.s32 	%p298, %r1074, %r438;
	@%p298 bra 	$L__BB3_158;
	st.global.u32 	[%rd21+640], %r423;
$L__BB3_158:
	setp.ge.s32 	%p299, %r182, %r438;
	@%p299 bra 	$L__BB3_160;
	st.global.u32 	[%rd21+768], %r424;
$L__BB3_160:
	setp.ge.s32 	%p300, %r185, %r438;
	@%p300 bra 	$L__BB3_162;
	st.global.u32 	[%rd21+896], %r425;
$L__BB3_162:
	setp.ge.s32 	%p301, %r188, %r438;
	@%p301 bra 	$L__BB3_164;
	st.global.u32 	[%rd21+1024], %r426;
$L__BB3_164:
	setp.ge.s32 	%p302, %r191, %r438;
	@%p302 bra 	$L__BB3_166;
	st.global.u32 	[%rd21+1152], %r427;
$L__BB3_166:
	setp.ge.s32 	%p303, %r194, %r438;
	@%p303 bra 	$L__BB3_168;
	st.global.u32 	[%rd21+1280], %r428;
$L__BB3_168:
	add.s32 	%r1080, %r1067, 352;
	setp.ge.s32 	%p304, %r1080, %r438;
	@%p304 bra 	$L__BB3_170;
	st.global.u32 	[%rd21+1408], %r429;
$L__BB3_170:
	add.s32 	%r1086, %r1067, 384;
	setp.ge.s32 	%p305, %r1086, %r438;
	@%p305 bra 	$L__BB3_172;
	st.global.u32 	[%rd21+1536], %r430;
$L__BB3_172:
	add.s32 	%r1092, %r1067, 416;
	setp.ge.s32 	%p306, %r1092, %r438;
	@%p306 bra 	$L__BB3_174;
	st.global.u32 	[%rd21+1664], %r431;
$L__BB3_174:
	add.s32 	%r1098, %r1067, 448;
	setp.ge.s32 	%p307, %r1098, %r438;
	@%p307 bra 	$L__BB3_176;
	st.global.u32 	[%rd21+1792], %r432;
$L__BB3_176:
	setp.ge.s32 	%p308, %r209, %r438;
	@%p308 bra 	$L__BB3_178;
	st.global.u32 	[%rd21+1920], %r433;
$L__BB3_178:
	add.s32 	%r1104, %r1067, 512;
	setp.ge.s32 	%p309, %r1104, %r438;
	@%p309 bra 	$L__BB3_180;
	st.global.u32 	[%rd21+2048], %r434;
$L__BB3_180:
	setp.ge.s32 	%p310, %r214, %r438;
	@%p310 bra 	$L__BB3_182;
	st.global.u32 	[%rd21+2176], %r435;
$L__BB3_182:
	add.s32 	%r1110, %r1067, 576;
	setp.ge.s32 	%p311, %r1110, %r438;
	@%p311 bra 	$L__BB3_184;
	st.global.u32 	[%rd21+2304], %r436;
$L__BB3_184:
	setp.ge.s32 	%p312, %r220, %r438;
	@%p312 bra 	$L__BB3_186;
	st.global.u32 	[%rd21+2432], %r437;
$L__BB3_186:
	ret;

}
	// .globl	_ZN3cub18CUB_300001_SM_10006detail11scan_by_key25DeviceScanByKeyInitKernelINS0_24ReduceByKeyScanTileStateIiiLb1EEEPimEEvT_T0_PN4cuda3std3__415iterator_traitsIS8_vE10value_typeET1_i
.visible .entry _ZN3cub18CUB_300001_SM_10006detail11scan_by_key25DeviceScanByKeyInitKernelINS0_24ReduceByKeyScanTileStateIiiLb1EEEPimEEvT_T0_PN4cuda3std3__415iterator_traitsIS8_vE10value_typeET1_i(
	.param .align 8 .b8 _ZN3cub18CUB_300001_SM_10006detail11scan_by_key25DeviceScanByKeyInitKernelINS0_24ReduceByKeyScanTileStateIiiLb1EEEPimEEvT_T0_PN4cuda3std3__415iterator_traitsIS8_vE10value_typeET1_i_param_0[8],
	.param .u64 .ptr .align 1 _ZN3cub18CUB_300001_SM_10006detail11scan_by_key25DeviceScanByKeyInitKernelINS0_24ReduceByKeyScanTileStateIiiLb1EEEPimEEvT_T0_PN4cuda3std3__415iterator_traitsIS8_vE10value_typeET1_i_param_1,
	.param .u64 .ptr .align 1 _ZN3cub18CUB_300001_SM_10006detail11scan_by_key25DeviceScanByKeyInitKernelINS0_24ReduceByKeyScanTileStateIiiLb1EEEPimEEvT_T0_PN4cuda3std3__415iterator_traitsIS8_vE10value_typeET1_i_param_2,
	.param .u64 _ZN3cub18CUB_300001_SM_10006detail11scan_by_key25DeviceScanByKeyInitKernelINS0_24ReduceByKeyScanTileStateIiiLb1EEEPimEEvT_T0_PN4cuda3std3__415iterator_traitsIS8_vE10value_typeET1_i_param_3,
	.param .u32 _ZN3cub18CUB_300001_SM_10006detail11scan_by_key25DeviceScanByKeyInitKernelINS0_24ReduceByKeyScanTileStateIiiLb1EEEPimEEvT_T0_PN4cuda3std3__415iterator_traitsIS8_vE10value_typeET1_i_param_4
)
{
	.reg .pred 	%p<8>;
	.reg .b32 	%r<8>;
	.reg .b64 	%rd<21>;

	ld.param.u64 	%rd5, [_ZN3cub18CUB_300001_SM_10006detail11scan_by_key25DeviceScanByKeyInitKernelINS0_24ReduceByKeyScanTileStateIiiLb1EEEPimEEvT_T0_PN4cuda3std3__415iterator_traitsIS8_vE10value_typeET1_i_param_0];
	ld.param.u64 	%rd2, [_ZN3cub18CUB_300001_SM_10006detail11scan_by_key25DeviceScanByKeyInitKernelINS0_24ReduceByKeyScanTileStateIiiLb1EEEPimEEvT_T0_PN4cuda3std3__415iterator_traitsIS8_vE10value_typeET1_i_param_1];
	ld.param.u64 	%rd3, [_ZN3cub18CUB_300001_SM_10006detail11scan_by_key25DeviceScanByKeyInitKernelINS0_24ReduceByKeyScanTileStateIiiLb1EEEPimEEvT_T0_PN4cuda3std3__415iterator_traitsIS8_vE10value_typeET1_i_param_2];
	ld.param.u64 	%rd4, [_ZN3cub18CUB_300001_SM_10006detail11scan_by_key25DeviceScanByKeyInitKernelINS0_24ReduceByKeyScanTileStateIiiLb1EEEPimEEvT_T0_PN4cuda3std3__415iterator_traitsIS8_vE10value_typeET1_i_param_3];
	ld.param.u32 	%r4, [_ZN3cub18CUB_300001_SM_10006detail11scan_by_key25DeviceScanByKeyInitKernelINS0_24ReduceByKeyScanTileStateIiiLb1EEEPimEEvT_T0_PN4cuda3std3__415iterator_traitsIS8_vE10value_typeET1_i_param_4];
	cvta.to.global.u64 	%rd1, %rd5;
	mov.u32 	%r1, %ctaid.x;
	mov.u32 	%r5, %ntid.x;
	mov.u32 	%r2, %tid.x;
	mad.lo.s32 	%r3, %r1, %r5, %r2;
	setp.ge.s32 	%p1, %r3, %r4;
	@%p1 bra 	$L__BB4_2;
	mul.wide.s32 	%rd6, %r3, 16;
	add.s64 	%rd7, %rd1, %rd6;
	mov.b64 	%rd8, 99;
	mov.b64 	%rd9, 0;
	st.global.v2.u64 	[%rd7+512], {%rd9, %rd8};
$L__BB4_2:
	setp.ne.s32 	%p2, %r1, 0;
	setp.gt.u32 	%p3, %r2, 31;
	or.pred  	%p4, %p2, %p3;
	@%p4 bra 	$L__BB4_4;
	mul.wide.u32 	%rd10, %r2, 16;
	add.s64 	%rd11, %rd1, %rd10;
	mov.b64 	%rd12, 0;
	st.global.v2.u64 	[%rd11], {%rd12, %rd12};
$L__BB4_4:
	setp.eq.s32 	%p5, %r3, 0;
	setp.ge.u32 	%p6, %r3, %r4;
	or.pred  	%p7, %p5, %p6;
	@%p7 bra 	$L__BB4_6;
	cvt.u64.u32 	%rd13, %r3;
	cvta.to.global.u64 	%rd14, %rd2;
	mul.lo.s64 	%rd15, %rd4, %rd13;
	shl.b64 	%rd16, %rd15, 2;
	add.s64 	%rd17, %rd14, %rd16;
	ld.global.u32 	%r7, [%rd17+-4];
	cvta.to.global.u64 	%rd18, %rd3;
	mul.wide.u32 	%rd19, %r3, 4;
	add.s64 	%rd20, %rd18, %rd19;
	st.global.u32 	[%rd20], %r7;
$L__BB4_6:
	ret;

}
	// .globl	_ZN3cub18CUB_300001_SM_10006detail11scan_by_key21DeviceScanByKeyKernelINS2_10policy_hubIPiiiN4cuda3std3__44plusIvEEE10Policy1000ES5_S5_S5_NS0_24ReduceByKeyScanTileStateIiiLb1EEENS8_8equal_toIvEESA_NS0_8NullTypeEmiiEEvT0_PT9_T1_T2_T3_iT4_T5_T6_T7_
.visible .entry _ZN3cub18CUB_300001_SM_10006detail11scan_by_key21DeviceScanByKeyKernelINS2_10policy_hubIPiiiN4cuda3std3__44plusIvEEE10Policy1000ES5_S5_S5_NS0_24ReduceByKeyScanTileStateIiiLb1EEENS8_8equal_toIvEESA_NS0_8NullTypeEmiiEEvT0_PT9_T1_T2_T3_iT4_T5_T6_T7_(
	.param .u64 .ptr .align 1 _ZN3cub18CUB_300001_SM_10006detail11scan_by_key21DeviceScanByKeyKernelINS2_10policy_hubIPiiiN4cuda3std3__44plusIvEEE10Policy1000ES5_S5_S5_NS0_24ReduceByKeyScanTileStateIiiLb1EEENS8_8equal_toIvEESA_NS0_8NullTypeEmiiEEvT0_PT9_T1_T2_T3_iT4_T5_T6_T7__param_0,
	.param .u64 .ptr .align 1 _ZN3cub18CUB_300001_SM_10006detail11scan_by_key21DeviceScanByKeyKernelINS2_10policy_hubIPiiiN4cuda3std3__44plusIvEEE10Policy1000ES5_S5_S5_NS0_24ReduceByKeyScanTileStateIiiLb1EEENS8_8equal_toIvEESA_NS0_8NullTypeEmiiEEvT0_PT9_T1_T2_T3_iT4_T5_T6_T7__param_1,
	.param .u64 .ptr .align 1 _ZN3cub18CUB_300001_SM_10006detail11scan_by_key21DeviceScanByKeyKernelINS2_10policy_hubIPiiiN4cuda3std3__44plusIvEEE10Policy1000ES5_S5_S5_NS0_24ReduceByKeyScanTileStateIiiLb1EEENS8_8equal_toIvEESA_NS0_8NullTypeEmiiEEvT0_PT9_T1_T2_T3_iT4_T5_T6_T7__param_2,
	.param .u64 .ptr .align 1 _ZN3cub18CUB_300001_SM_10006detail11scan_by_key21DeviceScanByKeyKernelINS2_10policy_hubIPiiiN4cuda3std3__44plusIvEEE10Policy1000ES5_S5_S5_NS0_24ReduceByKeyScanTileStateIiiLb1EEENS8_8equal_toIvEESA_NS0_8NullTypeEmiiEEvT0_PT9_T1_T2_T3_iT4_T5_T6_T7__param_3,
	.param .align 8 .b8 _ZN3cub18CUB_300001_SM_10006detail11scan_by_key21DeviceScanByKeyKernelINS2_10policy_hubIPiiiN4cuda3std3__44plusIvEEE10Policy1000ES5_S5_S5_NS0_24ReduceByKeyScanTileStateIiiLb1EEENS8_8equal_toIvEESA_NS0_8NullTypeEmiiEEvT0_PT9_T1_T2_T3_iT4_T5_T6_T7__param_4[8],
	.param .u32 _ZN3cub18CUB_300001_SM_10006detail11scan_by_key21DeviceScanByKeyKernelINS2_10policy_hubIPiiiN4cuda3std3__44plusIvEEE10Policy1000ES5_S5_S5_NS0_24ReduceByKeyScanTileStateIiiLb1EEENS8_8equal_toIvEESA_NS0_8NullTypeEmiiEEvT0_PT9_T1_T2_T3_iT4_T5_T6_T7__param_5,
	.param .align 1 .b8 _ZN3cub18CUB_300001_SM_10006detail11scan_by_key21DeviceScanByKeyKernelINS2_10policy_hubIPiiiN4cuda3std3__44plusIvEEE10Policy1000ES5_S5_S5_NS0_24ReduceByKeyScanTileStateIiiLb1EEENS8_8equal_toIvEESA_NS0_8NullTypeEmiiEEvT0_PT9_T1_T2_T3_iT4_T5_T6_T7__param_6[1],
	.param .align 1 .b8 _ZN3cub18CUB_300001_SM_10006detail11scan_by_key21DeviceScanByKeyKernelINS2_10policy_hubIPiiiN4cuda3std3__44plusIvEEE10Policy1000ES5_S5_S5_NS0_24ReduceByKeyScanTileStateIiiLb1EEENS8_8equal_toIvEESA_NS0_8NullTypeEmiiEEvT0_PT9_T1_T2_T3_iT4_T5_T6_T7__param_7[1],
	.param .align 1 .b8 _ZN3cub18CUB_300001_SM_10006detail11scan_by_key21DeviceScanByKeyKernelINS2_10policy_hubIPiiiN4cuda3std3__44plusIvEEE10Policy1000ES5_S5_S5_NS0_24ReduceByKeyScanTileStateIiiLb1EEENS8_8equal_toIvEESA_NS0_8NullTypeEmiiEEvT0_PT9_T1_T2_T3_iT4_T5_T6_T7__param_8[1],
	.param .u64 _ZN3cub18CUB_300001_SM_10006detail11scan_by_key21DeviceScanByKeyKernelINS2_10policy_hubIPiiiN4cuda3std3__44plusIvEEE10Policy1000ES5_S5_S5_NS0_24ReduceByKeyScanTileStateIiiLb1EEENS8_8equal_toIvEESA_NS0_8NullTypeEmiiEEvT0_PT9_T1_T2_T3_iT4_T5_T6_T7__param_9
)
.maxntid 224
{
	.reg .pred 	%p<524>;
	.reg .b32 	%r<1846>;
	.reg .b64 	%rd<224>;
	// demoted variable
	.shared .align 16 .b8 _ZZN3cub18CUB_300001_SM_10006detail11scan_by_key21DeviceScanByKeyKernelINS2_10policy_hubIPiiiN4cuda3std3__44plusIvEEE10Policy1000ES5_S5_S5_NS0_24ReduceByKeyScanTileStateIiiLb1EEENS8_8equal_toIvEESA_NS0_8NullTypeEmiiEEvT0_PT9_T1_T2_T3_iT4_T5_T6_T7_E12temp_storage[17936];
	ld.param.u64 	%rd1, [_ZN3cub18CUB_300001_SM_10006detail11scan_by_key21DeviceScanByKeyKernelINS2_10policy_hubIPiiiN4cuda3std3__44plusIvEEE10Policy1000ES5_S5_S5_NS0_24ReduceByKeyScanTileStateIiiLb1EEENS8_8equal_toIvEESA_NS0_8NullTypeEmiiEEvT0_PT9_T1_T2_T3_iT4_T5_T6_T7__param_4];
	ld.param.u64 	%rd27, [_ZN3cub18CUB_300001_SM_10006detail11scan_by_key21DeviceScanByKeyKernelINS2_10policy_hubIPiiiN4cuda3std3__44plusIvEEE10Policy1000ES5_S5_S5_NS0_24ReduceByKeyScanTileStateIiiLb1EEENS8_8equal_toIvEESA_NS0_8NullTypeEmiiEEvT0_PT9_T1_T2_T3_iT4_T5_T6_T7__param_9];
	mov.u32 	%r1, %ctaid.x;
	mul.wide.u32 	%rd2, %r1, 4480;
	sub.s64 	%rd3, %rd27, %rd2;
	setp.lt.u64 	%p40, %rd3, 4481;
	@%p40 bra 	$L__BB5_33;
	ld.param.u64 	%rd219, [_ZN3cub18CUB_300001_SM_10006detail11scan_by_key21DeviceScanByKeyKernelINS2_10policy_hubIPiiiN4cuda3std3__44plusIvEEE10Policy1000ES5_S5_S5_NS0_24ReduceByKeyScanTileStateIiiLb1EEENS8_8equal_toIvEESA_NS0_8NullTypeEmiiEEvT0_PT9_T1_T2_T3_iT4_T5_T6_T7__param_2];
	ld.param.u64 	%rd215, [_ZN3cub18CUB_300001_SM_10006detail11scan_by_key21DeviceScanByKeyKernelINS2_10policy_hubIPiiiN4cuda3std3__44plusIvEEE10Policy1000ES5_S5_S5_NS0_24ReduceByKeyScanTileStateIiiLb1EEENS8_8equal_toIvEESA_NS0_8NullTypeEmiiEEvT0_PT9_T1_T2_T3_iT4_T5_T6_T7__param_0];
	mov.u32 	%r2, %tid.x;
	and.b32  	%r1163, %r2, 31;
	and.b32  	%r1164, %r2, 992;
	mul.lo.s32 	%r1165, %r1164, 20;
	or.b32  	%r1166, %r1165, %r1163;
	cvt.u64.u32 	%rd180, %r1166;
	mov.u32 	%r1740, %ctaid.x;
	mul.wide.u32 	%rd181, %r1740, 4480;
	add.s64 	%rd182, %rd181, %rd180;
	shl.b64 	%rd183, %rd182, 2;
	add.s64 	%rd140, %rd215, %rd183;
	// begin inline asm
	ld.ca.u32 %r1122, [%rd140];
	// end inline asm
	add.s64 	%rd141, %rd140, 128;
	// begin inline asm
	ld.ca.u32 %r1123, [%rd141];
	// end inline asm
	add.s64 	%rd142, %rd140, 256;
	// begin inline asm
	ld.ca.u32 %r1124, [%rd142];
	// end inline asm
	add.s64 	%rd143, %rd140, 384;
	// begin inline asm
	ld.ca.u32 %r1125, [%rd143];
	// end inline asm
	add.s64 	%rd144, %rd140, 512;
	// begin inline asm
	ld.ca.u32 %r1126, [%rd144];
	// end inline asm
	add.s64 	%rd145, %rd140, 640;
	// begin inline asm
	ld.ca.u32 %r1127, [%rd145];
	// end inline asm
	add.s64 	%rd146, %rd140, 768;
	// begin inline asm
	ld.ca.u32 %r1128, [%rd146];
	// end inline asm
	add.s64 	%rd147, %rd140, 896;
	// begin inline asm
	ld.ca.u32 %r1129, [%rd147];
	// end inline asm
	add.s64 	%rd148, %rd140, 1024;
	// begin inline asm
	ld.ca.u32 %r1130, [%rd148];
	// end inline asm
	add.s64 	%rd149, %rd140, 1152;
	// begin inline asm
	ld.ca.u32 %r1131, [%rd149];
	// end inline asm
	add.s64 	%rd150, %rd140, 1280;
	// begin inline asm
	ld.ca.u32 %r1132, [%rd150];
	// end inline asm
	add.s64 	%rd151, %rd140, 1408;
	// begin inline asm
	ld.ca.u32 %r1133, [%rd151];
	// end inline asm
	add.s64 	%rd152, %rd140, 1536;
	// begin inline asm
	ld.ca.u32 %r1134, [%rd152];
	// end inline asm
	add.s64 	%rd153, %rd140, 1664;
	// begin inline asm
	ld.ca.u32 %r1135, [%rd153];
	// end inline asm
	add.s64 	%rd154, %rd140, 1792;
	// begin inline asm
	ld.ca.u32 %r1136, [%rd154];
	// end inline asm
	add.s64 	%rd155, %rd140, 1920;
	// begin inline asm
	ld.ca.u32 %r1137, [%rd155];
	// end inline asm
	add.s64 	%rd156, %rd140, 2048;
	// begin inline asm
	ld.ca.u32 %r1138, [%rd156];
	// end inline asm
	add.s64 	%rd157, %rd140, 2176;
	// begin inline asm
	ld.ca.u32 %r1139, [%rd157];
	// end inline asm
	add.s64 	%rd158, %rd140, 2304;
	// begin inline asm
	ld.ca.u32 %r1140, [%rd158];
	// end inline asm
	add.s64 	%rd159, %rd140, 2432;
	// begin inline asm
	ld.ca.u32 %r1141, [%rd159];
	// end inline asm
	// begin inline asm
	mov.u32 %r1142, %laneid;
	// end inline asm
	shr.u32 	%r5, %r2, 5;
	mad.lo.s32 	%r1167, %r5, 640, %r1142;
	shl.b32 	%r1168, %r1167, 2;
	mov.u32 	%r1169, _ZZN3cub18CUB_300001_SM_10006detail11scan_by_key21DeviceScanByKeyKernelINS2_10policy_hubIPiiiN4cuda3std3__44plusIvEEE10Policy1000ES5_S5_S5_NS0_24ReduceByKeyScanTileStateIiiLb1EEENS8_8equal_toIvEESA_NS0_8NullTypeEmiiEEvT0_PT9_T1_T2_T3_iT4_T5_T6_T7_E12temp_storage;
	add.s32 	%r6, %r1169, %r1168;
	st.shared.u32 	[%r6], %r1122;
	st.shared.u32 	[%r6+128], %r1123;
	st.shared.u32 	[%r6+256], %r1124;
	st.shared.u32 	[%r6+384], %r1125;
	st.shared.u32 	[%r6+512], %r1126;
	st.shared.u32 	[%r6+640], %r1127;
	st.shared.u32 	[%r6+768], %r1128;
	st.shared.u32 	[%r6+896], %r1129;
	st.shared.u32 	[%r6+1024], %r1130;
	st.shared.u32 	[%r6+1152], %r1131;
	st.shared.u32 	[%r6+1280], %r1132;
	st.shared.u32 	[%r6+1408], %r1133;
	st.shared.u32 	[%r6+1536], %r1134;
	st.shared.u32 	[%r6+1664], %r1135;
	st.shared.u32 	[%r6+1792], %r1136;
	st.shared.u32 	[%r6+1920], %r1137;
	st.shared.u32 	[%r6+2048], %r1138;
	st.shared.u32 	[%r6+2176], %r1139;
	st.shared.u32 	[%r6+2304], %r1140;
	st.shared.u32 	[%r6+2432], %r1141;
	bar.warp.sync 	-1;
	mad.lo.s32 	%r7, %r1142, 76, %r6;
	ld.shared.v4.u32 	{%r8, %r9, %r10, %r11}, [%r7];
	ld.shared.v4.u32 	{%r12, %r13, %r14, %r15}, [%r7+16];
	ld.shared.v4.u32 	{%r16, %r17, %r18, %r19}, [%r7+32];
	ld.shared.v4.u32 	{%r20, %r21, %r22, %r23}, [%r7+48];
	ld.shared.v4.u32 	{%r24, %r25, %r26, %r27}, [%r7+64];
	bar.sync 	0;
	add.s64 	%rd160, %rd219, %rd183;
	// begin inline asm
	ld.ca.u32 %r1143, [%rd160];
	// end inline asm
	add.s64 	%rd161, %rd160, 128;
	// begin inline asm
	ld.ca.u32 %r1144, [%rd161];
	// end inline asm
	add.s64 	%rd162, %rd160, 256;
	// begin inline asm
	ld.ca.u32 %r1145, [%rd162];
	// end inline asm
	add.s64 	%rd163, %rd160, 384;
	// begin inline asm
	ld.ca.u32 %r1146, [%rd163];
	// end inline asm
	add.s64 	%rd164, %rd160, 512;
	// begin inline asm
	ld.ca.u32 %r1147, [%rd164];
	// end inline asm
	add.s64 	%rd165, %rd160, 640;
	// begin inline asm
	ld.ca.u32 %r1148, [%rd165];
	// end inline asm
	add.s64 	%rd166, %rd160, 768;
	// begin inline asm
	ld.ca.u32 %r1149, [%rd166];
	// end inline asm
	add.s64 	%rd167, %rd160, 896;
	// begin inline asm
	ld.ca.u32 %r1150, [%rd167];
	// end inline asm
	add.s64 	%rd168, %rd160, 1024;
	// begin inline asm
	ld.ca.u32 %r1151, [%rd168];
	// end inline asm
	add.s64 	%rd169, %rd160, 1152;
	// begin inline asm
	ld.ca.u32 %r1152, [%rd169];
	// end inline asm
	add.s64 	%rd170, %rd160, 1280;
	// begin inline asm
	ld.ca.u32 %r1153, [%rd170];
	// end inline asm
	add.s64 	%rd171, %rd160, 1408;
	// begin inline asm
	ld.ca.u32 %r1154, [%rd171];
	// end inline asm
	add.s64 	%rd172, %rd160, 1536;
	// begin inline asm
	ld.ca.u32 %r1155, [%rd172];
	// end inline asm
	add.s64 	%rd173, %rd160, 1664;
	// begin inline asm
	ld.ca.u32 %r1156, [%rd173];
	// end inline asm
	add.s64 	%rd174, %rd160, 1792;
	// begin inline asm
	ld.ca.u32 %r1157, [%rd174];
	// end inline asm
	add.s64 	%rd175, %rd160, 1920;
	// begin inline asm
	ld.ca.u32 %r1158, [%rd175];
	// end inline asm
	add.s64 	%rd176, %rd160, 2048;
	// begin inline asm
	ld.ca.u32 %r1159, [%rd176];
	// end inline asm
	add.s64 	%rd177, %rd160, 2176;
	// begin inline asm
	ld.ca.u32 %r1160, [%rd177];
	// end inline asm
	add.s64 	%rd178, %rd160, 2304;
	// begin inline asm
	ld.ca.u32 %r1161, [%rd178];
	// end inline asm
	add.s64 	%rd179, %rd160, 2432;
	// begin inline asm
	ld.ca.u32 %r1162, [%rd179];
	// end inline asm
	st.shared.u32 	[%r6], %r1143;
	st.shared.u32 	[%r6+128], %r1144;
	st.shared.u32 	[%r6+256], %r1145;
	st.shared.u32 	[%r6+384], %r1146;
	st.shared.u32 	[%r6+512], %r1147;
	st.shared.u32 	[%r6+640], %r1148;
	st.shared.u32 	[%r6+768], %r1149;
	st.shared.u32 	[%r6+896], %r1150;
	st.shared.u32 	[%r6+1024], %r1151;
	st.shared.u32 	[%r6+1152], %r1152;
	st.shared.u32 	[%r6+1280], %r1153;
	st.shared.u32 	[%r6+1408], %r1154;
	st.shared.u32 	[%r6+1536], %r1155;
	st.shared.u32 	[%r6+1664], %r1156;
	st.shared.u32 	[%r6+1792], %r1157;
	st.shared.u32 	[%r6+1920], %r1158;
	st.shared.u32 	[%r6+2048], %r1159;
	st.shared.u32 	[%r6+2176], %r1160;
	st.shared.u32 	[%r6+2304], %r1161;
	st.shared.u32 	[%r6+2432], %r1162;
	bar.warp.sync 	-1;
	ld.shared.v4.u32 	{%r28, %r29, %r30, %r31}, [%r7];
	ld.shared.v4.u32 	{%r32, %r33, %r34, %r35}, [%r7+16];
	ld.shared.v4.u32 	{%r36, %r37, %r38, %r39}, [%r7+32];
	ld.shared.v4.u32 	{%r40, %r41, %r42, %r43}, [%r7+48];
	ld.shared.v4.u32 	{%r44, %r45, %r46, %r47}, [%r7+64];
	bar.sync 	0;
	setp.ne.s32 	%p313, %r1740, 0;
	@%p313 bra 	$L__BB5_10;
	shl.b32 	%r1533, %r2, 2;
	add.s32 	%r1535, %r1169, %r1533;
	add.s32 	%r48, %r1535, 1020;
	st.shared.u32 	[%r1535+1020], %r27;
	bar.sync 	0;
	setp.eq.s32 	%p438, %r2, 0;
	mov.b32 	%r1736, 1;
	@%p438 bra 	$L__BB5_4;
	ld.shared.u32 	%r1536, [%r48+-4];
	setp.ne.s32 	%p439, %r1536, %r8;
	selp.u32 	%r1736, 1, 0, %p439;
$L__BB5_4:
	setp.ne.s32 	%p440, %r8, %r9;
	setp.ne.s32 	%p441, %r9, %r10;
	setp.ne.s32 	%p442, %r10, %r11;
	setp.ne.s32 	%p443, %r11, %r12;
	setp.ne.s32 	%p444, %r12, %r13;
	setp.ne.s32 	%p445, %r13, %r14;
	setp.ne.s32 	%p446, %r14, %r15;
	setp.ne.s32 	%p447, %r15, %r16;
	setp.ne.s32 	%p448, %r16, %r17;
	setp.ne.s32 	%p449, %r17, %r18;
	setp.ne.s32 	%p450, %r18, %r19;
	setp.ne.s32 	%p451, %r19, %r20;
	setp.ne.s32 	%p452, %r20, %r21;
	setp.ne.s32 	%p453, %r21, %r22;
	setp.ne.s32 	%p454, %r22, %r23;
	setp.ne.s32 	%p455, %r23, %r24;
	setp.ne.s32 	%p456, %r24, %r25;
	setp.ne.s32 	%p457, %r25, %r26;
	setp.ne.s32 	%p458, %r26, %r27;
	selp.b32 	%r1597, 0, %r28, %p440;
	add.s32 	%r1598, %r29, %r1597;
	or.pred  	%p459, %p440, %p441;
	selp.b32 	%r1599, 0, %r1598, %p441;
	add.s32 	%r1600, %r30, %r1599;
	or.pred  	%p460, %p459, %p442;
	selp.b32 	%r1601, 0, %r1600, %p442;
	add.s32 	%r1602, %r31, %r1601;
	or.pred  	%p461, %p460, %p443;
	selp.b32 	%r1603, 0, %r1602, %p443;
	add.s32 	%r1604, %r32, %r1603;
	or.pred  	%p462, %p461, %p444;
	selp.b32 	%r1605, 0, %r1604, %p444;
	add.s32 	%r1606, %r33, %r1605;
	or.pred  	%p463, %p462, %p445;
	selp.b32 	%r1607, 0, %r1606, %p445;
	add.s32 	%r1608, %r34, %r1607;
	or.pred  	%p464, %p463, %p446;
	selp.b32 	%r1609, 0, %r1608, %p446;
	add.s32 	%r1610, %r35, %r1609;
	or.pred  	%p465, %p464, %p447;
	selp.b32 	%r1611, 0, %r1610, %p447;
	add.s32 	%r1612, %r36, %r1611;
	or.pred  	%p466, %p465, %p448;
	selp.b32 	%r1613, 0, %r1612, %p448;
	add.s32 	%r1614, %r37, %r1613;
	or.pred  	%p467, %p466, %p449;
	selp.b32 	%r1615, 0, %r1614, %p449;
	add.s32 	%r1616, %r38, %r1615;
	or.pred  	%p468, %p467, %p450;
	selp.b32 	%r1617, 0, %r1616, %p450;
	add.s32 	%r1618, %r39, %r1617;
	or.pred  	%p469, %p468, %p451;
	selp.b32 	%r1619, 0, %r1618, %p451;
	add.s32 	%r1620, %r40, %r1619;
	or.pred  	%p470, %p469, %p452;
	selp.b32 	%r1621, 0, %r1620, %p452;
	add.s32 	%r1622, %r41, %r1621;
	or.pred  	%p471, %p470, %p453;
	selp.b32 	%r1623, 0, %r1622, %p453;
	add.s32 	%r1624, %r42, %r1623;
	or.pred  	%p472, %p471, %p454;
	selp.b32 	%r1625, 0, %r1624, %p454;
	add.s32 	%r1626, %r43, %r1625;
	or.pred  	%p473, %p472, %p455;
	selp.b32 	%r1627, 0, %r1626, %p455;
	add.s32 	%r1628, %r44, %r1627;
	or.pred  	%p474, %p473, %p456;
	selp.b32 	%r1629, 0, %r1628, %p456;
	add.s32 	%r1630, %r45, %r1629;
	or.pred  	%p475, %p474, %p457;
	selp.b32 	%r1631, 0, %r1630, %p457;
	add.s32 	%r1632, %r46, %r1631;
	or.pred  	%p476, %p475, %p458;
	selp.u32 	%r1633, 1, 0, %p476;
	or.b32  	%r1538, %r1736, %r1633;
	selp.b32 	%r1634, 0, %r1632, %p458;
	add.s32 	%r1543, %r47, %r1634;
	mov.b32 	%r1594, 1;
	mov.b32 	%r1595, 0;
	mov.b32 	%r1596, -1;
	// begin inline asm
	shfl.sync.up.b32 %r1537, %r1538, %r1594, %r1595, %r1596;
	// end inline asm
	// begin inline asm
	shfl.sync.up.b32 %r1542, %r1543, %r1594, %r1595, %r1596;
	// end inline asm
	setp.eq.s32 	%p477, %r1538, 0;
	selp.b32 	%r1635, %r1542, 0, %p477;
	setp.lt.s32 	%p478, %r1142, 1;
	selp.b32 	%r1636, 0, %r1635, %p478;
	add.s32 	%r1553, %r1636, %r1543;
	selp.b32 	%r1637, 0, %r1537, %p478;
	or.b32  	%r1548, %r1637, %r1538;
	mov.b32 	%r1554, 2;
	// begin inline asm
	shfl.sync.up.b32 %r1547, %r1548, %r1554, %r1595, %r1596;
	// end inline asm
	// begin inline asm
	shfl.sync.up.b32 %r1552, %r1553, %r1554, %r1595, %r1596;
	// end inline asm
	setp.eq.s32 	%p479, %r1548, 0;
	selp.b32 	%r1638, %r1552, 0, %p479;
	setp.lt.s32 	%p480, %r1142, 2;
	selp.b32 	%r1639, 0, %r1638, %p480;
	add.s32 	%r1563, %r1639, %r1553;
	selp.b32 	%r1640, 0, %r1547, %p480;
	or.b32  	%r1558, %r1640, %r1548;
	mov.b32 	%r1564, 4;
	// begin inline asm
	shfl.sync.up.b32 %r1557, %r1558, %r1564, %r1595, %r1596;
	// end inline asm
	// begin inline asm
	shfl.sync.up.b32 %r1562, %r1563, %r1564, %r1595, %r1596;
	// end inline asm
	setp.eq.s32 	%p481, %r1558, 0;
	selp.b32 	%r1641, %r1562, 0, %p481;
	setp.lt.s32 	%p482, %r1142, 4;
	selp.b32 	%r1642, 0, %r1641, %p482;
	add.s32 	%r1573, %r1642, %r1563;
	selp.b32 	%r1643, 0, %r1557, %p482;
	or.b32  	%r1568, %r1643, %r1558;
	mov.b32 	%r1574, 8;
	// begin inline asm
	shfl.sync.up.b32 %r1567, %r1568, %r1574, %r1595, %r1596;
	// end inline asm
	// begin inline asm
	shfl.sync.up.b32 %r1572, %r1573, %r1574, %r1595, %r1596;
	// end inline asm
	setp.eq.s32 	%p483, %r1568, 0;
	selp.b32 	%r1644, %r1572, 0, %p483;
	setp.lt.s32 	%p484, %r1142, 8;
	selp.b32 	%r1645, 0, %r1644, %p484;
	add.s32 	%r1583, %r1645, %r1573;
	selp.b32 	%r1646, 0, %r1567, %p484;
	or.b32  	%r1578, %r1646, %r1568;
	mov.b32 	%r1584, 16;
	// begin inline asm
	shfl.sync.up.b32 %r1577, %r1578, %r1584, %r1595, %r1596;
	// end inline asm
	// begin inline asm
	shfl.sync.up.b32 %r1582, %r1583, %r1584, %r1595, %r1596;
	// end inline asm
	setp.eq.s32 	%p485, %r1578, 0;
	selp.b32 	%r1647, %r1582, 0, %p485;
	setp.lt.s32 	%p486, %r1142, 16;
	selp.b32 	%r1648, 0, %r1647, %p486;
	add.s32 	%r1593, %r1648, %r1583;
	selp.b32 	%r1649, 0, %r1577, %p486;
	or.b32  	%r1588, %r1649, %r1578;
	// begin inline asm
	shfl.sync.up.b32 %r1587, %r1588, %r1594, %r1595, %r1596;
	// end inline asm
	// begin inline asm
	shfl.sync.up.b32 %r1737, %r1593, %r1594, %r1595, %r1596;
	// end inline asm
	setp.ne.s32 	%p487, %r1142, 31;
	@%p487 bra 	$L__BB5_6;
	shl.b32 	%r1650, %r5, 3;
	mov.u32 	%r1651, _ZZN3cub18CUB_300001_SM_10006detail11scan_by_key21DeviceScanByKeyKernelINS2_10policy_hubIPiiiN4cuda3std3__44plusIvEEE10Policy1000ES5_S5_S5_NS0_24ReduceByKeyScanTileStateIiiLb1EEENS8_8equal_toIvEESA_NS0_8NullTypeEmiiEEvT0_PT9_T1_T2_T3_iT4_T5_T6_T7_E12temp_storage;
	add.s32 	%r1652, %r1651, %r1650;
	st.shared.v2.u32 	[%r1652], {%r1588, %r1593};
$L__BB5_6:
	bar.sync 	0;
	ld.shared.v4.u32 	{%r1653, %r1654, %r1655, %r1656}, [_ZZN3cub18CUB_300001_SM_10006detail11scan_by_key21DeviceScanByKeyKernelINS2_10policy_hubIPiiiN4cuda3std3__44plusIvEEE10Policy1000ES5_S5_S5_NS0_24ReduceByKeyScanTileStateIiiLb1EEENS8_8equal_toIvEESA_NS0_8NullTypeEmiiEEvT0_PT9_T1_T2_T3_iT4_T5_T6_T7_E12temp_storage];
	or.b32  	%r1657, %r1655, %r1653;
	setp.eq.s32 	%p488, %r1655, 0;
	selp.b32 	%r1658, %r1654, 0, %p488;
	add.s32 	%r1659, %r1658, %r1656;
	setp.eq.s32 	%p489, %r5, 2;
	selp.b32 	%r1660, %r1659, %r1654, %p489;
	ld.shared.v4.u32 	{%r1661, %r1662, %r1663, %r1664}, [_ZZN3cub18CUB_300001_SM_10006detail11scan_by_key21DeviceScanByKeyKernelINS2_10policy_hubIPiiiN4cuda3std3__44plusIvEEE10Policy1000ES5_S5_S5_NS0_24ReduceByKeyScanTileStateIiiLb1EEENS8_8equal_toIvEESA_NS0_8NullTypeEmiiEEvT0_PT9_T1_T2_T3_iT4_T5_T6_T7_E12temp_storage+16];
	or.b32  	%r1665, %r1661, %r1657;
	setp.eq.s32 	%p490, %r1661, 0;
	selp.b32 	%r1666, %r1659, 0, %p490;
	add.s32 	%r1667, %r1666, %r1662;
	setp.eq.s32 	%p491, %r5, 3;
	selp.b32 	%r1668, %r1667, %r1660, %p491;
	or.b32  	%r1669, %r1663, %r1665;
	setp.eq.s32 	%p492, %r1663, 0;
	selp.b32 	%r1670, %r1667, 0, %p492;
	add.s32 	%r1671, %r1670, %r1664;
	setp.eq.s32 	%p493, %r5, 4;
	selp.b32 	%r1672, %r1671, %r1668, %p493;
	ld.shared.v4.u32 	{%r1673, %r1674, %r1675, %r1676}, [_ZZN3cub18CUB_300001_SM_10006detail11scan_by_key21DeviceScanByKeyKernelINS2_10policy_hubIPiiiN4cuda3std3__44plusIvEEE10Policy1000ES5_S5_S5_NS0_24ReduceByKeyScanTileStateIiiLb1EEENS8_8equal_toIvEESA_NS0_8NullTypeEmiiEEvT0_PT9_T1_T2_T3_iT4_T5_T6_T7_E12temp_storage+32];
	or.b32  	%r1677, %r1673, %r1669;
	setp.eq.s32 	%p494, %r1673, 0;
	selp.b32 	%r1678, %r1671, 0, %p494;
	add.s32 	%r1679, %r1678, %r1674;
	setp.eq.s32 	%p495, %r5, 5;
	selp.b32 	%r1680, %r1679, %r1672, %p495;
	or.b32  	%r1681, %r1675, %r1677;
	setp.eq.s32 	%p496, %r1675, 0;
	selp.b32 	%r1682, %r1679, 0, %p496;
	add.s32 	%r1683, %r1682, %r1676;
	setp.eq.s32 	%p497, %r5, 6;
	selp.b32 	%r55, %r1683, %r1680, %p497;
	ld.shared.v2.u32 	{%r1684, %r1685}, [_ZZN3cub18CUB_300001_SM_10006detail11scan_by_key21DeviceScanByKeyKernelINS2_10policy_hubIPiiiN4cuda3std3__44plusIvEEE10Policy1000ES5_S5_S5_NS0_24ReduceByKeyScanTileStateIiiLb1EEENS8_8equal_toIvEESA_NS0_8NullTypeEmiiEEvT0_PT9_T1_T2_T3_iT4_T5_T6_T7_E12temp_storage+48];
	or.b32  	%r56, %r1684, %r1681;
	setp.eq.s32 	%p498, %r1684, 0;
	selp.b32 	%r1686, %r1683, 0, %p498;
	add.s32 	%r57, %r1686, %r1685;
	setp.lt.u32 	%p499, %r2, 32;
	@%p499 bra 	$L__BB5_8;
	setp.eq.s32 	%p500, %r1587, 0;
	selp.b32 	%r1687, %r55, 0, %p500;
	add.s32 	%r1688, %r1687, %r1737;
	setp.eq.s32 	%p501, %r1142, 0;
	selp.b32 	%r1737, %r55, %r1688, %p501;
$L__BB5_8:
	setp.ne.s32 	%p502, %r26, %r27;
	setp.ne.s32 	%p503, %r25, %r26;
	setp.ne.s32 	%p504, %r24, %r25;
	setp.ne.s32 	%p505, %r23, %r24;
	setp.ne.s32 	%p506, %r22, %r23;
	setp.ne.s32 	%p507, %r21, %r22;
	setp.ne.s32 	%p508, %r20, %r21;
	setp.ne.s32 	%p509, %r19, %r20;
	setp.ne.s32 	%p510, %r18, %r19;
	setp.ne.s32 	%p511, %r17, %r18;
	setp.ne.s32 	%p512, %r16, %r17;
	setp.ne.s32 	%p513, %r15, %r16;
	setp.ne.s32 	%p514, %r14, %r15;
	setp.ne.s32 	%p515, %r13, %r14;
	setp.ne.s32 	%p516, %r12, %r13;
	setp.ne.s32 	%p517, %r11, %r12;
	setp.ne.s32 	%p518, %r10, %r11;
	setp.ne.s32 	%p519, %r9, %r10;
	setp.ne.s32 	%p520, %r8, %r9;
	setp.ne.s32 	%p521, %r2, 0;
	setp.eq.s32 	%p522, %r2, 0;
	setp.eq.s32 	%p523, %r1736, 0;
	selp.b32 	%r1689, %r1737, 0, %p523;
	selp.b32 	%r1690, 0, %r1689, %p522;
	add.s32 	%r1770, %r1690, %r28;
	selp.b32 	%r1691, 0, %r1770, %p520;
	add.s32 	%r1769, %r29, %r1691;
	selp.b32 	%r1692, 0, %r1769, %p519;
	add.s32 	%r1768, %r30, %r1692;
	selp.b32 	%r1693, 0, %r1768, %p518;
	add.s32 	%r1767, %r31, %r1693;
	selp.b32 	%r1694, 0, %r1767, %p517;
	add.s32 	%r1766, %r32, %r1694;
	selp.b32 	%r1695, 0, %r1766, %p516;
	add.s32 	%r1765, %r33, %r1695;
	selp.b32 	%r1696, 0, %r1765, %p515;
	add.s32 	%r1764, %r34, %r1696;
	selp.b32 	%r1697, 0, %r1764, %p514;
	add.s32 	%r1763, %r35, %r1697;
	selp.b32 	%r1698, 0, %r1763, %p513;
	add.s32 	%r1762, %r36, %r1698;
	selp.b32 	%r1699, 0, %r1762, %p512;
	add.s32 	%r1761, %r37, %r1699;
	selp.b32 	%r1700, 0, %r1761, %p511;
	add.s32 	%r1760, %r38, %r1700;
	selp.b32 	%r1701, 0, %r1760, %p510;
	add.s32 	%r1759, %r39, %r1701;
	selp.b32 	%r1702, 0, %r1759, %p509;
	add.s32 	%r1758, %r40, %r1702;
	selp.b32 	%r1703, 0, %r1758, %p508;
	add.s32 	%r1757, %r41, %r1703;
	selp.b32 	%r1704, 0, %r1757, %p507;
	add.s32 	%r1756, %r42, %r1704;
	selp.b32 	%r1705, 0, %r1756, %p506;
	add.s32 	%r1755, %r43, %r1705;
	selp.b32 	%r1706, 0, %r1755, %p505;
	add.s32 	%r1754, %r44, %r1706;
	selp.b32 	%r1707, 0, %r1754, %p504;
	add.s32 	%r1753, %r45, %r1707;
	selp.b32 	%r1708, 0, %r1753, %p503;
	add.s32 	%r1752, %r46, %r1708;
	selp.b32 	%r1751, 0, %r1752, %p502;
	@%p521 bra 	$L__BB5_32;
	mov.b64 	%rd206, {%r56, %r57};
	add.s64 	%rd205, %rd1, 512;
	mov.b64 	%rd207, 101;
	// begin inline asm
	st.relaxed.gpu.v2.u64 [%rd205], {%rd206, %rd207};
	// end inline asm
	bra.uni 	$L__BB5_32;
$L__BB5_10:
	setp.ne.s32 	%p314, %r2, 0;
	mov.b32 	%r1739, 0;
	@%p314 bra 	$L__BB5_12;
	ld.param.u64 	%rd217, [_ZN3cub18CUB_300001_SM_10006detail11scan_by_key21DeviceScanByKeyKernelINS2_10policy_hubIPiiiN4cuda3std3__44plusIvEEE10Policy1000ES5_S5_S5_NS0_24ReduceByKeyScanTileStateIiiLb1EEENS8_8equal_toIvEESA_NS0_8NullTypeEmiiEEvT0_PT9_T1_T2_T3_iT4_T5_T6_T7__param_1];
	cvta.to.global.u64 	%rd184, %rd217;
	mul.wide.u32 	%rd185, %r1740, 4;
	add.s64 	%rd186, %rd184, %rd185;
	ld.global.u32 	%r1739, [%rd186];
$L__BB5_12:
	setp.eq.s32 	%p315, %r2, 0;
	shl.b32 	%r1171, %r2, 2;
	add.s32 	%r1173, %r1169, %r1171;
	add.s32 	%r82, %r1173, 1020;
	st.shared.u32 	[%r1173+1020], %r27;
	bar.sync 	0;
	@%p315 bra 	$L__BB5_14;
	ld.shared.u32 	%r1739, [%r82+-4];
$L__BB5_14:
	setp.ne.s32 	%p316, %r1739, %r8;
	setp.ne.s32 	%p317, %r8, %r9;
	setp.ne.s32 	%p318, %r9, %r10;
	setp.ne.s32 	%p319, %r10, %r11;
	setp.ne.s32 	%p320, %r11, %r12;
	setp.ne.s32 	%p321, %r12, %r13;
	setp.ne.s32 	%p322, %r13, %r14;
	setp.ne.s32 	%p323, %r14, %r15;
	setp.ne.s32 	%p324, %r15, %r16;
	setp.ne.s32 	%p325, %r16, %r17;
	setp.ne.s32 	%p326, %r17, %r18;
	setp.ne.s32 	%p327, %r18, %r19;
	setp.ne.s32 	%p328, %r19, %r20;
	setp.ne.s32 	%p329, %r20, %r21;
	setp.ne.s32 	%p330, %r21, %r22;
	setp.ne.s32 	%p331, %r22, %r23;
	setp.ne.s32 	%p332, %r23, %r24;
	setp.ne.s32 	%p333, %r24, %r25;
	setp.ne.s32 	%p334, %r25, %r26;
	setp.ne.s32 	%p335, %r26, %r27;
	or.pred  	%p336, %p317, %p316;
	selp.b32 	%r1234, 0, %r28, %p317;
	add.s32 	%r1235, %r29, %r1234;
	or.pred  	%p337, %p336, %p318;
	selp.b32 	%r1236, 0, %r1235, %p318;
	add.s32 	%r1237, %r30, %r1236;
	or.pred  	%p338, %p337, %p319;
	selp.b32 	%r1238, 0, %r1237, %p319;
	add.s32 	%r1239, %r31, %r1238;
	or.pred  	%p339, %p338, %p320;
	selp.b32 	%r1240, 0, %r1239, %p320;
	add.s32 	%r1241, %r32, %r1240;
	or.pred  	%p340, %p339, %p321;
	selp.b32 	%r1242, 0, %r1241, %p321;
	add.s32 	%r1243, %r33, %r1242;
	or.pred  	%p341, %p340, %p322;
	selp.b32 	%r1244, 0, %r1243, %p322;
	add.s32 	%r1245, %r34, %r1244;
	or.pred  	%p342, %p341, %p323;
	selp.b32 	%r1246, 0, %r1245, %p323;
	add.s32 	%r1247, %r35, %r1246;
	or.pred  	%p343, %p342, %p324;
	selp.b32 	%r1248, 0, %r1247, %p324;
	add.s32 	%r1249, %r36, %r1248;
	or.pred  	%p344, %p343, %p325;
	selp.b32 	%r1250, 0, %r1249, %p325;
	add.s32 	%r1251, %r37, %r1250;
	or.pred  	%p345, %p344, %p326;
	selp.b32 	%r1252, 0, %r1251, %p326;
	add.s32 	%r1253, %r38, %r1252;
	or.pred  	%p346, %p345, %p327;
	selp.b32 	%r1254, 0, %r1253, %p327;
	add.s32 	%r1255, %r39, %r1254;
	or.pred  	%p347, %p346, %p328;
	selp.b32 	%r1256, 0, %r1255, %p328;
	add.s32 	%r1257, %r40, %r1256;
	or.pred  	%p348, %p347, %p329;
	selp.b32 	%r1258, 0, %r1257, %p329;
	add.s32 	%r1259, %r41, %r1258;
	or.pred  	%p349, %p348, %p330;
	selp.b32 	%r1260, 0, %r1259, %p330;
	add.s32 	%r1261, %r42, %r1260;
	or.pred  	%p350, %p349, %p331;
	selp.b32 	%r1262, 0, %r1261, %p331;
	add.s32 	%r1263, %r43, %r1262;
	or.pred  	%p351, %p350, %p332;
	selp.b32 	%r1264, 0, %r1263, %p332;
	add.s32 	%r1265, %r44, %r1264;
	or.pred  	%p352, %p351, %p333;
	selp.b32 	%r1266, 0, %r1265, %p333;
	add.s32 	%r1267, %r45, %r1266;
	or.pred  	%p353, %p352, %p334;
	selp.b32 	%r1268, 0, %r1267, %p334;
	add.s32 	%r1269, %r46, %r1268;
	or.pred  	%p354, %p353, %p335;
	selp.u32 	%r1175, 1, 0, %p354;
	selp.b32 	%r1270, 0, %r1269, %p335;
	add.s32 	%r1180, %r47, %r1270;
	mov.b32 	%r1231, 1;
	mov.b32 	%r1232, 0;
	mov.b32 	%r1233, -1;
	// begin inline asm
	shfl.sync.up.b32 %r1174, %r1175, %r1231, %r1232, %r1233;
	// end inline asm
	// begin inline asm
	shfl.sync.up.b32 %r1179, %r1180, %r1231, %r1232, %r1233;
	// end inline asm
	setp.lt.s32 	%p356, %r1142, 1;
	selp.b32 	%r1271, 0, %r1174, %p356;
	or.b32  	%r1185, %r1271, %r1175;
	selp.b32 	%r1272, 0, %r1179, %p354;
	selp.b32 	%r1273, 0, %r1272, %p356;
	add.s32 	%r1190, %r1273, %r1180;
	mov.b32 	%r1191, 2;
	// begin inline asm
	shfl.sync.up.b32 %r1184, %r1185, %r1191, %r1232, %r1233;
	// end inline asm
	// begin inline asm
	shfl.sync.up.b32 %r1189, %r1190, %r1191, %r1232, %r1233;
	// end inline asm
	setp.eq.s32 	%p357, %r1185, 0;
	selp.b32 	%r1274, %r1189, 0, %p357;
	setp.lt.s32 	%p358, %r1142, 2;
	selp.b32 	%r1275, 0, %r1184, %p358;
	or.b32  	%r1195, %r1275, %r1185;
	selp.b32 	%r1276, 0, %r1274, %p358;
	add.s32 	%r1200, %r1276, %r1190;
	mov.b32 	%r1201, 4;
	// begin inline asm
	shfl.sync.up.b32 %r1194, %r1195, %r1201, %r1232, %r1233;
	// end inline asm
	// begin inline asm
	shfl.sync.up.b32 %r1199, %r1200, %r1201, %r1232, %r1233;
	// end inline asm
	setp.eq.s32 	%p359, %r1195, 0;
	selp.b32 	%r1277, %r1199, 0, %p359;
	setp.lt.s32 	%p360, %r1142, 4;
	selp.b32 	%r1278, 0, %r1194, %p360;
	or.b32  	%r1205, %r1278, %r1195;
	selp.b32 	%r1279, 0, %r1277, %p360;
	add.s32 	%r1210, %r1279, %r1200;
	mov.b32 	%r1211, 8;
	// begin inline asm
	shfl.sync.up.b32 %r1204, %r1205, %r1211, %r1232, %r1233;
	// end inline asm
	// begin inline asm
	shfl.sync.up.b32 %r1209, %r1210, %r1211, %r1232, %r1233;
	// end inline asm
	setp.eq.s32 	%p361, %r1205, 0;
	selp.b32 	%r1280, %r1209, 0, %p361;
	setp.lt.s32 	%p362, %r1142, 8;
	selp.b32 	%r1281, 0, %r1204, %p362;
	or.b32  	%r1215, %r1281, %r1205;
	selp.b32 	%r1282, 0, %r1280, %p362;
	add.s32 	%r1220, %r1282, %r1210;
	mov.b32 	%r1221, 16;
	// begin inline asm
	shfl.sync.up.b32 %r1214, %r1215, %r1221, %r1232, %r1233;
	// end inline asm
	// begin inline asm
	shfl.sync.up.b32 %r1219, %r1220, %r1221, %r1232, %r1233;
	// end inline asm
	setp.eq.s32 	%p363, %r1215, 0;
	selp.b32 	%r1283, %r1219, 0, %p363;
	setp.lt.s32 	%p364, %r1142, 16;
	selp.b32 	%r1284, 0, %r1214, %p364;
	or.b32  	%r1225, %r1284, %r1215;
	selp.b32 	%r1285, 0, %r1283, %p364;
	add.s32 	%r1230, %r1285, %r1220;
	// begin inline asm
	shfl.sync.up.b32 %r1749, %r1225, %r1231, %r1232, %r1233;
	// end inline asm
	// begin inline asm
	shfl.sync.up.b32 %r1750, %r1230, %r1231, %r1232, %r1233;
	// end inline asm
	setp.ne.s32 	%p365, %r1142, 31;
	@%p365 bra 	$L__BB5_16;
	shl.b32 	%r1286, %r5, 3;
	mov.u32 	%r1287, _ZZN3cub18CUB_300001_SM_10006detail11scan_by_key21DeviceScanByKeyKernelINS2_10policy_hubIPiiiN4cuda3std3__44plusIvEEE10Policy1000ES5_S5_S5_NS0_24ReduceByKeyScanTileStateIiiLb1EEENS8_8equal_toIvEESA_NS0_8NullTypeEmiiEEvT0_PT9_T1_T2_T3_iT4_T5_T6_T7_E12temp_storage;
	add.s32 	%r1288, %r1287, %r1286;
	st.shared.v2.u32 	[%r1288], {%r1225, %r1230};
$L__BB5_16:
	bar.sync 	0;
	ld.shared.v4.u32 	{%r1289, %r1290, %r1291, %r1292}, [_ZZN3cub18CUB_300001_SM_10006detail11scan_by_key21DeviceScanByKeyKernelINS2_10policy_hubIPiiiN4cuda3std3__44plusIvEEE10Policy1000ES5_S5_S5_NS0_24ReduceByKeyScanTileStateIiiLb1EEENS8_8equal_toIvEESA_NS0_8NullTypeEmiiEEvT0_PT9_T1_T2_T3_iT4_T5_T6_T7_E12temp_storage];
	or.b32  	%r1293, %r1291, %r1289;
	setp.eq.s32 	%p366, %r1291, 0;
	selp.b32 	%r1294, %r1290, 0, %p366;
	add.s32 	%r1295, %r1294, %r1292;
	setp.eq.s32 	%p367, %r5, 2;
	selp.b32 	%r1296, %r1293, %r1289, %p367;
	selp.b32 	%r1297, %r1295, %r1290, %p367;
	ld.shared.v4.u32 	{%r1298, %r1299, %r1300, %r1301}, [_ZZN3cub18CUB_300001_SM_10006detail11scan_by_key21DeviceScanByKeyKernelINS2_10policy_hubIPiiiN4cuda3std3__44plusIvEEE10Policy1000ES5_S5_S5_NS0_24ReduceByKeyScanTileStateIiiLb1EEENS8_8equal_toIvEESA_NS0_8NullTypeEmiiEEvT0_PT9_T1_T2_T3_iT4_T5_T6_T7_E12temp_storage+16];
	or.b32  	%r1302, %r1298, %r1293;
	setp.eq.s32 	%p368, %r1298, 0;
	selp.b32 	%r1303, %r1295, 0, %p368;
	add.s32 	%r1304, %r1303, %r1299;
	setp.eq.s32 	%p369, %r5, 3;
	selp.b32 	%r1305, %r1302, %r1296, %p369;
	selp.b32 	%r1306, %r1304, %r1297, %p369;
	or.b32  	%r1307, %r1300, %r1302;
	setp.eq.s32 	%p370, %r1300, 0;
	selp.b32 	%r1308, %r1304, 0, %p370;
	add.s32 	%r1309, %r1308, %r1301;
	setp.eq.s32 	%p371, %r5, 4;
	selp.b32 	%r1310, %r1307, %r1305, %p371;
	selp.b32 	%r1311, %r1309, %r1306, %p371;
	ld.shared.v4.u32 	{%r1312, %r1313, %r1314, %r1315}, [_ZZN3cub18CUB_300001_SM_10006detail11scan_by_key21DeviceScanByKeyKernelINS2_10policy_hubIPiiiN4cuda3std3__44plusIvEEE10Policy1000ES5_S5_S5_NS0_24ReduceByKeyScanTileStateIiiLb1EEENS8_8equal_toIvEESA_NS0_8NullTypeEmiiEEvT0_PT9_T1_T2_T3_iT4_T5_T6_T7_E12temp_storage+32];
	or.b32  	%r1316, %r1312, %r1307;
	setp.eq.s32 	%p372, %r1312, 0;
	selp.b32 	%r1317, %r1309, 0, %p372;
	add.s32 	%r1318, %r1317, %r1313;
	setp.eq.s32 	%p373, %r5, 5;
	selp.b32 	%r1319, %r1316, %r1310, %p373;
	selp.b32 	%r1320, %r1318, %r1311, %p373;
	or.b32  	%r1321, %r1314, %r1316;
	setp.eq.s32 	%p374, %r1314, 0;
	selp.b32 	%r1322, %r1318, 0, %p374;
	add.s32 	%r1323, %r1322, %r1315;
	setp.eq.s32 	%p375, %r5, 6;
	selp.b32 	%r89, %r1321, %r1319, %p375;
	selp.b32 	%r90, %r1323, %r1320, %p375;
	ld.shared.v2.u32 	{%r1324, %r1325}, [_ZZN3cub18CUB_300001_SM_10006detail11scan_by_key21DeviceScanByKeyKernelINS2_10policy_hubIPiiiN4cuda3std3__44plusIvEEE10Policy1000ES5_S5_S5_NS0_24ReduceByKeyScanTileStateIiiLb1EEENS8_8equal_toIvEESA_NS0_8NullTypeEmiiEEvT0_PT9_T1_T2_T3_iT4_T5_T6_T7_E12temp_storage+48];
	or.b32  	%r91, %r1324, %r1321;
	setp.eq.s32 	%p376, %r1324, 0;
	selp.b32 	%r1326, %r1323, 0, %p376;
	add.s32 	%r92, %r1326, %r1325;
	setp.lt.u32 	%p377, %r2, 32;
	@%p377 bra 	$L__BB5_18;
	setp.eq.s32 	%p378, %r1749, 0;
	selp.b32 	%r1327, %r90, 0, %p378;
	add.s32 	%r1328, %r1327, %r1750;
	setp.eq.s32 	%p379, %r1142, 0;
	selp.b32 	%r1329, 0, %r1749, %p379;
	or.b32  	%r1749, %r89, %r1329;
	selp.b32 	%r1750, %r90, %r1328, %p379;
	bra.uni 	$L__BB5_31;
$L__BB5_18:
	setp.ne.s32 	%p380, %r2, 0;
	mul.wide.u32 	%rd187, %r1740, 16;
	add.s64 	%rd4, %rd1, %rd187;
	@%p380 bra 	$L__BB5_20;
	st.shared.u32 	[_ZZN3cub18CUB_300001_SM_10006detail11scan_by_key21DeviceScanByKeyKernelINS2_10policy_hubIPiiiN4cuda3std3__44plusIvEEE10Policy1000ES5_S5_S5_NS0_24ReduceByKeyScanTileStateIiiLb1EEENS8_8equal_toIvEESA_NS0_8NullTypeEmiiEEvT0_PT9_T1_T2_T3_iT4_T5_T6_T7_E12temp_storage+116], %r91;
	st.shared.u32 	[_ZZN3cub18CUB_300001_SM_10006detail11scan_by_key21DeviceScanByKeyKernelINS2_10policy_hubIPiiiN4cuda3std3__44plusIvEEE10Policy1000ES5_S5_S5_NS0_24ReduceByKeyScanTileStateIiiLb1EEENS8_8equal_toIvEESA_NS0_8NullTypeEmiiEEvT0_PT9_T1_T2_T3_iT4_T5_T6_T7_E12temp_storage+120], %r92;
	mov.b64 	%rd189, {%r91, %r92};
	add.s64 	%rd188, %rd4, 512;
	mov.b64 	%rd190, 100;
	// begin inline asm
	st.relaxed.gpu.v2.u64 [%rd188], {%rd189, %rd190};
	// end inline asm
$L__BB5_20:
	not.b32 	%r95, %r2;
	mov.b32 	%r1330, 280;
	// begin inline asm
	nanosleep.u32 %r1330;
	// end inline asm
	mul.wide.u32 	%rd191, %r2, 16;
	xor.b64  	%rd192, %rd191, -16;
	add.s64 	%rd193, %rd4, %rd192;
	add.s64 	%rd5, %rd193, 512;
	mov.b32 	%r1741, 928;
$L__BB5_21:
	shr.u32 	%r98, %r1741, 1;
	mul.lo.s32 	%r1333, %r1740, 16807;
	and.b32  	%r1740, %r1333, 2147483647;
	sub.s32 	%r1334, %r1741, %r98;
	add.s32 	%r1335, %r1334, 1;
	rem.u32 	%r1336, %r1740, %r1335;
	add.s32 	%r1332, %r1336, %r98;
	// begin inline asm
	nanosleep.u32 %r1332;
	// end inline asm
	// begin inline asm
	ld.relaxed.gpu.v2.u64 {%rd194, %rd222}, [%rd5];
	// end inline asm
	setp.eq.s64 	%p381, %rd222, 99;
	mov.b32 	%r1337, -1;
	vote.sync.any.pred 	%p382, %p381, %r1337;
	mov.u32 	%r1741, %r98;
	@%p382 bra 	$L__BB5_21;
	mov.b64 	{%r1341, %r1346}, %rd194;
	setp.eq.s64 	%p383, %rd222, 101;
	mov.b32 	%r1389, -1;
	vote.sync.ballot.b32 	%r1391, %p383, %r1389;
	// begin inline asm
	mov.u32 %r1339, %lanemask_ge;
	// end inline asm
	and.b32  	%r1392, %r1391, %r1339;
	or.b32  	%r1393, %r1392, -2147483648;
	add.s32 	%r1394, %r1393, -1;
	not.b32 	%r1395, %r1393;
	and.b32  	%r1396, %r1395, %r1394;
	popc.b32 	%r1343, %r1396;
	mov.b32 	%r1347, 1;
	// begin inline asm
	shfl.sync.down.b32 %r1340, %r1341, %r1347, %r1343, %r1389;
	// end inline asm
	// begin inline asm
	shfl.sync.down.b32 %r1345, %r1346, %r1347, %r1343, %r1389;
	// end inline asm
	setp.lt.s32 	%p385, %r1142, %r1343;
	setp.eq.s32 	%p386, %r1341, 0;
	selp.b32 	%r1397, %r1340, 0, %p385;
	or.b32  	%r1351, %r1397, %r1341;
	selp.b32 	%r1398, %r1345, 0, %p386;
	selp.b32 	%r1399, %r1398, 0, %p385;
	add.s32 	%r1356, %r1399, %r1346;
	mov.b32 	%r1357, 2;
	// begin inline asm
	shfl.sync.down.b32 %r1350, %r1351, %r1357, %r1343, %r1389;
	// end inline asm
	// begin inline asm
	shfl.sync.down.b32 %r1355, %r1356, %r1357, %r1343, %r1389;
	// end inline asm
	add.s32 	%r1400, %r1142, 2;
	setp.gt.s32 	%p387, %r1400, %r1343;
	setp.eq.s32 	%p388, %r1351, 0;
	selp.b32 	%r1401, %r1355, 0, %p388;
	selp.b32 	%r1402, 0, %r1350, %p387;
	or.b32  	%r1361, %r1351, %r1402;
	selp.b32 	%r1403, 0, %r1401, %p387;
	add.s32 	%r1366, %r1403, %r1356;
	mov.b32 	%r1367, 4;
	// begin inline asm
	shfl.sync.down.b32 %r1360, %r1361, %r1367, %r1343, %r1389;
	// end inline asm
	// begin inline asm
	shfl.sync.down.b32 %r1365, %r1366, %r1367, %r1343, %r1389;
	// end inline asm
	add.s32 	%r1404, %r1142, 4;
	setp.gt.s32 	%p389, %r1404, %r1343;
	setp.eq.s32 	%p390, %r1361, 0;
	selp.b32 	%r1405, %r1365, 0, %p390;
	selp.b32 	%r1406, 0, %r1360, %p389;
	or.b32  	%r1371, %r1361, %r1406;
	selp.b32 	%r1407, 0, %r1405, %p389;
	add.s32 	%r1376, %r1366, %r1407;
	mov.b32 	%r1377, 8;
	// begin inline asm
	shfl.sync.down.b32 %r1370, %r1371, %r1377, %r1343, %r1389;
	// end inline asm
	// begin inline asm
	shfl.sync.down.b32 %r1375, %r1376, %r1377, %r1343, %r1389;
	// end inline asm
	add.s32 	%r1408, %r1142, 8;
	setp.gt.s32 	%p391, %r1408, %r1343;
	setp.eq.s32 	%p392, %r1371, 0;
	selp.b32 	%r1409, %r1375, 0, %p392;
	selp.b32 	%r1410, 0, %r1370, %p391;
	or.b32  	%r1381, %r1371, %r1410;
	selp.b32 	%r1411, 0, %r1409, %p391;
	add.s32 	%r1386, %r1376, %r1411;
	mov.b32 	%r1387, 16;
	// begin inline asm
	shfl.sync.down.b32 %r1380, %r1381, %r1387, %r1343, %r1389;
	// end inline asm
	// begin inline asm
	shfl.sync.down.b32 %r1385, %r1386, %r1387, %r1343, %r1389;
	// end inline asm
	add.s32 	%r1412, %r1142, 16;
	setp.gt.s32 	%p393, %r1412, %r1343;
	setp.eq.s32 	%p394, %r1381, 0;
	selp.b32 	%r1413, %r1385, 0, %p394;
	selp.b32 	%r1414, 0, %r1380, %p393;
	or.b32  	%r1745, %r1414, %r1381;
	selp.b32 	%r1415, 0, %r1413, %p393;
	add.s32 	%r1744, %r1386, %r1415;
	add.s64 	%rd8, %rd1, 512;
	mov.u32 	%r1416, %ctaid.x;
	add.s32 	%r1746, %r1416, %r95;
	mov.b32 	%r1743, 928;
$L__BB5_23:
	setp.ne.s64 	%p395, %rd222, 101;
	mov.b32 	%r1417, -1;
	vote.sync.all.pred 	%p396, %p395, %r1417;
	not.pred 	%p397, %p396;
	@%p397 bra 	$L__BB5_27;
	shr.u32 	%r1743, %r1743, 1;
	mul.wide.s32 	%rd203, %r1746, 16;
	add.s64 	%rd204, %rd8, %rd203;
	add.s64 	%rd202, %rd204, -512;
	mov.u32 	%r1748, %r1743;
$L__BB5_25:
	shr.u32 	%r112, %r1748, 1;
	mul.lo.s32 	%r1448, %r1740, 16807;
	and.b32  	%r1740, %r1448, 2147483647;
	sub.s32 	%r1449, %r1748, %r112;
	add.s32 	%r1450, %r1449, 1;
	rem.u32 	%r1451, %r1740, %r1450;
	add.s32 	%r1447, %r1451, %r112;
	// begin inline asm
	nanosleep.u32 %r1447;
	// end inline asm
	// begin inline asm
	ld.relaxed.gpu.v2.u64 {%rd200, %rd222}, [%rd202];
	// end inline asm
	setp.eq.s64 	%p423, %rd222, 99;
	mov.b32 	%r1452, -1;
	vote.sync.any.pred 	%p424, %p423, %r1452;
	mov.u32 	%r1748, %r112;
	@%p424 bra 	$L__BB5_25;
	mov.b64 	{%r1455, %r1460}, %rd200;
	setp.eq.s64 	%p425, %rd222, 101;
	mov.b32 	%r1503, -1;
	vote.sync.ballot.b32 	%r1504, %p425, %r1503;
	and.b32  	%r1505, %r1504, %r1339;
	or.b32  	%r1506, %r1505, -2147483648;
	add.s32 	%r1507, %r1506, -1;
	not.b32 	%r1508, %r1506;
	and.b32  	%r1509, %r1508, %r1507;
	popc.b32 	%r1457, %r1509;
	mov.b32 	%r1461, 1;
	// begin inline asm
	shfl.sync.down.b32 %r1454, %r1455, %r1461, %r1457, %r1503;
	// end inline asm
	// begin inline asm
	shfl.sync.down.b32 %r1459, %r1460, %r1461, %r1457, %r1503;
	// end inline asm
	setp.lt.s32 	%p427, %r1142, %r1457;
	setp.eq.s32 	%p428, %r1455, 0;
	selp.b32 	%r1510, %r1454, 0, %p427;
	or.b32  	%r1465, %r1510, %r1455;
	selp.b32 	%r1511, %r1459, 0, %p428;
	selp.b32 	%r1512, %r1511, 0, %p427;
	add.s32 	%r1470, %r1512, %r1460;
	mov.b32 	%r1471, 2;
	// begin inline asm
	shfl.sync.down.b32 %r1464, %r1465, %r1471, %r1457, %r1503;
	// end inline asm
	// begin inline asm
	shfl.sync.down.b32 %r1469, %r1470, %r1471, %r1457, %r1503;
	// end inline asm
	add.s32 	%r1513, %r1142, 2;
	setp.gt.s32 	%p429, %r1513, %r1457;
	setp.eq.s32 	%p430, %r1465, 0;
	selp.b32 	%r1514, %r1469, 0, %p430;
	selp.b32 	%r1515, 0, %r1464, %p429;
	or.b32  	%r1475, %r1465, %r1515;
	selp.b32 	%r1516, 0, %r1514, %p429;
	add.s32 	%r1480, %r1516, %r1470;
	mov.b32 	%r1481, 4;
	// begin inline asm
	shfl.sync.down.b32 %r1474, %r1475, %r1481, %r1457, %r1503;
	// end inline asm
	// begin inline asm
	shfl.sync.down.b32 %r1479, %r1480, %r1481, %r1457, %r1503;
	// end inline asm
	add.s32 	%r1517, %r1142, 4;
	setp.gt.s32 	%p431, %r1517, %r1457;
	setp.eq.s32 	%p432, %r1475, 0;
	selp.b32 	%r1518, %r1479, 0, %p432;
	selp.b32 	%r1519, 0, %r1474, %p431;
	or.b32  	%r1485, %r1475, %r1519;
	selp.b32 	%r1520, 0, %r1518, %p431;
	add.s32 	%r1490, %r1480, %r1520;
	mov.b32 	%r1491, 8;
	// begin inline asm
	shfl.sync.down.b32 %r1484, %r1485, %r1491, %r1457, %r1503;
	// end inline asm
	// begin inline asm
	shfl.sync.down.b32 %r1489, %r1490, %r1491, %r1457, %r1503;
	// end inline asm
	add.s32 	%r1521, %r1142, 8;
	setp.gt.s32 	%p433, %r1521, %r1457;
	setp.eq.s32 	%p434, %r1485, 0;
	selp.b32 	%r1522, %r1489, 0, %p434;
	selp.b32 	%r1523, 0, %r1484, %p433;
	or.b32  	%r1495, %r1485, %r1523;
	selp.b32 	%r1524, 0, %r1522, %p433;
	add.s32 	%r1500, %r1490, %r1524;
	mov.b32 	%r1501, 16;
	// begin inline asm
	shfl.sync.down.b32 %r1494, %r1495, %r1501, %r1457, %r1503;
	// end inline asm
	// begin inline asm
	shfl.sync.down.b32 %r1499, %r1500, %r1501, %r1457, %r1503;
	// end inline asm
	add.s32 	%r1525, %r1142, 16;
	setp.gt.s32 	%p435, %r1525, %r1457;
	setp.eq.s32 	%p436, %r1495, 0;
	selp.b32 	%r1526, %r1499, 0, %p436;
	selp.b32 	%r1527, 0, %r1494, %p435;
	selp.b32 	%r1528, 0, %r1526, %p435;
	add.s32 	%r1529, %r1500, %r1528;
	or.b32  	%r1530, %r1527, %r1745;
	or.b32  	%r114, %r1530, %r1495;
	setp.eq.s32 	%p437, %r1745, 0;
	selp.b32 	%r1531, %r1529, 0, %p437;
	add.s32 	%r1744, %r1531, %r1744;
	add.s32 	%r1746, %r1746, -32;
	mov.u32 	%r1745, %r114;
	bra.uni 	$L__BB5_23;
$L__BB5_27:
	mov.u32 	%r1419, %tid.x;
	setp.ne.s32 	%p398, %r1419, 0;
	@%p398 bra 	$L__BB5_29;
	or.b32  	%r1420, %r1745, %r91;
	setp.eq.s32 	%p399, %r91, 0;
	selp.b32 	%r1421, %r1744, 0, %p399;
	add.s32 	%r1422, %r1421, %r92;
	mov.b64 	%rd198, {%r1420, %r1422};
	add.s64 	%rd197, %rd4, 512;
	mov.b64 	%rd199, 101;
	// begin inline asm
	st.relaxed.gpu.v2.u64 [%rd197], {%rd198, %rd199};
	// end inline asm
	st.shared.u32 	[_ZZN3cub18CUB_300001_SM_10006detail11scan_by_key21DeviceScanByKeyKernelINS2_10policy_hubIPiiiN4cuda3std3__44plusIvEEE10Policy1000ES5_S5_S5_NS0_24ReduceByKeyScanTileStateIiiLb1EEENS8_8equal_toIvEESA_NS0_8NullTypeEmiiEEvT0_PT9_T1_T2_T3_iT4_T5_T6_T7_E12temp_storage+100], %r1745;
	st.shared.v2.u32 	[_ZZN3cub18CUB_300001_SM_10006detail11scan_by_key21DeviceScanByKeyKernelINS2_10policy_hubIPiiiN4cuda3std3__44plusIvEEE10Policy1000ES5_S5_S5_NS0_24ReduceByKeyScanTileStateIiiLb1EEENS8_8equal_toIvEESA_NS0_8NullTypeEmiiEEvT0_PT9_T1_T2_T3_iT4_T5_T6_T7_E12temp_storage+104], {%r1744, %r1420};
	st.shared.u32 	[_ZZN3cub18CUB_300001_SM_10006detail11scan_by_key21DeviceScanByKeyKernelINS2_10policy_hubIPiiiN4cuda3std3__44plusIvEEE10Policy1000ES5_S5_S5_NS0_24ReduceByKeyScanTileStateIiiLb1EEENS8_8equal_toIvEESA_NS0_8NullTypeEmiiEEvT0_PT9_T1_T2_T3_iT4_T5_T6_T7_E12temp_storage+112], %r1422;
$L__BB5_29:
	setp.ne.s32 	%p400, %r1142, 0;
	@%p400 bra 	$L__BB5_31;
	st.shared.v2.u32 	[_ZZN3cub18CUB_300001_SM_10006detail11scan_by_key21DeviceScanByKeyKernelINS2_10policy_hubIPiiiN4cuda3std3__44plusIvEEE10Policy1000ES5_S5_S5_NS0_24ReduceByKeyScanTileStateIiiLb1EEENS8_8equal_toIvEESA_NS0_8NullTypeEmiiEEvT0_PT9_T1_T2_T3_iT4_T5_T6_T7_E12temp_storage+64], {%r1745, %r1744};
	mov.u32 	%r1749, %r1745;
	mov.u32 	%r1750, %r1744;
$L__BB5_31:
	setp.ne.s32 	%p401, %r26, %r27;
	setp.ne.s32 	%p402, %r25, %r26;
	setp.ne.s32 	%p403, %r24, %r25;
	setp.ne.s32 	%p404, %r23, %r24;
	setp.ne.s32 	%p405, %r22, %r23;
	setp.ne.s32 	%p406, %r21, %r22;
	setp.ne.s32 	%p407, %r20, %r21;
	setp.ne.s32 	%p408, %r19, %r20;
	setp.ne.s32 	%p409, %r18, %r19;
	setp.ne.s32 	%p410, %r17, %r18;
	setp.ne.s32 	%p411, %r16, %r17;
	setp.ne.s32 	%p412, %r15, %r16;
	setp.ne.s32 	%p413, %r14, %r15;
	setp.ne.s32 	%p414, %r13, %r14;
	setp.ne.s32 	%p415, %r12, %r13;
	setp.ne.s32 	%p416, %r11, %r12;
	setp.ne.s32 	%p417, %r10, %r11;
	setp.ne.s32 	%p418, %r9, %r10;
	setp.ne.s32 	%p419, %r8, %r9;
	setp.ne.s32 	%p420, %r1739, %r8;
	mov.u32 	%r1423, %tid.x;
	setp.eq.s32 	%p421, %r1423, 0;
	bar.sync 	0;
	ld.shared.u32 	%r1424, [_ZZN3cub18CUB_300001_SM_10006detail11scan_by_key21DeviceScanByKeyKernelINS2_10policy_hubIPiiiN4cuda3std3__44plusIvEEE10Policy1000ES5_S5_S5_NS0_24ReduceByKeyScanTileStateIiiLb1EEENS8_8equal_toIvEESA_NS0_8NullTypeEmiiEEvT0_PT9_T1_T2_T3_iT4_T5_T6_T7_E12temp_storage+68];
	setp.eq.s32 	%p422, %r1749, 0;
	selp.b32 	%r1425, %r1424, 0, %p422;
	selp.b32 	%r1426, 0, %r1425, %p421;
	add.s32 	%r1427, %r1750, %r1426;
	selp.b32 	%r1428, 0, %r1427, %p420;
	add.s32 	%r1770, %r1428, %r28;
	selp.b32 	%r1429, 0, %r1770, %p419;
	add.s32 	%r1769, %r29, %r1429;
	selp.b32 	%r1430, 0, %r1769, %p418;
	add.s32 	%r1768, %r30, %r1430;
	selp.b32 	%r1431, 0, %r1768, %p417;
	add.s32 	%r1767, %r31, %r1431;
	selp.b32 	%r1432, 0, %r1767, %p416;
	add.s32 	%r1766, %r32, %r1432;
	selp.b32 	%r1433, 0, %r1766, %p415;
	add.s32 	%r1765, %r33, %r1433;
	selp.b32 	%r1434, 0, %r1765, %p414;
	add.s32 	%r1764, %r34, %r1434;
	selp.b32 	%r1435, 0, %r1764, %p413;
	add.s32 	%r1763, %r35, %r1435;
	selp.b32 	%r1436, 0, %r1763, %p412;
	add.s32 	%r1762, %r36, %r1436;
	selp.b32 	%r1437, 0, %r1762, %p411;
	add.s32 	%r1761, %r37, %r1437;
	selp.b32 	%r1438, 0, %r1761, %p410;
	add.s32 	%r1760, %r38, %r1438;
	selp.b32 	%r1439, 0, %r1760, %p409;
	add.s32 	%r1759, %r39, %r1439;
	selp.b32 	%r1440, 0, %r1759, %p408;
	add.s32 	%r1758, %r40, %r1440;
	selp.b32 	%r1441, 0, %r1758, %p407;
	add.s32 	%r1757, %r41, %r1441;
	selp.b32 	%r1442, 0, %r1757, %p406;
	add.s32 	%r1756, %r42, %r1442;
	selp.b32 	%r1443, 0, %r1756, %p405;
	add.s32 	%r1755, %r43, %r1443;
	selp.b32 	%r1444, 0, %r1755, %p404;
	add.s32 	%r1754, %r44, %r1444;
	selp.b32 	%r1445, 0, %r1754, %p403;
	add.s32 	%r1753, %r45, %r1445;
	selp.b32 	%r1446, 0, %r1753, %p402;
	add.s32 	%r1752, %r46, %r1446;
	selp.b32 	%r1751, 0, %r1752, %p401;
$L__BB5_32:
	ld.param.u64 	%rd221, [_ZN3cub18CUB_300001_SM_10006detail11scan_by_key21DeviceScanByKeyKernelINS2_10policy_hubIPiiiN4cuda3std3__44plusIvEEE10Policy1000ES5_S5_S5_NS0_24ReduceByKeyScanTileStateIiiLb1EEENS8_8equal_toIvEESA_NS0_8NullTypeEmiiEEvT0_PT9_T1_T2_T3_iT4_T5_T6_T7__param_3];
	add.s32 	%r1709, %r47, %r1751;
	bar.sync 	0;
	st.shared.v4.u32 	[%r7], {%r1770, %r1769, %r1768, %r1767};
	st.shared.v4.u32 	[%r7+16], {%r1766, %r1765, %r1764, %r1763};
	st.shared.v4.u32 	[%r7+32], {%r1762, %r1761, %r1760, %r1759};
	st.shared.v4.u32 	[%r7+48], {%r1758, %r1757, %r1756, %r1755};
	st.shared.v4.u32 	[%r7+64], {%r1754, %r1753, %r1752, %r1709};
	bar.warp.sync 	-1;
	ld.shared.u32 	%r1710, [%r6];
	ld.shared.u32 	%r1711, [%r6+128];
	ld.shared.u32 	%r1712, [%r6+256];
	ld.shared.u32 	%r1713, [%r6+384];
	ld.shared.u32 	%r1714, [%r6+512];
	ld.shared.u32 	%r1715, [%r6+640];
	ld.shared.u32 	%r1716, [%r6+768];
	ld.shared.u32 	%r1717, [%r6+896];
	ld.shared.u32 	%r1718, [%r6+1024];
	ld.shared.u32 	%r1719, [%r6+1152];
	ld.shared.u32 	%r1720, [%r6+1280];
	ld.shared.u32 	%r1721, [%r6+1408];
	ld.shared.u32 	%r1722, [%r6+1536];
	ld.shared.u32 	%r1723, [%r6+1664];
	ld.shared.u32 	%r1724, [%r6+1792];
	ld.shared.u32 	%r1725, [%r6+1920];
	ld.shared.u32 	%r1726, [%r6+2048];
	ld.shared.u32 	%r1727, [%r6+2176];
	ld.shared.u32 	%r1728, [%r6+2304];
	ld.shared.u32 	%r1729, [%r6+2432];
	cvta.to.global.u64 	%rd208, %rd221;
	mov.u32 	%r1730, %ctaid.x;
	mul.wide.u32 	%rd209, %r1730, 4480;
	mov.u32 	%r1731, %tid.x;
	and.b32  	%r1732, %r1731, 992;
	mul.lo.s32 	%r1733, %r1732, 20;
	and.b32  	%r1734, %r1731, 31;
	or.b32  	%r1735, %r1733, %r1734;
	cvt.u64.u32 	%rd210, %r1735;
	add.s64 	%rd211, %rd209, %rd210;
	shl.b64 	%rd212, %rd211, 2;
	add.s64 	%rd213, %rd208, %rd212;
	st.global.u32 	[%rd213], %r1710;
	st.global.u32 	[%rd213+128], %r1711;
	st.global.u32 	[%rd213+256], %r1712;
	st.global.u32 	[%rd213+384], %r1713;
	st.global.u32 	[%rd213+512], %r1714;
	st.global.u32 	[%rd213+640], %r1715;
	st.global.u32 	[%rd213+768], %r1716;
	st.global.u32 	[%rd213+896], %r1717;
	st.global.u32 	[%rd213+1024], %r1718;
	st.global.u32 	[%rd213+1152], %r1719;
	st.global.u32 	[%rd213+1280], %r1720;
	st.global.u32 	[%rd213+1408], %r1721;
	st.global.u32 	[%rd213+1536], %r1722;
	st.global.u32 	[%rd213+1664], %r1723;
	st.global.u32 	[%rd213+1792], %r1724;
	st.global.u32 	[%rd213+1920], %r1725;
	st.global.u32 	[%rd213+2048], %r1726;
	st.global.u32 	[%rd213+2176], %r1727;
	st.global.u32 	[%rd213+2304], %r1728;
	st.global.u32 	[%rd213+2432], %r1729;
	bra.uni 	$L__BB5_186;
$L__BB5_33:
	setp.eq.s64 	%p41, %rd3, 0;
	@%p41 bra 	$L__BB5_186;
	ld.param.u64 	%rd214, [_ZN3cub18CUB_300001_SM_10006detail11scan_by_key21DeviceScanByKeyKernelINS2_10policy_hubIPiiiN4cuda3std3__44plusIvEEE10Policy1000ES5_S5_S5_NS0_24ReduceByKeyScanTileStateIiiLb1EEENS8_8equal_toIvEESA_NS0_8NullTypeEmiiEEvT0_PT9_T1_T2_T3_iT4_T5_T6_T7__param_0];
	cvt.u32.u64 	%r159, %rd3;
	shl.b64 	%rd29, %rd2, 2;
	add.s64 	%rd28, %rd214, %rd29;
	// begin inline asm
	ld.ca.u32 %r1790, [%rd28];
	// end inline asm
	mov.u32 	%r161, %tid.x;
	and.b32  	%r437, %r161, 31;
	and.b32  	%r438, %r161, 992;
	mul.lo.s32 	%r439, %r438, 20;
	or.b32  	%r162, %r439, %r437;
	setp.ge.u32 	%p42, %r162, %r159;
	shl.b32 	%r163, %r162, 2;
	cvt.u64.u32 	%rd30, %r163;
	add.s64 	%rd12, %rd28, %rd30;
	mov.u32 	%r1771, %r1790;
	@%p42 bra 	$L__BB5_36;
	// begin inline asm
	ld.ca.u32 %r1771, [%rd12];
	// end inline asm
$L__BB5_36:
	add.s32 	%r166, %r162, 32;
	setp.ge.u32 	%p43, %r166, %r159;
	mov.u32 	%r1772, %r1790;
	@%p43 bra 	$L__BB5_38;
	add.s64 	%rd32, %rd12, 128;
	// begin inline asm
	ld.ca.u32 %r1772, [%rd32];
	// end inline asm
$L__BB5_38:
	add.s32 	%r169, %r162, 64;
	setp.ge.u32 	%p44, %r169, %r159;
	mov.u32 	%r1773, %r1790;
	@%p44 bra 	$L__BB5_40;
	add.s64 	%rd33, %rd12, 256;
	// begin inline asm
	ld.ca.u32 %r1773, [%rd33];
	// end inline asm
$L__BB5_40:
	add.s32 	%r172, %r162, 96;
	setp.ge.u32 	%p45, %r172, %r159;
	mov.u32 	%r1774, %r1790;
	@%p45 bra 	$L__BB5_42;
	add.s64 	%rd34, %rd12, 384;
	// begin inline asm
	ld.ca.u32 %r1774, [%rd34];
	// end inline asm
$L__BB5_42:
	add.s32 	%r175, %r162, 128;
	setp.ge.u32 	%p46, %r175, %r159;
	mov.u32 	%r1775, %r1790;
	@%p46 bra 	$L__BB5_44;
	add.s64 	%rd35, %rd12, 512;
	// begin inline asm
	ld.ca.u32 %r1775, [%rd35];
	// end inline asm
$L__BB5_44:
	add.s32 	%r178, %r162, 160;
	setp.ge.u32 	%p47, %r178, %r159;
	mov.u32 	%r1776, %r1790;
	@%p47 bra 	$L__BB5_46;
	add.s64 	%rd36, %rd12, 640;
	// begin inline asm
	ld.ca.u32 %r1776, [%rd36];
	// end inline asm
$L__BB5_46:
	add.s32 	%r181, %r162, 192;
	setp.ge.u32 	%p48, %r181, %r159;
	mov.u32 	%r1777, %r1790;
	@%p48 bra 	$L__BB5_48;
	add.s64 	%rd37, %rd12, 768;
	// begin inline asm
	ld.ca.u32 %r1777, [%rd37];
	// end inline asm
$L__BB5_48:
	add.s32 	%r184, %r162, 224;
	setp.ge.u32 	%p49, %r184, %r159;
	mov.u32 	%r1778, %r1790;
	@%p49 bra 	$L__BB5_50;
	add.s64 	%rd38, %rd12, 896;
	// begin inline asm
	ld.ca.u32 %r1778, [%rd38];
	// end inline asm
$L__BB5_50:
	add.s32 	%r187, %r162, 256;
	setp.ge.u32 	%p50, %r187, %r159;
	mov.u32 	%r1779, %r1790;
	@%p50 bra 	$L__BB5_52;
	add.s64 	%rd39, %rd12, 1024;
	// begin inline asm
	ld.ca.u32 %r1779, [%rd39];
	// end inline asm
$L__BB5_52:
	add.s32 	%r190, %r162, 288;
	setp.ge.u32 	%p51, %r190, %r159;
	mov.u32 	%r1780, %r1790;
	@%p51 bra 	$L__BB5_54;
	add.s64 	%rd40, %rd12, 1152;
	// begin inline asm
	ld.ca.u32 %r1780, [%rd40];
	// end inline asm
$L__BB5_54:
	add.s32 	%r193, %r162, 320;
	setp.ge.u32 	%p52, %r193, %r159;
	mov.u32 	%r1781, %r1790;
	@%p52 bra 	$L__BB5_56;
	add.s64 	%rd41, %rd12, 1280;
	// begin inline asm
	ld.ca.u32 %r1781, [%rd41];
	// end inline asm
$L__BB5_56:
	add.s32 	%r451, %r162, 352;
	setp.ge.u32 	%p53, %r451, %r159;
	mov.u32 	%r1782, %r1790;
	@%p53 bra 	$L__BB5_58;
	add.s64 	%rd42, %rd12, 1408;
	// begin inline asm
	ld.ca.u32 %r1782, [%rd42];
	// end inline asm
$L__BB5_58:
	add.s32 	%r198, %r162, 384;
	setp.ge.u32 	%p54, %r198, %r159;
	mov.u32 	%r1783, %r1790;
	@%p54 bra 	$L__BB5_60;
	add.s64 	%rd43, %rd12, 1536;
	// begin inline asm
	ld.ca.u32 %r1783, [%rd43];
	// end inline asm
$L__BB5_60:
	add.s32 	%r201, %r162, 416;
	setp.ge.u32 	%p55, %r201, %r159;
	mov.u32 	%r1784, %r1790;
	@%p55 bra 	$L__BB5_62;
	add.s64 	%rd44, %rd12, 1664;
	// begin inline asm
	ld.ca.u32 %r1784, [%rd44];
	// end inline asm
$L__BB5_62:
	add.s32 	%r204, %r162, 448;
	setp.ge.u32 	%p56, %r204, %r159;
	mov.u32 	%r1785, %r1790;
	@%p56 bra 	$L__BB5_64;
	add.s64 	%rd45, %rd12, 1792;
	// begin inline asm
	ld.ca.u32 %r1785, [%rd45];
	// end inline asm
$L__BB5_64:
	add.s32 	%r207, %r162, 480;
	setp.ge.u32 	%p57, %r207, %r159;
	mov.u32 	%r1786, %r1790;
	@%p57 bra 	$L__BB5_66;
	add.s64 	%rd46, %rd12, 1920;
	// begin inline asm
	ld.ca.u32 %r1786, [%rd46];
	// end inline asm
$L__BB5_66:
	add.s32 	%r210, %r162, 512;
	setp.ge.u32 	%p58, %r210, %r159;
	mov.u32 	%r1787, %r1790;
	@%p58 bra 	$L__BB5_68;
	add.s64 	%rd47, %rd12, 2048;
	// begin inline asm
	ld.ca.u32 %r1787, [%rd47];
	// end inline asm
$L__BB5_68:
	add.s32 	%r458, %r162, 544;
	setp.ge.u32 	%p59, %r458, %r159;
	mov.u32 	%r1788, %r1790;
	@%p59 bra 	$L__BB5_70;
	add.s64 	%rd48, %rd12, 2176;
	// begin inline asm
	ld.ca.u32 %r1788, [%rd48];
	// end inline asm
$L__BB5_70:
	add.s32 	%r215, %r162, 576;
	setp.ge.u32 	%p60, %r215, %r159;
	mov.u32 	%r1789, %r1790;
	@%p60 bra 	$L__BB5_72;
	add.s64 	%rd49, %rd12, 2304;
	// begin inline asm
	ld.ca.u32 %r1789, [%rd49];
	// end inline asm
$L__BB5_72:
	add.s32 	%r461, %r162, 608;
	setp.ge.u32 	%p61, %r461, %r159;
	@%p61 bra 	$L__BB5_74;
	add.s64 	%rd50, %rd12, 2432;
	// begin inline asm
	ld.ca.u32 %r1790, [%rd50];
	// end inline asm
$L__BB5_74:
	ld.param.u64 	%rd218, [_ZN3cub18CUB_300001_SM_10006detail11scan_by_key21DeviceScanByKeyKernelINS2_10policy_hubIPiiiN4cuda3std3__44plusIvEEE10Policy1000ES5_S5_S5_NS0_24ReduceByKeyScanTileStateIiiLb1EEENS8_8equal_toIvEESA_NS0_8NullTypeEmiiEEvT0_PT9_T1_T2_T3_iT4_T5_T6_T7__param_2];
	setp.ge.u32 	%p62, %r162, %r159;
	// begin inline asm
	mov.u32 %r463, %laneid;
	// end inline asm
	shr.u32 	%r465, %r161, 5;
	mad.lo.s32 	%r466, %r465, 640, %r463;
	shl.b32 	%r467, %r466, 2;
	mov.u32 	%r468, _ZZN3cub18CUB_300001_SM_10006detail11scan_by_key21DeviceScanByKeyKernelINS2_10policy_hubIPiiiN4cuda3std3__44plusIvEEE10Policy1000ES5_S5_S5_NS0_24ReduceByKeyScanTileStateIiiLb1EEENS8_8equal_toIvEESA_NS0_8NullTypeEmiiEEvT0_PT9_T1_T2_T3_iT4_T5_T6_T7_E12temp_storage;
	add.s32 	%r221, %r468, %r467;
	st.shared.u32 	[%r221], %r1771;
	st.shared.u32 	[%r221+128], %r1772;
	st.shared.u32 	[%r221+256], %r1773;
	st.shared.u32 	[%r221+384], %r1774;
	st.shared.u32 	[%r221+512], %r1775;
	st.shared.u32 	[%r221+640], %r1776;
	st.shared.u32 	[%r221+768], %r1777;
	st.shared.u32 	[%r221+896], %r1778;
	st.shared.u32 	[%r221+1024], %r1779;
	st.shared.u32 	[%r221+1152], %r1780;
	st.shared.u32 	[%r221+1280], %r1781;
	st.shared.u32 	[%r221+1408], %r1782;
	st.shared.u32 	[%r221+1536], %r1783;
	st.shared.u32 	[%r221+1664], %r1784;
	st.shared.u32 	[%r221+1792], %r1785;
	st.shared.u32 	[%r221+1920], %r1786;
	st.shared.u32 	[%r221+2048], %r1787;
	st.shared.u32 	[%r221+2176], %r1788;
	st.shared.u32 	[%r221+2304], %r1789;
	st.shared.u32 	[%r221+2432], %r1790;
	bar.warp.sync 	-1;
	mad.lo.s32 	%r222, %r463, 76, %r221;
	ld.shared.v4.u32 	{%r223, %r224, %r225, %r226}, [%r222];
	ld.shared.v4.u32 	{%r227, %r228, %r229, %r230}, [%r222+16];
	ld.shared.v4.u32 	{%r231, %r232, %r233, %r234}, [%r222+32];
	ld.shared.v4.u32 	{%r235, %r236, %r237, %r238}, [%r222+48];
	ld.shared.v4.u32 	{%r239, %r240, %r241, %r242}, [%r222+64];
	bar.sync 	0;
	shl.b64 	%rd53, %rd2, 2;
	add.s64 	%rd51, %rd218, %rd53;
	// begin inline asm
	ld.ca.u32 %r1810, [%rd51];
	// end inline asm
	add.s64 	%rd13, %rd51, %rd30;
	mov.u32 	%r1791, %r1810;
	@%p62 bra 	$L__BB5_76;
	// begin inline asm
	ld.ca.u32 %r1791, [%rd13];
	// end inline asm
$L__BB5_76:
	setp.ge.u32 	%p63, %r166, %r159;
	mov.u32 	%r1792, %r1810;
	@%p63 bra 	$L__BB5_78;
	add.s64 	%rd55, %rd13, 128;
	// begin inline asm
	ld.ca.u32 %r1792, [%rd55];
	// end inline asm
$L__BB5_78:
	setp.ge.u32 	%p64, %r169, %r159;
	mov.u32 	%r1793, %r1810;
	@%p64 bra 	$L__BB5_80;
	add.s64 	%rd56, %rd13, 256;
	// begin inline asm
	ld.ca.u32 %r1793, [%rd56];
	// end inline asm
$L__BB5_80:
	setp.ge.u32 	%p65, %r172, %r159;
	mov.u32 	%r1794, %r1810;
	@%p65 bra 	$L__BB5_82;
	add.s64 	%rd57, %rd13, 384;
	// begin inline asm
	ld.ca.u32 %r1794, [%rd57];
	// end inline asm
$L__BB5_82:
	setp.ge.u32 	%p66, %r175, %r159;
	mov.u32 	%r1795, %r1810;
	@%p66 bra 	$L__BB5_84;
	add.s64 	%rd58, %rd13, 512;
	// begin inline asm
	ld.ca.u32 %r1795, [%rd58];
	// end inline asm
$L__BB5_84:
	setp.ge.u32 	%p67, %r178, %r159;
	mov.u32 	%r1796, %r1810;
	@%p67 bra 	$L__BB5_86;
	add.s64 	%rd59, %rd13, 640;
	// begin inline asm
	ld.ca.u32 %r1796, [%rd59];
	// end inline asm
$L__BB5_86:
	setp.ge.u32 	%p68, %r181, %r159;
	mov.u32 	%r1797, %r1810;
	@%p68 bra 	$L__BB5_88;
	add.s64 	%rd60, %rd13, 768;
	// begin inline asm
	ld.ca.u32 %r1797, [%rd60];
	// end inline asm
$L__BB5_88:
	setp.ge.u32 	%p69, %r184, %r159;
	mov.u32 	%r1798, %r1810;
	@%p69 bra 	$L__BB5_90;
	add.s64 	%rd61, %rd13, 896;
	// begin inline asm
	ld.ca.u32 %r1798, [%rd61];
	// end inline asm
$L__BB5_90:
	setp.ge.u32 	%p70, %r187, %r159;
	mov.u32 	%r1799, %r1810;
	@%p70 bra 	$L__BB5_92;
	add.s64 	%rd62, %rd13, 1024;
	// begin inline asm
	ld.ca.u32 %r1799, [%rd62];
	// end inline asm
$L__BB5_92:
	setp.ge.u32 	%p71, %r190, %r159;
	mov.u32 	%r1800, %r1810;
	@%p71 bra 	$L__BB5_94;
	add.s64 	%rd63, %rd13, 1152;
	// begin inline asm
	ld.ca.u32 %r1800, [%rd63];
	// end inline asm
$L__BB5_94:
	setp.ge.u32 	%p72, %r193, %r159;
	mov.u32 	%r1801, %r1810;
	@%p72 bra 	$L__BB5_96;
	add.s64 	%rd64, %rd13, 1280;
	// begin inline asm
	ld.ca.u32 %r1801, [%rd64];
	// end inline asm
$L__BB5_96:
	add.s32 	%r480, %r162, 352;
	setp.ge.u32 	%p73, %r480, %r159;
	mov.u32 	%r1802, %r1810;
	@%p73 bra 	$L__BB5_98;
	add.s64 	%rd65, %rd13, 1408;
	// begin inline asm
	ld.ca.u32 %r1802, [%rd65];
	// end inline asm
$L__BB5_98:
	setp.ge.u32 	%p74, %r198, %r159;
	mov.u32 	%r1803, %r1810;
	@%p74 bra 	$L__BB5_100;
	add.s64 	%rd66, %rd13, 1536;
	// begin inline asm
	ld.ca.u32 %r1803, [%rd66];
	// end inline asm
$L__BB5_100:
	setp.ge.u32 	%p75, %r201, %r159;
	mov.u32 	%r1804, %r1810;
	@%p75 bra 	$L__BB5_102;
	add.s64 	%rd67, %rd13, 1664;
	// begin inline asm
	ld.ca.u32 %r1804, [%rd67];
	// end inline asm
$L__BB5_102:
	setp.ge.u32 	%p76, %r204, %r159;
	mov.u32 	%r1805, %r1810;
	@%p76 bra 	$L__BB5_104;
	add.s64 	%rd68, %rd13, 1792;
	// begin inline asm
	ld.ca.u32 %r1805, [%rd68];
	// end inline asm
$L__BB5_104:
	mov.u32 	%r1806, %r1810;
	@%p57 bra 	$L__BB5_106;
	add.s64 	%rd69, %rd13, 1920;
	// begin inline asm
	ld.ca.u32 %r1806, [%rd69];
	// end inline asm
$L__BB5_106:
	mov.u32 	%r1807, %r1810;
	@%p58 bra 	$L__BB5_108;
	add.s64 	%rd70, %rd13, 2048;
	// begin inline asm
	ld.ca.u32 %r1807, [%rd70];
	// end inline asm
$L__BB5_108:
	add.s32 	%r487, %r162, 544;
	setp.ge.u32 	%p79, %r487, %r159;
	mov.u32 	%r1808, %r1810;
	@%p79 bra 	$L__BB5_110;
	add.s64 	%rd71, %rd13, 2176;
	// begin inline asm
	ld.ca.u32 %r1808, [%rd71];
	// end inline asm
$L__BB5_110:
	mov.u32 	%r1809, %r1810;
	@%p60 bra 	$L__BB5_112;
	add.s64 	%rd72, %rd13, 2304;
	// begin inline asm
	ld.ca.u32 %r1809, [%rd72];
	// end inline asm
$L__BB5_112:
	add.s32 	%r490, %r162, 608;
	setp.ge.u32 	%p81, %r490, %r159;
	@%p81 bra 	$L__BB5_114;
	add.s64 	%rd73, %rd13, 2432;
	// begin inline asm
	ld.ca.u32 %r1810, [%rd73];
	// end inline asm
$L__BB5_114:
	st.shared.u32 	[%r221], %r1791;
	st.shared.u32 	[%r221+128], %r1792;
	st.shared.u32 	[%r221+256], %r1793;
	st.shared.u32 	[%r221+384], %r1794;
	st.shared.u32 	[%r221+512], %r1795;
	st.shared.u32 	[%r221+640], %r1796;
	st.shared.u32 	[%r221+768], %r1797;
	st.shared.u32 	[%r221+896], %r1798;
	st.shared.u32 	[%r221+1024], %r1799;
	st.shared.u32 	[%r221+1152], %r1800;
	st.shared.u32 	[%r221+1280], %r1801;
	st.shared.u32 	[%r221+1408], %r1802;
	st.shared.u32 	[%r221+1536], %r1803;
	st.shared.u32 	[%r221+1664], %r1804;
	st.shared.u32 	[%r221+1792], %r1805;
	st.shared.u32 	[%r221+1920], %r1806;
	st.shared.u32 	[%r221+2048], %r1807;
	st.shared.u32 	[%r221+2176], %r1808;
	st.shared.u32 	[%r221+2304], %r1809;
	st.shared.u32 	[%r221+2432], %r1810;
	bar.warp.sync 	-1;
	ld.shared.v4.u32 	{%r284, %r285, %r286, %r287}, [%r222];
	ld.shared.v4.u32 	{%r288, %r289, %r290, %r291}, [%r222+16];
	ld.shared.v4.u32 	{%r292, %r293, %r294, %r295}, [%r222+32];
	ld.shared.v4.u32 	{%r296, %r297, %r298, %r299}, [%r222+48];
	ld.shared.v4.u32 	{%r300, %r301, %r302, %r303}, [%r222+64];
	bar.sync 	0;
	setp.ne.s32 	%p82, %r1, 0;
	@%p82 bra 	$L__BB5_122;
	shl.b32 	%r872, %r161, 2;
	mov.u32 	%r873, _ZZN3cub18CUB_300001_SM_10006detail11scan_by_key21DeviceScanByKeyKernelINS2_10policy_hubIPiiiN4cuda3std3__44plusIvEEE10Policy1000ES5_S5_S5_NS0_24ReduceByKeyScanTileStateIiiLb1EEENS8_8equal_toIvEESA_NS0_8NullTypeEmiiEEvT0_PT9_T1_T2_T3_iT4_T5_T6_T7_E12temp_storage;
	add.s32 	%r874, %r873, %r872;
	add.s32 	%r304, %r874, 1020;
	st.shared.u32 	[%r874+1020], %r242;
	bar.sync 	0;
	setp.eq.s32 	%p207, %r161, 0;
	mov.b32 	%r1811, 1;
	@%p207 bra 	$L__BB5_117;
	ld.shared.u32 	%r875, [%r304+-4];
	setp.ne.s32 	%p208, %r875, %r223;
	selp.u32 	%r1811, 1, 0, %p208;
$L__BB5_117:
	shr.u32 	%r307, %r161, 5;
	setp.ne.s32 	%p209, %r223, %r224;
	setp.ne.s32 	%p210, %r224, %r225;
	setp.ne.s32 	%p211, %r225, %r226;
	setp.ne.s32 	%p212, %r226, %r227;
	setp.ne.s32 	%p213, %r227, %r228;
	setp.ne.s32 	%p214, %r228, %r229;
	setp.ne.s32 	%p215, %r229, %r230;
	setp.ne.s32 	%p216, %r230, %r231;
	setp.ne.s32 	%p217, %r231, %r232;
	setp.ne.s32 	%p218, %r232, %r233;
	setp.ne.s32 	%p219, %r233, %r234;
	setp.ne.s32 	%p220, %r234, %r235;
	setp.ne.s32 	%p221, %r235, %r236;
	setp.ne.s32 	%p222, %r236, %r237;
	setp.ne.s32 	%p223, %r237, %r238;
	setp.ne.s32 	%p224, %r238, %r239;
	setp.ne.s32 	%p225, %r239, %r240;
	setp.ne.s32 	%p226, %r240, %r241;
	setp.ne.s32 	%p227, %r241, %r242;
	mul.lo.s32 	%r936, %r161, 20;
	cvt.u64.u32 	%rd115, %r936;
	setp.eq.s64 	%p228, %rd3, %rd115;
	selp.b32 	%r308, 1, %r1811, %p228;
	or.b32  	%r937, %r936, 1;
	cvt.u64.u32 	%rd116, %r937;
	setp.eq.s64 	%p229, %rd3, %rd116;
	or.pred  	%p1, %p229, %p209;
	or.b32  	%r938, %r936, 2;
	cvt.u64.u32 	%rd117, %r938;
	setp.eq.s64 	%p230, %rd3, %rd117;
	or.pred  	%p2, %p230, %p210;
	or.b32  	%r939, %r936, 3;
	cvt.u64.u32 	%rd118, %r939;
	setp.eq.s64 	%p231, %rd3, %rd118;
	or.pred  	%p3, %p231, %p211;
	add.s32 	%r940, %r936, 4;
	cvt.u64.u32 	%rd119, %r940;
	setp.eq.s64 	%p232, %rd3, %rd119;
	or.pred  	%p4, %p232, %p212;
	add.s32 	%r941, %r936, 5;
	cvt.u64.u32 	%rd120, %r941;
	setp.eq.s64 	%p233, %rd3, %rd120;
	or.pred  	%p5, %p233, %p213;
	add.s32 	%r942, %r936, 6;
	cvt.u64.u32 	%rd121, %r942;
	setp.eq.s64 	%p234, %rd3, %rd121;
	or.pred  	%p6, %p234, %p214;
	add.s32 	%r943, %r936, 7;
	cvt.u64.u32 	%rd122, %r943;
	setp.eq.s64 	%p235, %rd3, %rd122;
	or.pred  	%p7, %p235, %p215;
	add.s32 	%r944, %r936, 8;
	cvt.u64.u32 	%rd123, %r944;
	setp.eq.s64 	%p236, %rd3, %rd123;
	or.pred  	%p8, %p236, %p216;
	add.s32 	%r945, %r936, 9;
	cvt.u64.u32 	%rd124, %r945;
	setp.eq.s64 	%p237, %rd3, %rd124;
	or.pred  	%p9, %p237, %p217;
	add.s32 	%r946, %r936, 10;
	cvt.u64.u32 	%rd125, %r946;
	setp.eq.s64 	%p238, %rd3, %rd125;
	or.pred  	%p10, %p238, %p218;
	add.s32 	%r947, %r936, 11;
	cvt.u64.u32 	%rd126, %r947;
	setp.eq.s64 	%p239, %rd3, %rd126;
	or.pred  	%p11, %p239, %p219;
	add.s32 	%r948, %r936, 12;
	cvt.u64.u32 	%rd127, %r948;
	setp.eq.s64 	%p240, %rd3, %rd127;
	or.pred  	%p12, %p240, %p220;
	add.s32 	%r949, %r936, 13;
	cvt.u64.u32 	%rd128, %r949;
	setp.eq.s64 	%p241, %rd3, %rd128;
	or.pred  	%p13, %p241, %p221;
	add.s32 	%r950, %r936, 14;
	cvt.u64.u32 	%rd129, %r950;
	setp.eq.s64 	%p242, %rd3, %rd129;
	or.pred  	%p14, %p242, %p222;
	add.s32 	%r951, %r936, 15;
	cvt.u64.u32 	%rd130, %r951;
	setp.eq.s64 	%p243, %rd3, %rd130;
	or.pred  	%p15, %p243, %p223;
	add.s32 	%r952, %r936, 16;
	cvt.u64.u32 	%rd131, %r952;
	setp.eq.s64 	%p244, %rd3, %rd131;
	or.pred  	%p16, %p244, %p224;
	add.s32 	%r953, %r936, 17;
	cvt.u64.u32 	%rd132, %r953;
	setp.eq.s64 	%p245, %rd3, %rd132;
	or.pred  	%p17, %p245, %p225;
	add.s32 	%r954, %r936, 18;
	cvt.u64.u32 	%rd133, %r954;
	setp.eq.s64 	%p246, %rd3, %rd133;
	or.pred  	%p18, %p246, %p226;
	add.s32 	%r955, %r936, 19;
	cvt.u64.u32 	%rd134, %r955;
	setp.eq.s64 	%p247, %rd3, %rd134;
	or.pred  	%p19, %p247, %p227;
	selp.b32 	%r956, 0, %r284, %p1;
	add.s32 	%r957, %r285, %r956;
	or.pred  	%p248, %p1, %p2;
	selp.b32 	%r958, 0, %r957, %p2;
	add.s32 	%r959, %r286, %r958;
	or.pred  	%p249, %p248, %p3;
	selp.b32 	%r960, 0, %r959, %p3;
	add.s32 	%r961, %r287, %r960;
	or.pred  	%p250, %p249, %p4;
	selp.b32 	%r962, 0, %r961, %p4;
	add.s32 	%r963, %r288, %r962;
	or.pred  	%p251, %p250, %p5;
	selp.b32 	%r964, 0, %r963, %p5;
	add.s32 	%r965, %r289, %r964;
	or.pred  	%p252, %p251, %p6;
	selp.b32 	%r966, 0, %r965, %p6;
	add.s32 	%r967, %r290, %r966;
	or.pred  	%p253, %p252, %p7;
	selp.b32 	%r968, 0, %r967, %p7;
	add.s32 	%r969, %r291, %r968;
	or.pred  	%p254, %p253, %p8;
	selp.b32 	%r970, 0, %r969, %p8;
	add.s32 	%r971, %r292, %r970;
	or.pred  	%p255, %p254, %p9;
	selp.b32 	%r972, 0, %r971, %p9;
	add.s32 	%r973, %r293, %r972;
	or.pred  	%p256, %p255, %p10;
	selp.b32 	%r974, 0, %r973, %p10;
	add.s32 	%r975, %r294, %r974;
	or.pred  	%p257, %p256, %p11;
	selp.b32 	%r976, 0, %r975, %p11;
	add.s32 	%r977, %r295, %r976;
	or.pred  	%p258, %p257, %p12;
	selp.b32 	%r978, 0, %r977, %p12;
	add.s32 	%r979, %r296, %r978;
	or.pred  	%p259, %p258, %p13;
	selp.b32 	%r980, 0, %r979, %p13;
	add.s32 	%r981, %r297, %r980;
	or.pred  	%p260, %p259, %p14;
	selp.b32 	%r982, 0, %r981, %p14;
	add.s32 	%r983, %r298, %r982;
	or.pred  	%p261, %p260, %p15;
	selp.b32 	%r984, 0, %r983, %p15;
	add.s32 	%r985, %r299, %r984;
	or.pred  	%p262, %p261, %p16;
	selp.b32 	%r986, 0, %r985, %p16;
	add.s32 	%r987, %r300, %r986;
	or.pred  	%p263, %p262, %p17;
	selp.b32 	%r988, 0, %r987, %p17;
	add.s32 	%r989, %r301, %r988;
	or.pred  	%p264, %p263, %p18;
	selp.b32 	%r990, 0, %r989, %p18;
	add.s32 	%r991, %r302, %r990;
	or.pred  	%p265, %p264, %p19;
	selp.u32 	%r992, 1, 0, %p265;
	or.b32  	%r877, %r308, %r992;
	selp.b32 	%r993, 0, %r991, %p19;
	add.s32 	%r882, %r303, %r993;
	mov.b32 	%r933, 1;
	mov.b32 	%r934, 0;
	mov.b32 	%r935, -1;
	// begin inline asm
	shfl.sync.up.b32 %r876, %r877, %r933, %r934, %r935;
	// end inline asm
	// begin inline asm
	shfl.sync.up.b32 %r881, %r882, %r933, %r934, %r935;
	// end inline asm
	setp.eq.s32 	%p266, %r877, 0;
	selp.b32 	%r994, %r881, 0, %p266;
	setp.lt.s32 	%p267, %r463, 1;
	selp.b32 	%r995, 0, %r876, %p267;
	or.b32  	%r887, %r995, %r877;
	selp.b32 	%r996, 0, %r994, %p267;
	add.s32 	%r892, %r996, %r882;
	mov.b32 	%r893, 2;
	// begin inline asm
	shfl.sync.up.b32 %r886, %r887, %r893, %r934, %r935;
	// end inline asm
	// begin inline asm
	shfl.sync.up.b32 %r891, %r892, %r893, %r934, %r935;
	// end inline asm
	setp.eq.s32 	%p268, %r887, 0;
	selp.b32 	%r997, %r891, 0, %p268;
	setp.lt.s32 	%p269, %r463, 2;
	selp.b32 	%r998, 0, %r886, %p269;
	or.b32  	%r897, %r998, %r887;
	selp.b32 	%r999, 0, %r997, %p269;
	add.s32 	%r902, %r999, %r892;
	mov.b32 	%r903, 4;
	// begin inline asm
	shfl.sync.up.b32 %r896, %r897, %r903, %r934, %r935;
	// end inline asm
	// begin inline asm
	shfl.sync.up.b32 %r901, %r902, %r903, %r934, %r935;
	// end inline asm
	setp.eq.s32 	%p270, %r897, 0;
	selp.b32 	%r1000, %r901, 0, %p270;
	setp.lt.s32 	%p271, %r463, 4;
	selp.b32 	%r1001, 0, %r896, %p271;
	or.b32  	%r907, %r1001, %r897;
	selp.b32 	%r1002, 0, %r1000, %p271;
	add.s32 	%r912, %r1002, %r902;
	mov.b32 	%r913, 8;
	// begin inline asm
	shfl.sync.up.b32 %r906, %r907, %r913, %r934, %r935;
	// end inline asm
	// begin inline asm
	shfl.sync.up.b32 %r911, %r912, %r913, %r934, %r935;
	// end inline asm
	setp.eq.s32 	%p272, %r907, 0;
	selp.b32 	%r1003, %r911, 0, %p272;
	setp.lt.s32 	%p273, %r463, 8;
	selp.b32 	%r1004, 0, %r906, %p273;
	or.b32  	%r917, %r1004, %r907;
	selp.b32 	%r1005, 0, %r1003, %p273;
	add.s32 	%r922, %r1005, %r912;
	mov.b32 	%r923, 16;
	// begin inline asm
	shfl.sync.up.b32 %r916, %r917, %r923, %r934, %r935;
	// end inline asm
	// begin inline asm
	shfl.sync.up.b32 %r921, %r922, %r923, %r934, %r935;
	// end inline asm
	setp.eq.s32 	%p274, %r917, 0;
	selp.b32 	%r1006, %r921, 0, %p274;
	setp.lt.s32 	%p275, %r463, 16;
	selp.b32 	%r1007, 0, %r916, %p275;
	or.b32  	%r927, %r1007, %r917;
	selp.b32 	%r1008, 0, %r1006, %p275;
	add.s32 	%r932, %r1008, %r922;
	// begin inline asm
	shfl.sync.up.b32 %r926, %r927, %r933, %r934, %r935;
	// end inline asm
	// begin inline asm
	shfl.sync.up.b32 %r1812, %r932, %r933, %r934, %r935;
	// end inline asm
	setp.ne.s32 	%p276, %r463, 31;
	@%p276 bra 	$L__BB5_119;
	shl.b32 	%r1009, %r307, 3;
	mov.u32 	%r1010, _ZZN3cub18CUB_300001_SM_10006detail11scan_by_key21DeviceScanByKeyKernelINS2_10policy_hubIPiiiN4cuda3std3__44plusIvEEE10Policy1000ES5_S5_S5_NS0_24ReduceByKeyScanTileStateIiiLb1EEENS8_8equal_toIvEESA_NS0_8NullTypeEmiiEEvT0_PT9_T1_T2_T3_iT4_T5_T6_T7_E12temp_storage;
	add.s32 	%r1011, %r1010, %r1009;
	st.shared.v2.u32 	[%r1011], {%r927, %r932};
$L__BB5_119:
	bar.sync 	0;
	setp.lt.u32 	%p277, %r161, 32;
	@%p277 bra 	$L__BB5_121;
	ld.shared.u32 	%r1012, [_ZZN3cub18CUB_300001_SM_10006detail11scan_by_key21DeviceScanByKeyKernelINS2_10policy_hubIPiiiN4cuda3std3__44plusIvEEE10Policy1000ES5_S5_S5_NS0_24ReduceByKeyScanTileStateIiiLb1EEENS8_8equal_toIvEESA_NS0_8NullTypeEmiiEEvT0_PT9_T1_T2_T3_iT4_T5_T6_T7_E12temp_storage+4];
	ld.shared.v2.u32 	{%r1013, %r1014}, [_ZZN3cub18CUB_300001_SM_10006detail11scan_by_key21DeviceScanByKeyKernelINS2_10policy_hubIPiiiN4cuda3std3__44plusIvEEE10Policy1000ES5_S5_S5_NS0_24ReduceByKeyScanTileStateIiiLb1EEENS8_8equal_toIvEESA_NS0_8NullTypeEmiiEEvT0_PT9_T1_T2_T3_iT4_T5_T6_T7_E12temp_storage+8];
	setp.eq.s32 	%p278, %r1013, 0;
	selp.b32 	%r1015, %r1012, 0, %p278;
	add.s32 	%r1016, %r1015, %r1014;
	ld.shared.v4.u32 	{%r1017, %r1018, %r1019, %r1020}, [_ZZN3cub18CUB_300001_SM_10006detail11scan_by_key21DeviceScanByKeyKernelINS2_10policy_hubIPiiiN4cuda3std3__44plusIvEEE10Policy1000ES5_S5_S5_NS0_24ReduceByKeyScanTileStateIiiLb1EEENS8_8equal_toIvEESA_NS0_8NullTypeEmiiEEvT0_PT9_T1_T2_T3_iT4_T5_T6_T7_E12temp_storage+16];
	setp.eq.s32 	%p279, %r1017, 0;
	selp.b32 	%r1021, %r1016, 0, %p279;
	add.s32 	%r1022, %r1021, %r1018;
	setp.eq.s32 	%p280, %r1019, 0;
	selp.b32 	%r1023, %r1022, 0, %p280;
	add.s32 	%r1024, %r1023, %r1020;
	ld.shared.v4.u32 	{%r1025, %r1026, %r1027, %r1028}, [_ZZN3cub18CUB_300001_SM_10006detail11scan_by_key21DeviceScanByKeyKernelINS2_10policy_hubIPiiiN4cuda3std3__44plusIvEEE10Policy1000ES5_S5_S5_NS0_24ReduceByKeyScanTileStateIiiLb1EEENS8_8equal_toIvEESA_NS0_8NullTypeEmiiEEvT0_PT9_T1_T2_T3_iT4_T5_T6_T7_E12temp_storage+32];
	setp.eq.s32 	%p281, %r1025, 0;
	selp.b32 	%r1029, %r1024, 0, %p281;
	add.s32 	%r1030, %r1029, %r1026;
	setp.eq.s32 	%p282, %r307, 6;
	setp.eq.s32 	%p283, %r1027, 0;
	selp.b32 	%r1031, %r1030, 0, %p283;
	add.s32 	%r1032, %r1031, %r1028;
	setp.eq.s32 	%p284, %r307, 5;
	setp.eq.s32 	%p285, %r307, 4;
	setp.eq.s32 	%p286, %r307, 3;
	setp.eq.s32 	%p287, %r307, 2;
	selp.b32 	%r1033, %r1016, %r1012, %p287;
	selp.b32 	%r1034, %r1022, %r1033, %p286;
	selp.b32 	%r1035, %r1024, %r1034, %p285;
	selp.b32 	%r1036, %r1030, %r1035, %p284;
	selp.b32 	%r1037, %r1032, %r1036, %p282;
	setp.eq.s32 	%p288, %r926, 0;
	selp.b32 	%r1038, %r1037, 0, %p288;
	add.s32 	%r1039, %r1038, %r1812;
	setp.eq.s32 	%p289, %r463, 0;
	selp.b32 	%r1812, %r1037, %r1039, %p289;
$L__BB5_121:
	setp.eq.s32 	%p290, %r161, 0;
	setp.eq.s32 	%p291, %r308, 0;
	selp.b32 	%r1040, %r1812, 0, %p291;
	selp.b32 	%r1041, 0, %r1040, %p290;
	add.s32 	%r1845, %r1041, %r284;
	selp.b32 	%r1042, 0, %r1845, %p1;
	add.s32 	%r1844, %r285, %r1042;
	selp.b32 	%r1043, 0, %r1844, %p2;
	add.s32 	%r1843, %r286, %r1043;
	selp.b32 	%r1044, 0, %r1843, %p3;
	add.s32 	%r1842, %r287, %r1044;
	selp.b32 	%r1045, 0, %r1842, %p4;
	add.s32 	%r1841, %r288, %r1045;
	selp.b32 	%r1046, 0, %r1841, %p5;
	add.s32 	%r1840, %r289, %r1046;
	selp.b32 	%r1047, 0, %r1840, %p6;
	add.s32 	%r1839, %r290, %r1047;
	selp.b32 	%r1048, 0, %r1839, %p7;
	add.s32 	%r1838, %r291, %r1048;
	selp.b32 	%r1049, 0, %r1838, %p8;
	add.s32 	%r1837, %r292, %r1049;
	selp.b32 	%r1050, 0, %r1837, %p9;
	add.s32 	%r1836, %r293, %r1050;
	selp.b32 	%r1051, 0, %r1836, %p10;
	add.s32 	%r1835, %r294, %r1051;
	selp.b32 	%r1052, 0, %r1835, %p11;
	add.s32 	%r1834, %r295, %r1052;
	selp.b32 	%r1053, 0, %r1834, %p12;
	add.s32 	%r1833, %r296, %r1053;
	selp.b32 	%r1054, 0, %r1833, %p13;
	add.s32 	%r1832, %r297, %r1054;
	selp.b32 	%r1055, 0, %r1832, %p14;
	add.s32 	%r1831, %r298, %r1055;
	selp.b32 	%r1056, 0, %r1831, %p15;
	add.s32 	%r1830, %r299, %r1056;
	selp.b32 	%r1057, 0, %r1830, %p16;
	add.s32 	%r1829, %r300, %r1057;
	selp.b32 	%r1058, 0, %r1829, %p17;
	add.s32 	%r1828, %r301, %r1058;
	selp.b32 	%r1059, 0, %r1828, %p18;
	add.s32 	%r1827, %r302, %r1059;
	selp.b32 	%r1826, 0, %r1827, %p19;
	bra.uni 	$L__BB5_144;
$L__BB5_122:
	setp.ne.s32 	%p83, %r161, 0;
	mov.b32 	%r1814, 0;
	@%p83 bra 	$L__BB5_124;
	ld.param.u64 	%rd216, [_ZN3cub18CUB_300001_SM_10006detail11scan_by_key21DeviceScanByKeyKernelINS2_10policy_hubIPiiiN4cuda3std3__44plusIvEEE10Policy1000ES5_S5_S5_NS0_24ReduceByKeyScanTileStateIiiLb1EEENS8_8equal_toIvEESA_NS0_8NullTypeEmiiEEvT0_PT9_T1_T2_T3_iT4_T5_T6_T7__param_1];
	cvta.to.global.u64 	%rd74, %rd216;
	mul.wide.u32 	%rd75, %r1, 4;
	add.s64 	%rd76, %rd74, %rd75;
	ld.global.u32 	%r1814, [%rd76];
$L__BB5_124:
	setp.eq.s32 	%p84, %r161, 0;
	shl.b32 	%r493, %r161, 2;
	mov.u32 	%r494, _ZZN3cub18CUB_300001_SM_10006detail11scan_by_key21DeviceScanByKeyKernelINS2_10policy_hubIPiiiN4cuda3std3__44plusIvEEE10Policy1000ES5_S5_S5_NS0_24ReduceByKeyScanTileStateIiiLb1EEENS8_8equal_toIvEESA_NS0_8NullTypeEmiiEEvT0_PT9_T1_T2_T3_iT4_T5_T6_T7_E12temp_storage;
	add.s32 	%r495, %r494, %r493;
	add.s32 	%r337, %r495, 1020;
	st.shared.u32 	[%r495+1020], %r242;
	bar.sync 	0;
	@%p84 bra 	$L__BB5_126;
	ld.shared.u32 	%r1814, [%r337+-4];
$L__BB5_126:
	shr.u32 	%r340, %r161, 5;
	setp.ne.s32 	%p85, %r1814, %r223;
	setp.ne.s32 	%p86, %r223, %r224;
	setp.ne.s32 	%p87, %r224, %r225;
	setp.ne.s32 	%p88, %r225, %r226;
	setp.ne.s32 	%p89, %r226, %r227;
	setp.ne.s32 	%p90, %r227, %r228;
	setp.ne.s32 	%p91, %r228, %r229;
	setp.ne.s32 	%p92, %r229, %r230;
	setp.ne.s32 	%p93, %r230, %r231;
	setp.ne.s32 	%p94, %r231, %r232;
	setp.ne.s32 	%p95, %r232, %r233;
	setp.ne.s32 	%p96, %r233, %r234;
	setp.ne.s32 	%p97, %r234, %r235;
	setp.ne.s32 	%p98, %r235, %r236;
	setp.ne.s32 	%p99, %r236, %r237;
	setp.ne.s32 	%p100, %r237, %r238;
	setp.ne.s32 	%p101, %r238, %r239;
	setp.ne.s32 	%p102, %r239, %r240;
	setp.ne.s32 	%p103, %r240, %r241;
	setp.ne.s32 	%p104, %r241, %r242;
	mul.lo.s32 	%r556, %r161, 20;
	cvt.u64.u32 	%rd77, %r556;
	setp.eq.s64 	%p105, %rd3, %rd77;
	or.pred  	%p20, %p105, %p85;
	or.b32  	%r557, %r556, 1;
	cvt.u64.u32 	%rd78, %r557;
	setp.eq.s64 	%p106, %rd3, %rd78;
	or.pred  	%p21, %p106, %p86;
	or.b32  	%r558, %r556, 2;
	cvt.u64.u32 	%rd79, %r558;
	setp.eq.s64 	%p107, %rd3, %rd79;
	or.pred  	%p22, %p107, %p87;
	or.b32  	%r559, %r556, 3;
	cvt.u64.u32 	%rd80, %r559;
	setp.eq.s64 	%p108, %rd3, %rd80;
	or.pred  	%p23, %p108, %p88;
	add.s32 	%r560, %r556, 4;
	cvt.u64.u32 	%rd81, %r560;
	setp.eq.s64 	%p109, %rd3, %rd81;
	or.pred  	%p24, %p109, %p89;
	add.s32 	%r561, %r556, 5;
	cvt.u64.u32 	%rd82, %r561;
	setp.eq.s64 	%p110, %rd3, %rd82;
	or.pred  	%p25, %p110, %p90;
	add.s32 	%r562, %r556, 6;
	cvt.u64.u32 	%rd83, %r562;
	setp.eq.s64 	%p111, %rd3, %rd83;
	or.pred  	%p26, %p111, %p91;
	add.s32 	%r563, %r556, 7;
	cvt.u64.u32 	%rd84, %r563;
	setp.eq.s64 	%p112, %rd3, %rd84;
	or.pred  	%p27, %p112, %p92;
	add.s32 	%r564, %r556, 8;
	cvt.u64.u32 	%rd85, %r564;
	setp.eq.s64 	%p113, %rd3, %rd85;
	or.pred  	%p28, %p113, %p93;
	add.s32 	%r565, %r556, 9;
	cvt.u64.u32 	%rd86, %r565;
	setp.eq.s64 	%p114, %rd3, %rd86;
	or.pred  	%p29, %p114, %p94;
	add.s32 	%r566, %r556, 10;
	cvt.u64.u32 	%rd87, %r566;
	setp.eq.s64 	%p115, %rd3, %rd87;
	or.pred  	%p30, %p115, %p95;
	add.s32 	%r567, %r556, 11;
	cvt.u64.u32 	%rd88, %r567;
	setp.eq.s64 	%p116, %rd3, %rd88;
	or.pred  	%p31, %p116, %p96;
	add.s32 	%r568, %r556, 12;
	cvt.u64.u32 	%rd89, %r568;
	setp.eq.s64 	%p117, %rd3, %rd89;
	or.pred  	%p32, %p117, %p97;
	add.s32 	%r569, %r556, 13;
	cvt.u64.u32 	%rd90, %r569;
	setp.eq.s64 	%p118, %rd3, %rd90;
	or.pred  	%p33, %p118, %p98;
	add.s32 	%r570, %r556, 14;
	cvt.u64.u32 	%rd91, %r570;
	setp.eq.s64 	%p119, %rd3, %rd91;
	or.pred  	%p34, %p119, %p99;
	add.s32 	%r571, %r556, 15;
	cvt.u64.u32 	%rd92, %r571;
	setp.eq.s64 	%p120, %rd3, %rd92;
	or.pred  	%p35, %p120, %p100;
	add.s32 	%r572, %r556, 16;
	cvt.u64.u32 	%rd93, %r572;
	setp.eq.s64 	%p121, %rd3, %rd93;
	or.pred  	%p36, %p121, %p101;
	add.s32 	%r573, %r556, 17;
	cvt.u64.u32 	%rd94, %r573;
	setp.eq.s64 	%p122, %rd3, %rd94;
	or.pred  	%p37, %p122, %p102;
	add.s32 	%r574, %r556, 18;
	cvt.u64.u32 	%rd95, %r574;
	setp.eq.s64 	%p123, %rd3, %rd95;
	or.pred  	%p38, %p123, %p103;
	add.s32 	%r575, %r556, 19;
	cvt.u64.u32 	%rd96, %r575;
	setp.eq.s64 	%p124, %rd3, %rd96;
	or.pred  	%p39, %p124, %p104;
	or.pred  	%p125, %p21, %p20;
	selp.b32 	%r576, 0, %r284, %p21;
	add.s32 	%r577, %r285, %r576;
	or.pred  	%p126, %p22, %p125;
	selp.b32 	%r578, 0, %r577, %p22;
	add.s32 	%r579, %r286, %r578;
	or.pred  	%p127, %p23, %p126;
	selp.b32 	%r580, 0, %r579, %p23;
	add.s32 	%r581, %r287, %r580;
	or.pred  	%p128, %p24, %p127;
	selp.b32 	%r582, 0, %r581, %p24;
	add.s32 	%r583, %r288, %r582;
	or.pred  	%p129, %p25, %p128;
	selp.b32 	%r584, 0, %r583, %p25;
	add.s32 	%r585, %r289, %r584;
	or.pred  	%p130, %p26, %p129;
	selp.b32 	%r586, 0, %r585, %p26;
	add.s32 	%r587, %r290, %r586;
	or.pred  	%p131, %p27, %p130;
	selp.b32 	%r588, 0, %r587, %p27;
	add.s32 	%r589, %r291, %r588;
	or.pred  	%p132, %p28, %p131;
	selp.b32 	%r590, 0, %r589, %p28;
	add.s32 	%r591, %r292, %r590;
	or.pred  	%p133, %p29, %p132;
	selp.b32 	%r592, 0, %r591, %p29;
	add.s32 	%r593, %r293, %r592;
	or.pred  	%p134, %p30, %p133;
	selp.b32 	%r594, 0, %r593, %p30;
	add.s32 	%r595, %r294, %r594;
	or.pred  	%p135, %p31, %p134;
	selp.b32 	%r596, 0, %r595, %p31;
	add.s32 	%r597, %r295, %r596;
	or.pred  	%p136, %p32, %p135;
	selp.b32 	%r598, 0, %r597, %p32;
	add.s32 	%r599, %r296, %r598;
	or.pred  	%p137, %p33, %p136;
	selp.b32 	%r600, 0, %r599, %p33;
	add.s32 	%r601, %r297, %r600;
	or.pred  	%p138, %p34, %p137;
	selp.b32 	%r602, 0, %r601, %p34;
	add.s32 	%r603, %r298, %r602;
	or.pred  	%p139, %p35, %p138;
	selp.b32 	%r604, 0, %r603, %p35;
	add.s32 	%r605, %r299, %r604;
	or.pred  	%p140, %p36, %p139;
	selp.b32 	%r606, 0, %r605, %p36;
	add.s32 	%r607, %r300, %r606;
	or.pred  	%p141, %p37, %p140;
	selp.b32 	%r608, 0, %r607, %p37;
	add.s32 	%r609, %r301, %r608;
	or.pred  	%p142, %p38, %p141;
	selp.b32 	%r610, 0, %r609, %p38;
	add.s32 	%r611, %r302, %r610;
	or.pred  	%p143, %p39, %p142;
	selp.u32 	%r497, 1, 0, %p143;
	selp.b32 	%r612, 0, %r611, %p39;
	add.s32 	%r502, %r303, %r612;
	mov.b32 	%r553, 1;
	mov.b32 	%r554, 0;
	mov.b32 	%r555, -1;
	// begin inline asm
	shfl.sync.up.b32 %r496, %r497, %r553, %r554, %r555;
	// end inline asm
	// begin inline asm
	shfl.sync.up.b32 %r501, %r502, %r553, %r554, %r555;
	// end inline asm
	setp.lt.s32 	%p145, %r463, 1;
	selp.b32 	%r613, 0, %r496, %p145;
	or.b32  	%r507, %r613, %r497;
	selp.b32 	%r614, 0, %r501, %p143;
	selp.b32 	%r615, 0, %r614, %p145;
	add.s32 	%r512, %r615, %r502;
	mov.b32 	%r513, 2;
	// begin inline asm
	shfl.sync.up.b32 %r506, %r507, %r513, %r554, %r555;
	// end inline asm
	// begin inline asm
	shfl.sync.up.b32 %r511, %r512, %r513, %r554, %r555;
	// end inline asm
	setp.eq.s32 	%p146, %r507, 0;
	selp.b32 	%r616, %r511, 0, %p146;
	setp.lt.s32 	%p147, %r463, 2;
	selp.b32 	%r617, 0, %r506, %p147;
	or.b32  	%r517, %r617, %r507;
	selp.b32 	%r618, 0, %r616, %p147;
	add.s32 	%r522, %r618, %r512;
	mov.b32 	%r523, 4;
	// begin inline asm
	shfl.sync.up.b32 %r516, %r517, %r523, %r554, %r555;
	// end inline asm
	// begin inline asm
	shfl.sync.up.b32 %r521, %r522, %r523, %r554, %r555;
	// end inline asm
	setp.eq.s32 	%p148, %r517, 0;
	selp.b32 	%r619, %r521, 0, %p148;
	setp.lt.s32 	%p149, %r463, 4;
	selp.b32 	%r620, 0, %r516, %p149;
	or.b32  	%r527, %r620, %r517;
	selp.b32 	%r621, 0, %r619, %p149;
	add.s32 	%r532, %r621, %r522;
	mov.b32 	%r533, 8;
	// begin inline asm
	shfl.sync.up.b32 %r526, %r527, %r533, %r554, %r555;
	// end inline asm
	// begin inline asm
	shfl.sync.up.b32 %r531, %r532, %r533, %r554, %r555;
	// end inline asm
	setp.eq.s32 	%p150, %r527, 0;
	selp.b32 	%r622, %r531, 0, %p150;
	setp.lt.s32 	%p151, %r463, 8;
	selp.b32 	%r623, 0, %r526, %p151;
	or.b32  	%r537, %r623, %r527;
	selp.b32 	%r624, 0, %r622, %p151;
	add.s32 	%r542, %r624, %r532;
	mov.b32 	%r543, 16;
	// begin inline asm
	shfl.sync.up.b32 %r536, %r537, %r543, %r554, %r555;
	// end inline asm
	// begin inline asm
	shfl.sync.up.b32 %r541, %r542, %r543, %r554, %r555;
	// end inline asm
	setp.eq.s32 	%p152, %r537, 0;
	selp.b32 	%r625, %r541, 0, %p152;
	setp.lt.s32 	%p153, %r463, 16;
	selp.b32 	%r626, 0, %r536, %p153;
	or.b32  	%r547, %r626, %r537;
	selp.b32 	%r627, 0, %r625, %p153;
	add.s32 	%r552, %r627, %r542;
	// begin inline asm
	shfl.sync.up.b32 %r1824, %r547, %r553, %r554, %r555;
	// end inline asm
	// begin inline asm
	shfl.sync.up.b32 %r1825, %r552, %r553, %r554, %r555;
	// end inline asm
	setp.ne.s32 	%p154, %r463, 31;
	@%p154 bra 	$L__BB5_128;
	shl.b32 	%r628, %r340, 3;
	mov.u32 	%r629, _ZZN3cub18CUB_300001_SM_10006detail11scan_by_key21DeviceScanByKeyKernelINS2_10policy_hubIPiiiN4cuda3std3__44plusIvEEE10Policy1000ES5_S5_S5_NS0_24ReduceByKeyScanTileStateIiiLb1EEENS8_8equal_toIvEESA_NS0_8NullTypeEmiiEEvT0_PT9_T1_T2_T3_iT4_T5_T6_T7_E12temp_storage;
	add.s32 	%r630, %r629, %r628;
	st.shared.v2.u32 	[%r630], {%r547, %r552};
$L__BB5_128:
	bar.sync 	0;
	ld.shared.v4.u32 	{%r631, %r632, %r633, %r634}, [_ZZN3cub18CUB_300001_SM_10006detail11scan_by_key21DeviceScanByKeyKernelINS2_10policy_hubIPiiiN4cuda3std3__44plusIvEEE10Policy1000ES5_S5_S5_NS0_24ReduceByKeyScanTileStateIiiLb1EEENS8_8equal_toIvEESA_NS0_8NullTypeEmiiEEvT0_PT9_T1_T2_T3_iT4_T5_T6_T7_E12temp_storage];
	or.b32  	%r635, %r633, %r631;
	setp.eq.s32 	%p155, %r633, 0;
	selp.b32 	%r636, %r632, 0, %p155;
	add.s32 	%r637, %r636, %r634;
	setp.eq.s32 	%p156, %r340, 2;
	selp.b32 	%r638, %r635, %r631, %p156;
	selp.b32 	%r639, %r637, %r632, %p156;
	ld.shared.v4.u32 	{%r640, %r641, %r642, %r643}, [_ZZN3cub18CUB_300001_SM_10006detail11scan_by_key21DeviceScanByKeyKernelINS2_10policy_hubIPiiiN4cuda3std3__44plusIvEEE10Policy1000ES5_S5_S5_NS0_24ReduceByKeyScanTileStateIiiLb1EEENS8_8equal_toIvEESA_NS0_8NullTypeEmiiEEvT0_PT9_T1_T2_T3_iT4_T5_T6_T7_E12temp_storage+16];
	or.b32  	%r644, %r640, %r635;
	setp.eq.s32 	%p157, %r640, 0;
	selp.b32 	%r645, %r637, 0, %p157;
	add.s32 	%r646, %r645, %r641;
	setp.eq.s32 	%p158, %r340, 3;
	selp.b32 	%r647, %r644, %r638, %p158;
	selp.b32 	%r648, %r646, %r639, %p158;
	or.b32  	%r649, %r642, %r644;
	setp.eq.s32 	%p159, %r642, 0;
	selp.b32 	%r650, %r646, 0, %p159;
	add.s32 	%r651, %r650, %r643;
	setp.eq.s32 	%p160, %r340, 4;
	selp.b32 	%r652, %r649, %r647, %p160;
	selp.b32 	%r653, %r651, %r648, %p160;
	ld.shared.v4.u32 	{%r654, %r655, %r656, %r657}, [_ZZN3cub18CUB_300001_SM_10006detail11scan_by_key21DeviceScanByKeyKernelINS2_10policy_hubIPiiiN4cuda3std3__44plusIvEEE10Policy1000ES5_S5_S5_NS0_24ReduceByKeyScanTileStateIiiLb1EEENS8_8equal_toIvEESA_NS0_8NullTypeEmiiEEvT0_PT9_T1_T2_T3_iT4_T5_T6_T7_E12temp_storage+32];
	or.b32  	%r658, %r654, %r649;
	setp.eq.s32 	%p161, %r654, 0;
	selp.b32 	%r659, %r651, 0, %p161;
	add.s32 	%r660, %r659, %r655;
	setp.eq.s32 	%p162, %r340, 5;
	selp.b32 	%r661, %r658, %r652, %p162;
	selp.b32 	%r662, %r660, %r653, %p162;
	or.b32  	%r663, %r656, %r658;
	setp.eq.s32 	%p163, %r656, 0;
	selp.b32 	%r664, %r660, 0, %p163;
	add.s32 	%r665, %r664, %r657;
	setp.eq.s32 	%p164, %r340, 6;
	selp.b32 	%r345, %r663, %r661, %p164;
	selp.b32 	%r346, %r665, %r662, %p164;
	ld.shared.v2.u32 	{%r666, %r667}, [_ZZN3cub18CUB_300001_SM_10006detail11scan_by_key21DeviceScanByKeyKernelINS2_10policy_hubIPiiiN4cuda3std3__44plusIvEEE10Policy1000ES5_S5_S5_NS0_24ReduceByKeyScanTileStateIiiLb1EEENS8_8equal_toIvEESA_NS0_8NullTypeEmiiEEvT0_PT9_T1_T2_T3_iT4_T5_T6_T7_E12temp_storage+48];
	or.b32  	%r347, %r666, %r663;
	setp.eq.s32 	%p165, %r666, 0;
	selp.b32 	%r668, %r665, 0, %p165;
	add.s32 	%r348, %r668, %r667;
	setp.lt.u32 	%p166, %r161, 32;
	@%p166 bra 	$L__BB5_130;
	setp.eq.s32 	%p167, %r1824, 0;
	selp.b32 	%r669, %r346, 0, %p167;
	add.s32 	%r670, %r669, %r1825;
	setp.eq.s32 	%p168, %r463, 0;
	selp.b32 	%r671, 0, %r1824, %p168;
	or.b32  	%r1824, %r345, %r671;
	selp.b32 	%r1825, %r346, %r670, %p168;
	bra.uni 	$L__BB5_143;
$L__BB5_130:
	setp.ne.s32 	%p169, %r161, 0;
	mul.wide.u32 	%rd97, %r1, 16;
	add.s64 	%rd14, %rd1, %rd97;
	@%p169 bra 	$L__BB5_132;
	st.shared.u32 	[_ZZN3cub18CUB_300001_SM_10006detail11scan_by_key21DeviceScanByKeyKernelINS2_10policy_hubIPiiiN4cuda3std3__44plusIvEEE10Policy1000ES5_S5_S5_NS0_24ReduceByKeyScanTileStateIiiLb1EEENS8_8equal_toIvEESA_NS0_8NullTypeEmiiEEvT0_PT9_T1_T2_T3_iT4_T5_T6_T7_E12temp_storage+116], %r347;
	st.shared.u32 	[_ZZN3cub18CUB_300001_SM_10006detail11scan_by_key21DeviceScanByKeyKernelINS2_10policy_hubIPiiiN4cuda3std3__44plusIvEEE10Policy1000ES5_S5_S5_NS0_24ReduceByKeyScanTileStateIiiLb1EEENS8_8equal_toIvEESA_NS0_8NullTypeEmiiEEvT0_PT9_T1_T2_T3_iT4_T5_T6_T7_E12temp_storage+120], %r348;
	mov.b64 	%rd99, {%r347, %r348};
	add.s64 	%rd98, %rd14, 512;
	mov.b64 	%rd100, 100;
	// begin inline asm
	st.relaxed.gpu.v2.u64 [%rd98], {%rd99, %rd100};
	// end inline asm
$L__BB5_132:
	not.b32 	%r351, %r161;
	mov.b32 	%r672, 280;
	// begin inline asm
	nanosleep.u32 %r672;
	// end inline asm
	mul.wide.u32 	%rd101, %r161, 16;
	xor.b64  	%rd102, %rd101, -16;
	add.s64 	%rd103, %rd14, %rd102;
	add.s64 	%rd15, %rd103, 512;
	mov.b32 	%r1816, 928;
	mov.u32 	%r1822, %r1;
$L__BB5_133:
	shr.u32 	%r354, %r1816, 1;
	mul.lo.s32 	%r675, %r1822, 16807;
	and.b32  	%r1822, %r675, 2147483647;
	sub.s32 	%r676, %r1816, %r354;
	add.s32 	%r677, %r676, 1;
	rem.u32 	%r678, %r1822, %r677;
	add.s32 	%r674, %r678, %r354;
	// begin inline asm
	nanosleep.u32 %r674;
	// end inline asm
	// begin inline asm
	ld.relaxed.gpu.v2.u64 {%rd104, %rd223}, [%rd15];
	// end inline asm
	setp.eq.s64 	%p170, %rd223, 99;
	mov.b32 	%r679, -1;
	vote.sync.any.pred 	%p171, %p170, %r679;
	mov.u32 	%r1816, %r354;
	@%p171 bra 	$L__BB5_133;
	mov.b64 	{%r683, %r688}, %rd104;
	setp.eq.s64 	%p172, %rd223, 101;
	mov.b32 	%r731, -1;
	vote.sync.ballot.b32 	%r733, %p172, %r731;
	// begin inline asm
	mov.u32 %r681, %lanemask_ge;
	// end inline asm
	and.b32  	%r734, %r733, %r681;
	or.b32  	%r735, %r734, -2147483648;
	add.s32 	%r736, %r735, -1;
	not.b32 	%r737, %r735;
	and.b32  	%r738, %r737, %r736;
	popc.b32 	%r685, %r738;
	mov.b32 	%r689, 1;
	// begin inline asm
	shfl.sync.down.b32 %r682, %r683, %r689, %r685, %r731;
	// end inline asm
	// begin inline asm
	shfl.sync.down.b32 %r687, %r688, %r689, %r685, %r731;
	// end inline asm
	setp.lt.s32 	%p174, %r463, %r685;
	setp.eq.s32 	%p175, %r683, 0;
	selp.b32 	%r739, %r682, 0, %p174;
	or.b32  	%r693, %r739, %r683;
	selp.b32 	%r740, %r687, 0, %p175;
	selp.b32 	%r741, %r740, 0, %p174;
	add.s32 	%r698, %r741, %r688;
	mov.b32 	%r699, 2;
	// begin inline asm
	shfl.sync.down.b32 %r692, %r693, %r699, %r685, %r731;
	// end inline asm
	// begin inline asm
	shfl.sync.down.b32 %r697, %r698, %r699, %r685, %r731;
	// end inline asm
	add.s32 	%r742, %r463, 2;
	setp.gt.s32 	%p176, %r742, %r685;
	setp.eq.s32 	%p177, %r693, 0;
	selp.b32 	%r743, %r697, 0, %p177;
	selp.b32 	%r744, 0, %r692, %p176;
	or.b32  	%r703, %r693, %r744;
	selp.b32 	%r745, 0, %r743, %p176;
	add.s32 	%r708, %r745, %r698;
	mov.b32 	%r709, 4;
	// begin inline asm
	shfl.sync.down.b32 %r702, %r703, %r709, %r685, %r731;
	// end inline asm
	// begin inline asm
	shfl.sync.down.b32 %r707, %r708, %r709, %r685, %r731;
	// end inline asm
	add.s32 	%r746, %r463, 4;
	setp.gt.s32 	%p178, %r746, %r685;
	setp.eq.s32 	%p179, %r703, 0;
	selp.b32 	%r747, %r707, 0, %p179;
	selp.b32 	%r748, 0, %r702, %p178;
	or.b32  	%r713, %r703, %r748;
	selp.b32 	%r749, 0, %r747, %p178;
	add.s32 	%r718, %r708, %r749;
	mov.b32 	%r719, 8;
	// begin inline asm
	shfl.sync.down.b32 %r712, %r713, %r719, %r685, %r731;
	// end inline asm
	// begin inline asm
	shfl.sync.down.b32 %r717, %r718, %r719, %r685, %r731;
	// end inline asm
	add.s32 	%r750, %r463, 8;
	setp.gt.s32 	%p180, %r750, %r685;
	setp.eq.s32 	%p181, %r713, 0;
	selp.b32 	%r751, %r717, 0, %p181;
	selp.b32 	%r752, 0, %r712, %p180;
	or.b32  	%r723, %r713, %r752;
	selp.b32 	%r753, 0, %r751, %p180;
	add.s32 	%r728, %r718, %r753;
	mov.b32 	%r729, 16;
	// begin inline asm
	shfl.sync.down.b32 %r722, %r723, %r729, %r685, %r731;
	// end inline asm
	// begin inline asm
	shfl.sync.down.b32 %r727, %r728, %r729, %r685, %r731;
	// end inline asm
	add.s32 	%r754, %r463, 16;
	setp.gt.s32 	%p182, %r754, %r685;
	setp.eq.s32 	%p183, %r723, 0;
	selp.b32 	%r755, %r727, 0, %p183;
	selp.b32 	%r756, 0, %r722, %p182;
	or.b32  	%r1819, %r756, %r723;
	selp.b32 	%r757, 0, %r755, %p182;
	add.s32 	%r1820, %r728, %r757;
	add.s64 	%rd18, %rd1, 512;
	add.s32 	%r1821, %r1, %r351;
	mov.b32 	%r1818, 928;
$L__BB5_135:
	setp.ne.s64 	%p184, %rd223, 101;
	mov.b32 	%r758, -1;
	vote.sync.all.pred 	%p185, %p184, %r758;
	not.pred 	%p186, %p185;
	@%p186 bra 	$L__BB5_139;
	shr.u32 	%r1818, %r1818, 1;
	mul.wide.s32 	%rd113, %r1821, 16;
	add.s64 	%rd114, %rd18, %rd113;
	add.s64 	%rd112, %rd114, -512;
	mov.u32 	%r1823, %r1818;
$L__BB5_137:
	shr.u32 	%r368, %r1823, 1;
	mul.lo.s32 	%r787, %r1822, 16807;
	and.b32  	%r1822, %r787, 2147483647;
	sub.s32 	%r788, %r1823, %r368;
	add.s32 	%r789, %r788, 1;
	rem.u32 	%r790, %r1822, %r789;
	add.s32 	%r786, %r790, %r368;
	// begin inline asm
	nanosleep.u32 %r786;
	// end inline asm
	// begin inline asm
	ld.relaxed.gpu.v2.u64 {%rd110, %rd223}, [%rd112];
	// end inline asm
	setp.eq.s64 	%p192, %rd223, 99;
	mov.b32 	%r791, -1;
	vote.sync.any.pred 	%p193, %p192, %r791;
	mov.u32 	%r1823, %r368;
	@%p193 bra 	$L__BB5_137;
	mov.b64 	{%r794, %r799}, %rd110;
	setp.eq.s64 	%p194, %rd223, 101;
	mov.b32 	%r842, -1;
	vote.sync.ballot.b32 	%r843, %p194, %r842;
	and.b32  	%r844, %r843, %r681;
	or.b32  	%r845, %r844, -2147483648;
	add.s32 	%r846, %r845, -1;
	not.b32 	%r847, %r845;
	and.b32  	%r848, %r847, %r846;
	popc.b32 	%r796, %r848;
	mov.b32 	%r800, 1;
	// begin inline asm
	shfl.sync.down.b32 %r793, %r794, %r800, %r796, %r842;
	// end inline asm
	// begin inline asm
	shfl.sync.down.b32 %r798, %r799, %r800, %r796, %r842;
	// end inline asm
	setp.lt.s32 	%p196, %r463, %r796;
	setp.eq.s32 	%p197, %r794, 0;
	selp.b32 	%r849, %r793, 0, %p196;
	or.b32  	%r804, %r849, %r794;
	selp.b32 	%r850, %r798, 0, %p197;
	selp.b32 	%r851, %r850, 0, %p196;
	add.s32 	%r809, %r851, %r799;
	mov.b32 	%r810, 2;
	// begin inline asm
	shfl.sync.down.b32 %r803, %r804, %r810, %r796, %r842;
	// end inline asm
	// begin inline asm
	shfl.sync.down.b32 %r808, %r809, %r810, %r796, %r842;
	// end inline asm
	add.s32 	%r852, %r463, 2;
	setp.gt.s32 	%p198, %r852, %r796;
	setp.eq.s32 	%p199, %r804, 0;
	selp.b32 	%r853, %r808, 0, %p199;
	selp.b32 	%r854, 0, %r803, %p198;
	or.b32  	%r814, %r804, %r854;
	selp.b32 	%r855, 0, %r853, %p198;
	add.s32 	%r819, %r855, %r809;
	mov.b32 	%r820, 4;
	// begin inline asm
	shfl.sync.down.b32 %r813, %r814, %r820, %r796, %r842;
	// end inline asm
	// begin inline asm
	shfl.sync.down.b32 %r818, %r819, %r820, %r796, %r842;
	// end inline asm
	add.s32 	%r856, %r463, 4;
	setp.gt.s32 	%p200, %r856, %r796;
	setp.eq.s32 	%p201, %r814, 0;
	selp.b32 	%r857, %r818, 0, %p201;
	selp.b32 	%r858, 0, %r813, %p200;
	or.b32  	%r824, %r814, %r858;
	selp.b32 	%r859, 0, %r857, %p200;
	add.s32 	%r829, %r819, %r859;
	mov.b32 	%r830, 8;
	// begin inline asm
	shfl.sync.down.b32 %r823, %r824, %r830, %r796, %r842;
	// end inline asm
	// begin inline asm
	shfl.sync.down.b32 %r828, %r829, %r830, %r796, %r842;
	// end inline asm
	add.s32 	%r860, %r463, 8;
	setp.gt.s32 	%p202, %r860, %r796;
	setp.eq.s32 	%p203, %r824, 0;
	selp.b32 	%r861, %r828, 0, %p203;
	selp.b32 	%r862, 0, %r823, %p202;
	or.b32  	%r834, %r824, %r862;
	selp.b32 	%r863, 0, %r861, %p202;
	add.s32 	%r839, %r829, %r863;
	mov.b32 	%r840, 16;
	// begin inline asm
	shfl.sync.down.b32 %r833, %r834, %r840, %r796, %r842;
	// end inline asm
	// begin inline asm
	shfl.sync.down.b32 %r838, %r839, %r840, %r796, %r842;
	// end inline asm
	add.s32 	%r864, %r463, 16;
	setp.gt.s32 	%p204, %r864, %r796;
	setp.eq.s32 	%p205, %r834, 0;
	selp.b32 	%r865, %r838, 0, %p205;
	selp.b32 	%r866, 0, %r833, %p204;
	selp.b32 	%r867, 0, %r865, %p204;
	add.s32 	%r868, %r839, %r867;
	or.b32  	%r869, %r866, %r1819;
	or.b32  	%r370, %r869, %r834;
	setp.eq.s32 	%p206, %r1819, 0;
	selp.b32 	%r870, %r868, 0, %p206;
	add.s32 	%r1820, %r870, %r1820;
	add.s32 	%r1821, %r1821, -32;
	mov.u32 	%r1819, %r370;
	bra.uni 	$L__BB5_135;
$L__BB5_139:
	setp.ne.s32 	%p187, %r161, 0;
	@%p187 bra 	$L__BB5_141;
	or.b32  	%r760, %r1819, %r347;
	setp.eq.s32 	%p188, %r347, 0;
	selp.b32 	%r761, %r1820, 0, %p188;
	add.s32 	%r762, %r761, %r348;
	mov.b64 	%rd108, {%r760, %r762};
	add.s64 	%rd107, %rd14, 512;
	mov.b64 	%rd109, 101;
	// begin inline asm
	st.relaxed.gpu.v2.u64 [%rd107], {%rd108, %rd109};
	// end inline asm
	st.shared.u32 	[_ZZN3cub18CUB_300001_SM_10006detail11scan_by_key21DeviceScanByKeyKernelINS2_10policy_hubIPiiiN4cuda3std3__44plusIvEEE10Policy1000ES5_S5_S5_NS0_24ReduceByKeyScanTileStateIiiLb1EEENS8_8equal_toIvEESA_NS0_8NullTypeEmiiEEvT0_PT9_T1_T2_T3_iT4_T5_T6_T7_E12temp_storage+100], %r1819;
	st.shared.v2.u32 	[_ZZN3cub18CUB_300001_SM_10006detail11scan_by_key21DeviceScanByKeyKernelINS2_10policy_hubIPiiiN4cuda3std3__44plusIvEEE10Policy1000ES5_S5_S5_NS0_24ReduceByKeyScanTileStateIiiLb1EEENS8_8equal_toIvEESA_NS0_8NullTypeEmiiEEvT0_PT9_T1_T2_T3_iT4_T5_T6_T7_E12temp_storage+104], {%r1820, %r760};
	st.shared.u32 	[_ZZN3cub18CUB_300001_SM_10006detail11scan_by_key21DeviceScanByKeyKernelINS2_10policy_hubIPiiiN4cuda3std3__44plusIvEEE10Policy1000ES5_S5_S5_NS0_24ReduceByKeyScanTileStateIiiLb1EEENS8_8equal_toIvEESA_NS0_8NullTypeEmiiEEvT0_PT9_T1_T2_T3_iT4_T5_T6_T7_E12temp_storage+112], %r762;
$L__BB5_141:
	setp.ne.s32 	%p189, %r463, 0;
	@%p189 bra 	$L__BB5_143;
	st.shared.v2.u32 	[_ZZN3cub18CUB_300001_SM_10006detail11scan_by_key21DeviceScanByKeyKernelINS2_10policy_hubIPiiiN4cuda3std3__44plusIvEEE10Policy1000ES5_S5_S5_NS0_24ReduceByKeyScanTileStateIiiLb1EEENS8_8equal_toIvEESA_NS0_8NullTypeEmiiEEvT0_PT9_T1_T2_T3_iT4_T5_T6_T7_E12temp_storage+64], {%r1819, %r1820};
	mov.u32 	%r1824, %r1819;
	mov.u32 	%r1825, %r1820;
$L__BB5_143:
	setp.eq.s32 	%p190, %r161, 0;
	bar.sync 	0;
	ld.shared.u32 	%r763, [_ZZN3cub18CUB_300001_SM_10006detail11scan_by_key21DeviceScanByKeyKernelINS2_10policy_hubIPiiiN4cuda3std3__44plusIvEEE10Policy1000ES5_S5_S5_NS0_24ReduceByKeyScanTileStateIiiLb1EEENS8_8equal_toIvEESA_NS0_8NullTypeEmiiEEvT0_PT9_T1_T2_T3_iT4_T5_T6_T7_E12temp_storage+68];
	setp.eq.s32 	%p191, %r1824, 0;
	selp.b32 	%r764, %r763, 0, %p191;
	selp.b32 	%r765, 0, %r764, %p190;
	add.s32 	%r766, %r1825, %r765;
	selp.b32 	%r767, 0, %r766, %p20;
	add.s32 	%r1845, %r767, %r284;
	selp.b32 	%r768, 0, %r1845, %p21;
	add.s32 	%r1844, %r285, %r768;
	selp.b32 	%r769, 0, %r1844, %p22;
	add.s32 	%r1843, %r286, %r769;
	selp.b32 	%r770, 0, %r1843, %p23;
	add.s32 	%r1842, %r287, %r770;
	selp.b32 	%r771, 0, %r1842, %p24;
	add.s32 	%r1841, %r288, %r771;
	selp.b32 	%r772, 0, %r1841, %p25;
	add.s32 	%r1840, %r289, %r772;
	selp.b32 	%r773, 0, %r1840, %p26;
	add.s32 	%r1839, %r290, %r773;
	selp.b32 	%r774, 0, %r1839, %p27;
	add.s32 	%r1838, %r291, %r774;
	selp.b32 	%r775, 0, %r1838, %p28;
	add.s32 	%r1837, %r292, %r775;
	selp.b32 	%r776, 0, %r1837, %p29;
	add.s32 	%r1836, %r293, %r776;
	selp.b32 	%r777, 0, %r1836, %p30;
	add.s32 	%r1835, %r294, %r777;
	selp.b32 	%r778, 0, %r1835, %p31;
	add.s32 	%r1834, %r295, %r778;
	selp.b32 	%r779, 0, %r1834, %p32;
	add.s32 	%r1833, %r296, %r779;
	selp.b32 	%r780, 0, %r1833, %p33;
	add.s32 	%r1832, %r297, %r780;
	selp.b32 	%r781, 0, %r1832, %p34;
	add.s32 	%r1831, %r298, %r781;
	selp.b32 	%r782, 0, %r1831, %p35;
	add.s32 	%r1830, %r299, %r782;
	selp.b32 	%r783, 0, %r1830, %p36;
	add.s32 	%r1829, %r300, %r783;
	selp.b32 	%r784, 0, %r1829, %p37;
	add.s32 	%r1828, %r301, %r784;
	selp.b32 	%r785, 0, %r1828, %p38;
	add.s32 	%r1827, %r302, %r785;
	selp.b32 	%r1826, 0, %r1827, %p39;
$L__BB5_144:
	add.s32 	%r1060, %r303, %r1826;
	bar.sync 	0;
	st.shared.v4.u32 	[%r222], {%r1845, %r1844, %r1843, %r1842};
	st.shared.v4.u32 	[%r222+16], {%r1841, %r1840, %r1839, %r1838};
	st.shared.v4.u32 	[%r222+32], {%r1837, %r1836, %r1835, %r1834};
	st.shared.v4.u32 	[%r222+48], {%r1833, %r1832, %r1831, %r1830};
	st.shared.v4.u32 	[%r222+64], {%r1829, %r1828, %r1827, %r1060};
	bar.warp.sync 	-1;
	ld.shared.u32 	%r415, [%r221];
	ld.shared.u32 	%r416, [%r221+128];
	ld.shared.u32 	%r417, [%r221+256];
	ld.shared.u32 	%r418, [%r221+384];
	ld.shared.u32 	%r419, [%r221+512];
	ld.shared.u32 	%r420, [%r221+640];
	ld.shared.u32 	%r421, [%r221+768];
	ld.shared.u32 	%r422, [%r221+896];
	ld.shared.u32 	%r423, [%r221+1024];
	ld.shared.u32 	%r424, [%r221+1152];
	ld.shared.u32 	%r425, [%r221+1280];
	ld.shared.u32 	%r426, [%r221+1408];
	ld.shared.u32 	%r427, [%r221+1536];
	ld.shared.u32 	%r428, [%r221+1664];
	ld.shared.u32 	%r429, [%r221+1792];
	ld.shared.u32 	%r430, [%r221+1920];
	ld.shared.u32 	%r431, [%r221+2048];
	ld.shared.u32 	%r432, [%r221+2176];
	ld.shared.u32 	%r433, [%r221+2304];
	ld.shared.u32 	%r434, [%r221+2432];
	setp.ne.s32 	%p292, %r161, 0;
	@%p292 bra 	$L__BB5_146;
	st.volatile.shared.u32 	[_ZZN3cub18CUB_300001_SM_10006detail11scan_by_key21DeviceScanByKeyKernelINS2_10policy_hubIPiiiN4cuda3std3__44plusIvEEE10Policy1000ES5_S5_S5_NS0_24ReduceByKeyScanTileStateIiiLb1EEENS8_8equal_toIvEESA_NS0_8NullTypeEmiiEEvT0_PT9_T1_T2_T3_iT4_T5_T6_T7_E12temp_storage+17920], %r159;
$L__BB5_146:
	ld.param.u64 	%rd220, [_ZN3cub18CUB_300001_SM_10006detail11scan_by_key21DeviceScanByKeyKernelINS2_10policy_hubIPiiiN4cuda3std3__44plusIvEEE10Policy1000ES5_S5_S5_NS0_24ReduceByKeyScanTileStateIiiLb1EEENS8_8equal_toIvEESA_NS0_8NullTypeEmiiEEvT0_PT9_T1_T2_T3_iT4_T5_T6_T7__param_3];
	bar.sync 	0;
	ld.volatile.shared.u32 	%r435, [_ZZN3cub18CUB_300001_SM_10006detail11scan_by_key21DeviceScanByKeyKernelINS2_10policy_hubIPiiiN4cuda3std3__44plusIvEEE10Policy1000ES5_S5_S5_NS0_24ReduceByKeyScanTileStateIiiLb1EEENS8_8equal_toIvEESA_NS0_8NullTypeEmiiEEvT0_PT9_T1_T2_T3_iT4_T5_T6_T7_E12temp_storage+17920];
	setp.ge.s32 	%p293, %r162, %r435;
	cvt.u64.u32 	%rd135, %r162;
	mov.u32 	%r1061, %ctaid.x;
	mul.wide.u32 	%rd136, %r1061, 4480;
	add.s64 	%rd137, %rd136, %rd135;
	cvta.to.global.u64 	%rd138, %rd220;
	shl.b64 	%rd139, %rd137, 2;
	add.s64 	%rd22, %rd138, %rd139;
	@%p293 bra 	$L__BB5_148;
	st.global.u32 	[%rd22], %r415;
$L__BB5_148:
	mov.u32 	%r1062, %tid.x;
	and.b32  	%r1063, %r1062, 992;
	mul.lo.s32 	%r1064, %r1063, 20;
	and.b32  	%r1065, %r1062, 31;
	or.b32  	%r1066, %r1064, %r1065;
	or.b32  	%r1067, %r1066, 32;
	setp.ge.s32 	%p294, %r1067, %r435;
	@%p294 bra 	$L__BB5_150;
	st.global.u32 	[%rd22+128], %r416;
$L__BB5_150:
	setp.ge.s32 	%p295, %r169, %r435;
	@%p295 bra 	$L__BB5_152;
	st.global.u32 	[%rd22+256], %r417;
$L__BB5_152:
	or.b32  	%r1073, %r1066, 96;
	setp.ge.s32 	%p296, %r1073, %r435;
	@%p296 bra 	$L__BB5_154;
	st.global.u32 	[%rd22+384], %r418;
$L__BB5_154:
	setp.ge.s32 	%p297, %r175, %r435;
	@%p297 bra 	$L__BB5_156;
	st.global.u32 	[%rd22+512], %r419;
$L__BB5_156:
	setp.ge.s32 	%p298, %r178, %r435;
	@%p298 bra 	$L__BB5_158;
	st.global.u32 	[%rd22+640], %r420;
$L__BB5_158:
	add.s32 	%r1079, %r1066, 192;
	setp.ge.s32 	%p299, %r1079, %r435;
	@%p299 bra 	$L__BB5_160;
	st.global.u32 	[%rd22+768], %r421;
$L__BB5_160:
	add.s32 	%r1085, %r1066, 224;
	setp.ge.s32 	%p300, %r1085, %r435;
	@%p300 bra 	$L__BB5_162;
	st.global.u32 	[%rd22+896], %r422;
$L__BB5_162:
	add.s32 	%r1091, %r1066, 256;
	setp.ge.s32 	%p301, %r1091, %r435;
	@%p301 bra 	$L__BB5_164;
	st.global.u32 	[%rd22+1024], %r423;
$L__BB5_164:
	setp.ge.s32 	%p302, %r190, %r435;
	@%p302 bra 	$L__BB5_166;
	st.global.u32 	[%rd22+1152], %r424;
$L__BB5_166:
	setp.ge.s32 	%p303, %r193, %r435;
	@%p303 bra 	$L__BB5_168;
	st.global.u32 	[%rd22+1280], %r425;
$L__BB5_168:
	add.s32 	%r1097, %r1066, 352;
	setp.ge.s32 	%p304, %r1097, %r435;
	@%p304 bra 	$L__BB5_170;
	st.global.u32 	[%rd22+1408], %r426;
$L__BB5_170:
	setp.ge.s32 	%p305, %r198, %r435;
	@%p305 bra 	$L__BB5_172;
	st.global.u32 	[%rd22+1536], %r427;
$L__BB5_172:
	setp.ge.s32 	%p306, %r201, %r435;
	@%p306 bra 	$L__BB5_174;
	st.global.u32 	[%rd22+1664], %r428;
$L__BB5_174:
	add.s32 	%r1103, %r1066, 448;
	setp.ge.s32 	%p307, %r1103, %r435;
	@%p307 bra 	$L__BB5_176;
	st.global.u32 	[%rd22+1792], %r429;
$L__BB5_176:
	add.s32 	%r1109, %r1066, 480;
	setp.ge.s32 	%p308, %r1109, %r435;
	@%p308 bra 	$L__BB5_178;
	st.global.u32 	[%rd22+1920], %r430;
$L__BB5_178:
	setp.ge.s32 	%p309, %r210, %r435;
	@%p309 bra 	$L__BB5_180;
	st.global.u32 	[%rd22+2048], %r431;
$L__BB5_180:
	add.s32 	%r1115, %r1066, 544;
	setp.ge.s32 	%p310, %r1115, %r435;
	@%p310 bra 	$L__BB5_182;
	st.global.u32 	[%rd22+2176], %r432;
$L__BB5_182:
	setp.ge.s32 	%p311, %r215, %r435;
	@%p311 bra 	$L__BB5_184;
	st.global.u32 	[%rd22+2304], %r433;
$L__BB5_184:
	add.s32 	%r1121, %r1066, 608;
	setp.ge.s32 	%p312, %r1121, %r435;
	@%p312 bra 	$L__BB5_186;
	st.global.u32 	[%rd22+2432], %r434;
$L__BB5_186:
	ret;

}


// ===== COMPILED SASS (sm_100) =====

	.target	sm_100

	.elftype	@"ET_EXEC"


//--------------------- .note.nv.tkinfo           --------------------------
	.section	.note.nv.tkinfo,"",@"SHT_NOTE"
	.sectionflags	@"SHF_NOTE_NV_TKINFO"
	.tkinfo
        /*0018*/ 	.word	0x00000002
        /*0030*/ 	.string	""
        /*0030*/ 	.string	"ptxas"
        /*0030*/ 	.string	"Cuda compilation tools, release 13.0, V13.0.88"
        /*0030*/ 	.string	"Build cuda_13.0.r13.0/compiler.36424714_0"
        /*0030*/ 	.string	"-arch sm_100 -m 64 "



//--------------------- .note.nv.cuinfo           --------------------------
	.section	.note.nv.cuinfo,"",@"SHT_NOTE"
	.sectionflags	@"SHF_NOTE_NV_CUINFO"
        /*0018*/ 	.short	0x0002
        /*001a*/ 	.short	0x0064
        /*001c*/ 	.short	0x0082
	.zero		2


//--------------------- .nv.info                  --------------------------
	.section	.nv.info,"",@"SHT_CUDA_INFO"
	.align	4


	//----- nvinfo : EIATTR_REGCOUNT
	.align		4
        /*0000*/ 	.byte	0x04, 0x2f
        /*0002*/ 	.short	(.L_46 - .L_45)
	.align		4
.L_45:
        /*0004*/ 	.word	index@(_ZN3cub18CUB_300001_SM_10006detail11EmptyKernelIvEEvv)
        /*0008*/ 	.word	0x00000004


	//----- nvinfo : EIATTR_FRAME_SIZE
	.align		4
.L_46:
        /*000c*/ 	.byte	0x04, 0x11
        /*000e*/ 	.short	(.L_48 - .L_47)
	.align		4
.L_47:
        /*0010*/ 	.word	index@(_ZN3cub18CUB_300001_SM_10006detail11EmptyKernelIvEEvv)
        /*0014*/ 	.word	0x00000000


	//----- nvinfo : EIATTR_REGCOUNT
	.align		4
.L_48:
        /*0018*/ 	.byte	0x04, 0x2f
        /*001a*/ 	.short	(.L_50 - .L_49)
	.align		4
.L_49:
        /*001c*/ 	.word	index@(_ZN3cub18CUB_300001_SM_10006detail8for_each13static_kernelINS2_12policy_hub_t12policy_500_tElN6thrust24THRUST_300001_SM_1000_NS8cuda_cub10__tabulate7functorIPi2MMIiElEEEEvT0_T1_)
        /*0020*/ 	.word	0x0000000c


	//----- nvinfo : EIATTR_FRAME_SIZE
	.align		4
.L_50:
        /*0024*/ 	.byte	0x04, 0x11
        /*0026*/ 	.short	(.L_52 - .L_51)
	.align		4
.L_51:
        /*0028*/ 	.word	index@(_ZN3cub18CUB_300001_SM_10006detail8for_each13static_kernelINS2_12policy_hub_t12policy_500_tElN6thrust24THRUST_300001_SM_1000_NS8cuda_cub10__tabulate7functorIPi2MMIiElEEEEvT0_T1_)
        /*002c*/ 	.word	0x00000000


	//----- nvinfo : EIATTR_REGCOUNT
	.align		4
.L_52:
        /*0030*/ 	.byte	0x04, 0x2f
        /*0032*/ 	.short	(.L_54 - .L_53)
	.align		4
.L_53:
        /*0034*/ 	.word	index@(_ZN3cub18CUB_300001_SM_10006detail11scan_by_key25DeviceScanByKeyInitKernelINS0_24ReduceByKeyScanTileStateIiiLb1EEEPijEEvT_T0_PN4cuda3std3__415iterator_traitsIS8_vE10value_typeET1_i)
        /*0038*/ 	.word	0x0000000e


	//----- nvinfo : EIATTR_FRAME_SIZE
	.align		4
.L_54:
        /*003c*/ 	.byte	0x04, 0x11
        /*003e*/ 	.short	(.L_56 - .L_55)
	.align		4
.L_55:
        /*0040*/ 	.word	index@(_ZN3cub18CUB_300001_SM_10006detail11scan_by_key25DeviceScanByKeyInitKernelINS0_24ReduceByKeyScanTileStateIiiLb1EEEPijEEvT_T0_PN4cuda3std3__415iterator_traitsIS8_vE10value_typeET1_i)
        /*0044*/ 	.word	0x00000000


	//----- nvinfo : EIATTR_REGCOUNT
	.align		4
.L_56:
        /*0048*/ 	.byte	0x04, 0x2f
        /*004a*/ 	.short	(.L_58 - .L_57)
	.align		4
.L_57:
        /*004c*/ 	.word	index@(_ZN3cub18CUB_300001_SM_10006detail11scan_by_key21DeviceScanByKeyKernelINS2_10policy_hubIPiiiN4cuda3std3__44plusIvEEE10Policy1000ES5_S5_S5_NS0_24ReduceByKeyScanTileStateIiiLb1EEENS8_8equal_toIvEESA_NS0_8NullTypeEjiiEEvT0_PT9_T1_T2_T3_iT4_T5_T6_T7_)
        /*0050*/ 	.word	0x00000048


	//----- nvinfo : EIATTR_FRAME_SIZE
	.align		4
.L_58:
        /*0054*/ 	.byte	0x04, 0x11
        /*0056*/ 	.short	(.L_60 - .L_59)
	.align		4
.L_59:
        /*0058*/ 	.word	index@(_ZN3cub18CUB_300001_SM_10006detail11scan_by_key21DeviceScanByKeyKernelINS2_10policy_hubIPiiiN4cuda3std3__44plusIvEEE10Policy1000ES5_S5_S5_NS0_24ReduceByKeyScanTileStateIiiLb1EEENS8_8equal_toIvEESA_NS0_8NullTypeEjiiEEvT0_PT9_T1_T2_T3_iT4_T5_T6_T7_)
        /*005c*/ 	.word	0x00000000


	//----- nvinfo : EIATTR_REGCOUNT
	.align		4
.L_60:
        /*0060*/ 	.byte	0x04, 0x2f
        /*0062*/ 	.short	(.L_62 - .L_61)
	.align		4
.L_61:
        /*0064*/ 	.word	index@(_ZN3cub18CUB_300001_SM_10006detail11scan_by_key25DeviceScanByKeyInitKernelINS0_24ReduceByKeyScanTileStateIiiLb1EEEPimEEvT_T0_PN4cuda3std3__415iterator_traitsIS8_vE10value_typeET1_i)
        /*0068*/ 	.word	0x0000000e


	//----- nvinfo : EIATTR_FRAME_SIZE
	.align		4
.L_62:
        /*006c*/ 	.byte	0x04, 0x11
        /*006e*/ 	.short	(.L_64 - .L_63)
	.align		4
.L_63:
        /*0070*/ 	.word	index@(_ZN3cub18CUB_300001_SM_10006detail11scan_by_key25DeviceScanByKeyInitKernelINS0_24ReduceByKeyScanTileStateIiiLb1EEEPimEEvT_T0_PN4cuda3std3__415iterator_traitsIS8_vE10value_typeET1_i)
        /*0074*/ 	.word	0x00000000


	//----- nvinfo : EIATTR_REGCOUNT
	.align		4
.L_64:
        /*0078*/ 	.byte	0x04, 0x2f
        /*007a*/ 	.short	(.L_66 - .L_65)
	.align		4
.L_65:
        /*007c*/ 	.word	index@(_ZN3cub18CUB_300001_SM_10006detail11scan_by_key21DeviceScanByKeyKernelINS2_10policy_hubIPiiiN4cuda3std3__44plusIvEEE10Policy1000ES5_S5_S5_NS0_24ReduceByKeyScanTileStateIiiLb1EEENS8_8equal_toIvEESA_NS0_8NullTypeEmiiEEvT0_PT9_T1_T2_T3_iT4_T5_T6_T7_)
        /*0080*/ 	.word	0x00000048


	//----- nvinfo : EIATTR_FRAME_SIZE
	.align		4
.L_66:
        /*0084*/ 	.byte	0x04, 0x11
        /*0086*/ 	.short	(.L_68 - .L_67)
	.align		4
.L_67:
        /*0088*/ 	.word	index@(_ZN3cub18CUB_300001_SM_10006detail11scan_by_key21DeviceScanByKeyKernelINS2_10policy_hubIPiiiN4cuda3std3__44plusIvEEE10Policy1000ES5_S5_S5_NS0_24ReduceByKeyScanTileStateIiiLb1EEENS8_8equal_toIvEESA_NS0_8NullTypeEmiiEEvT0_PT9_T1_T2_T3_iT4_T5_T6_T7_)
        /*008c*/ 	.word	0x00000000


	//----- nvinfo : EIATTR_MIN_STACK_SIZE
	.align		4
.L_68:
        /*0090*/ 	.byte	0x04, 0x12
        /*0092*/ 	.short	(.L_70 - .L_69)
	.align		4
.L_69:
        /*0094*/ 	.word	index@(_ZN3cub18CUB_300001_SM_10006detail11scan_by_key21DeviceScanByKeyKernelINS2_10policy_hubIPiiiN4cuda3std3__44plusIvEEE10Policy1000ES5_S5_S5_NS0_24ReduceByKeyScanTileStateIiiLb1EEENS8_8equal_toIvEESA_NS0_8NullTypeEmiiEEvT0_PT9_T1_T2_T3_iT4_T5_T6_T7_)
        /*0098*/ 	.word	0x00000000


	//----- nvinfo : EIATTR_MIN_STACK_SIZE
	.align		4
.L_70:
        /*009c*/ 	.byte	0x04, 0x12
        /*009e*/ 	.short	(.L_72 - .L_71)
	.align		4
.L_71:
        /*00a0*/ 	.word	index@(_ZN3cub18CUB_300001_SM_10006detail11scan_by_key25DeviceScanByKeyInitKernelINS0_24ReduceByKeyScanTileStateIiiLb1EEEPimEEvT_T0_PN4cuda3std3__415iterator_traitsIS8_vE10value_typeET1_i)
        /*00a4*/ 	.word	0x00000000


	//----- nvinfo : EIATTR_MIN_STACK_SIZE
	.align		4
.L_72:
        /*00a8*/ 	.byte	0x04, 0x12
        /*00aa*/ 	.short	(.L_74 - .L_73)
	.align		4
.L_73:
        /*00ac*/ 	.word	index@(_ZN3cub18CUB_300001_SM_10006detail11scan_by_key21DeviceScanByKeyKernelINS2_10policy_hubIPiiiN4cuda3std3__44plusIvEEE10Policy1000ES5_S5_S5_NS0_24ReduceByKeyScanTileStateIiiLb1EEENS8_8equal_toIvEESA_NS0_8NullTypeEjiiEEvT0_PT9_T1_T2_T3_iT4_T5_T6_T7_)
        /*00b0*/ 	.word	0x00000000


	//----- nvinfo : EIATTR_MIN_STACK_SIZE
	.align		4
.L_74:
        /*00b4*/ 	.byte	0x04, 0x12
        /*00b6*/ 	.short	(.L_76 - .L_75)
	.align		4
.L_75:
        /*00b8*/ 	.word	index@(_ZN3cub18CUB_300001_SM_10006detail11scan_by_key25DeviceScanByKeyInitKernelINS0_24ReduceByKeyScanTileStateIiiLb1EEEPijEEvT_T0_PN4cuda3std3__415iterator_traitsIS8_vE10value_typeET1_i)
        /*00bc*/ 	.word	0x00000000


	//----- nvinfo : EIATTR_MIN_STACK_SIZE
	.align		4
.L_76:
        /*00c0*/ 	.byte	0x04, 0x12
        /*00c2*/ 	.short	(.L_78 - .L_77)
	.align		4
.L_77:
        /*00c4*/ 	.word	index@(_ZN3cub18CUB_300001_SM_10006detail8for_each13static_kernelINS2_12policy_hub_t12policy_500_tElN6thrust24THRUST_300001_SM_1000_NS8cuda_cub10__tabulate7functorIPi2MMIiElEEEEvT0_T1_)
        /*00c8*/ 	.word	0x00000000


	//----- nvinfo : EIATTR_MIN_STACK_SIZE
	.align		4
.L_78:
        /*00cc*/ 	.byte	0x04, 0x12
        /*00ce*/ 	.short	(.L_80 - .L_79)
	.align		4
.L_79:
        /*00d0*/ 	.word	index@(_ZN3cub18CUB_300001_SM_10006detail11EmptyKernelIvEEvv)
        /*00d4*/ 	.word	0x00000000
.L_80:


//--------------------- .nv.compat                --------------------------
	.section	.nv.compat,"",@"SHT_CUDA_COMPAT_INFO"
	.align	4
        /*0000*/ 	.byte	0x02, 0x09, 0x00, 0x00, 0x02, 0x02, 0x01, 0x00, 0x02, 0x05, 0x05, 0x00, 0x03, 0x07, 0x01, 0x01
        /*0010*/ 	.byte	0x02, 0x03, 0x00, 0x00, 0x02, 0x06, 0x01, 0x00, 0x04, 0x0b, 0x08, 0x00, 0x09, 0x00, 0x00, 0x00
        /*0020*/ 	.byte	0x00, 0x00, 0x00, 0x00


//--------------------- .nv.info._ZN3cub18CUB_300001_SM_10006detail11scan_by_key21DeviceScanByKeyKernelINS2_10policy_hubIPiiiN4cuda3std3__44plusIvEEE10Policy1000ES5_S5_S5_NS0_24ReduceByKeyScanTileStateIiiLb1EEENS8_8equal_toIvEESA_NS0_8NullTypeEmiiEEvT0_PT9_T1_T2_T3_iT4_T5_T6_T7_ --------------------------
	.section	.nv.info._ZN3cub18CUB_300001_SM_10006detail11scan_by_key21DeviceScanByKeyKernelINS2_10policy_hubIPiiiN4cuda3std3__44plusIvEEE10Policy1000ES5_S5_S5_NS0_24ReduceByKeyScanTileStateIiiLb1EEENS8_8equal_toIvEESA_NS0_8NullTypeEmiiEEvT0_PT9_T1_T2_T3_iT4_T5_T6_T7_,"",@"SHT_CUDA_INFO"
	.sectionflags	@""
	.align	4


	//----- nvinfo : EIATTR_CUDA_API_VERSION
	.align		4
        /*0000*/ 	.byte	0x04, 0x37
        /*0002*/ 	.short	(.L_82 - .L_81)
.L_81:
        /*0004*/ 	.word	0x00000082


	//----- nvinfo : EIATTR_KPARAM_INFO
	.align		4
.L_82:
        /*0008*/ 	.byte	0x04, 0x17
        /*000a*/ 	.short	(.L_84 - .L_83)
.L_83:
        /*000c*/ 	.word	0x00000000
        /*0010*/ 	.short	0x0009
        /*0012*/ 	.short	0x0030
        /*0014*/ 	.byte	0x00, 0xf0, 0x21, 0x00


	//----- nvinfo : EIATTR_KPARAM_INFO
	.align		4
.L_84:
        /*0018*/ 	.byte	0x04, 0x17
        /*001a*/ 	.short	(.L_86 - .L_85)
.L_85:
        /*001c*/ 	.word	0x00000000
        /*0020*/ 	.short	0x0008
        /*0022*/ 	.short	0x002e
        /*0024*/ 	.byte	0x00, 0xf0, 0x05, 0x00


	//----- nvinfo : EIATTR_KPARAM_INFO
	.align		4
.L_86:
        /*0028*/ 	.byte	0x04, 0x17
        /*002a*/ 	.short	(.L_88 - .L_87)
.L_87:
        /*002c*/ 	.word	0x00000000
        /*0030*/ 	.short	0x0007
        /*0032*/ 	.short	0x002d
        /*0034*/ 	.byte	0x00, 0xf0, 0x05, 0x00


	//----- nvinfo : EIATTR_KPARAM_INFO
	.align		4
.L_88:
        /*0038*/ 	.byte	0x04, 0x17
        /*003a*/ 	.short	(.L_90 - .L_89)
.L_89:
        /*003c*/ 	.word	0x00000000
        /*0040*/ 	.short	0x0006
        /*0042*/ 	.short	0x002c
        /*0044*/ 	.byte	0x00, 0xf0, 0x05, 0x00


	//----- nvinfo : EIATTR_KPARAM_INFO
	.align		4
.L_90:
        /*0048*/ 	.byte	0x04, 0x17
        /*004a*/ 	.short	(.L_92 - .L_91)
.L_91:
        /*004c*/ 	.word	0x00000000
        /*0050*/ 	.short	0x0005
        /*0052*/ 	.short	0x0028
        /*0054*/ 	.byte	0x00, 0xf0, 0x11, 0x00


	//----- nvinfo : EIATTR_KPARAM_INFO
	.align		4
.L_92:
        /*0058*/ 	.byte	0x04, 0x17
        /*005a*/ 	.short	(.L_94 - .L_93)
.L_93:
        /*005c*/ 	.word	0x00000000
        /*0060*/ 	.short	0x0004
        /*0062*/ 	.short	0x0020
        /*0064*/ 	.byte	0x00, 0xf0, 0x21, 0x00


	//----- nvinfo : EIATTR_KPARAM_INFO
	.align		4
.L_94:
        /*0068*/ 	.byte	0x04, 0x17
        /*006a*/ 	.short	(.L_96 - .L_95)
.L_95:
        /*006c*/ 	.word	0x00000000
        /*0070*/ 	.short	0x0003
        /*0072*/ 	.short	0x0018
        /*0074*/ 	.byte	0x00, 0xf5, 0x21, 0x00


	//----- nvinfo : EIATTR_KPARAM_INFO
	.align		4
.L_96:
        /*0078*/ 	.byte	0x04, 0x17
        /*007a*/ 	.short	(.L_98 - .L_97)
.L_97:
        /*007c*/ 	.word	0x00000000
        /*0080*/ 	.short	0x0002
        /*0082*/ 	.short	0x0010
        /*0084*/ 	.byte	0x00, 0xf5, 0x21, 0x00


	//----- nvinfo : EIATTR_KPARAM_INFO
	.align		4
.L_98:
        /*0088*/ 	.byte	0x04, 0x17
        /*008a*/ 	.short	(.L_100 - .L_99)
.L_99:
        /*008c*/ 	.word	0x00000000
        /*0090*/ 	.short	0x0001
        /*0092*/ 	.short	0x0008
        /*0094*/ 	.byte	0x00, 0xf5, 0x21, 0x00


	//----- nvinfo : EIATTR_KPARAM_INFO
	.align		4
.L_100:
        /*0098*/ 	.byte	0x04, 0x17
        /*009a*/ 	.short	(.L_102 - .L_101)
.L_101:
        /*009c*/ 	.word	0x00000000
        /*00a0*/ 	.short	0x0000
        /*00a2*/ 	.short	0x0000
        /*00a4*/ 	.byte	0x00, 0xf5, 0x21, 0x00


	//----- nvinfo : EIATTR_SPARSE_MMA_MASK
	.align		4
.L_102:
        /*00a8*/ 	.byte	0x03, 0x50
        /*00aa*/ 	.short	0x0000


	//----- nvinfo : EIATTR_MAXREG_COUNT
	.align		4
        /*00ac*/ 	.byte	0x03, 0x1b
        /*00ae*/ 	.short	0x00ff


	//----- nvinfo : EIATTR_NUM_BARRIERS
	.align		4
        /*00b0*/ 	.byte	0x02, 0x4c
        /*00b2*/ 	.byte	0x01
	.zero		1


	//----- nvinfo : EIATTR_MERCURY_ISA_VERSION
	.align		4
        /*00b4*/ 	.byte	0x03, 0x5f
        /*00b6*/ 	.short	0x0101


	//----- nvinfo : EIATTR_UNUSED_LOAD_BYTE_OFFSET
	.align		4
        /*00b8*/ 	.byte	0x04, 0x44
        /*00ba*/ 	.short	(.L_104 - .L_103)


	//   ....[0]....
.L_103:
        /*00bc*/ 	.word	0x00005c30
        /*00c0*/ 	.word	0x0000fff0


	//----- nvinfo : EIATTR_COOP_GROUP_MASK_REGIDS
	.align		4
.L_104:
        /*00c4*/ 	.byte	0x04, 0x29
        /*00c6*/ 	.short	(.L_106 - .L_105)


	//   ....[0]....
.L_105:
        /*00c8*/ 	.word	0xffffffff


	//   ....[1]....
        /*00cc*/ 	.word	0xffffffff


	//   ....[2]....
        /*00d0*/ 	.word	0xffffffff


	//   ....[3]....
        /*00d4*/ 	.word	0xffffffff


	//   ....[4]....
        /*00d8*/ 	.word	0xffffffff


	//   ....[5]....
        /*00dc*/ 	.word	0xffffffff


	//   ....[6]....
        /*00e0*/ 	.word	0xffffffff


	//   ....[7]....
        /*00e4*/ 	.word	0xffffffff


	//   ....[8]....
        /*00e8*/ 	.word	0xffffffff


	//   ....[9]....
        /*00ec*/ 	.word	0xffffffff


	//   ....[10]....
        /*00f0*/ 	.word	0xffffffff


	//   ....[11]....
        /*00f4*/ 	.word	0xffffffff


	//   ....[12]....
        /*00f8*/ 	.word	0xffffffff


	//   ....[13]....
        /*00fc*/ 	.word	0xffffffff


	//   ....[14]....
        /*0100*/ 	.word	0xffffffff


	//   ....[15]....
        /*0104*/ 	.word	0xffffffff


	//   ....[16]....
        /*0108*/ 	.word	0xffffffff


	//   ....[17]....
        /*010c*/ 	.word	0xffffffff


	//   ....[18]....
        /*0110*/ 	.word	0xffffffff


	//   ....[19]....
        /*0114*/ 	.word	0xffffffff


	//   ....[20]....
        /*0118*/ 	.word	0xffffffff


	//   ....[21]....
        /*011c*/ 	.word	0xffffffff


	//   ....[22]....
        /*0120*/ 	.word	0xffffffff


	//   ....[23]....
        /*0124*/ 	.word	0xffffffff


	//   ....[24]....
        /*0128*/ 	.word	0xffffffff


	//   ....[25]....
        /*012c*/ 	.word	0xffffffff


	//   ....[26]....
        /*0130*/ 	.word	0xffffffff


	//   ....[27]....
        /*0134*/ 	.word	0xffffffff


	//   ....[28]....
        /*0138*/ 	.word	0xffffffff


	//   ....[29]....
        /*013c*/ 	.word	0xffffffff


	//   ....[30]....
        /*0140*/ 	.word	0xffffffff


	//   ....[31]....
        /*0144*/ 	.word	0xffffffff


	//   ....[32]....
        /*0148*/ 	.word	0xffffffff


	//   ....[33]....
        /*014c*/ 	.word	0xffffffff


	//   ....[34]....
        /*0150*/ 	.word	0xffffffff


	//   ....[35]....
        /*0154*/ 	.word	0xffffffff


	//   ....[36]....
        /*0158*/ 	.word	0xffffffff


	//   ....[37]....
        /*015c*/ 	.word	0xffffffff


	//   ....[38]....
        /*0160*/ 	.word	0xffffffff


	//   ....[39]....
        /*0164*/ 	.word	0xffffffff


	//   ....[40]....
        /*0168*/ 	.word	0xffffffff


	//   ....[41]....
        /*016c*/ 	.word	0xffffffff


	//   ....[42]....
        /*0170*/ 	.word	0xffffffff


	//   ....[43]....
        /*0174*/ 	.word	0xffffffff


	//   ....[44]....
        /*0178*/ 	.word	0xffffffff


	//   ....[45]....
        /*017c*/ 	.word	0xffffffff


	//   ....[46]....
        /*0180*/ 	.word	0xffffffff


	//   ....[47]....
        /*0184*/ 	.word	0xffffffff


	//   ....[48]....
        /*0188*/ 	.word	0xffffffff


	//   ....[49]....
        /*018c*/ 	.word	0xffffffff


	//   ....[50]....
        /*0190*/ 	.word	0xffffffff


	//   ....[51]....
        /*0194*/ 	.word	0xffffffff


	//   ....[52]....
        /*0198*/ 	.word	0xffffffff


	//   ....[53]....
        /*019c*/ 	.word	0xffffffff


	//   ....[54]....
        /*01a0*/ 	.word	0xffffffff


	//   ....[55]....
        /*01a4*/ 	.word	0xffffffff


	//   ....[56]....
        /*01a8*/ 	.word	0xffffffff


	//   ....[57]....
        /*01ac*/ 	.word	0xffffffff


	//   ....[58]....
        /*01b0*/ 	.word	0xffffffff


	//   ....[59]....
        /*01b4*/ 	.word	0xffffffff


	//   ....[60]....
        /*01b8*/ 	.word	0xffffffff


	//   ....[61]....
        /*01bc*/ 	.word	0xffffffff


	//   ....[62]....
        /*01c0*/ 	.word	0xffffffff


	//   ....[63]....
        /*01c4*/ 	.word	0xffffffff


	//   ....[64]....
        /*01c8*/ 	.word	0xffffffff


	//   ....[65]....
        /*01cc*/ 	.word	0xffffffff


	//   ....[66]....
        /*01d0*/ 	.word	0xffffffff


	//   ....[67]....
        /*01d4*/ 	.word	0xffffffff


	//   ....[68]....
        /*01d8*/ 	.word	0xffffffff


	//   ....[69]....
        /*01dc*/ 	.word	0xffffffff


	//   ....[70]....
        /*01e0*/ 	.word	0xffffffff


	//   ....[71]....
        /*01e4*/ 	.word	0xffffffff


	//   ....[72]....
        /*01e8*/ 	.word	0xffffffff


	//   ....[73]....
        /*01ec*/ 	.word	0xffffffff


	//   ....[74]....
        /*01f0*/ 	.word	0xffffffff


	//   ....[75]....
        /*01f4*/ 	.word	0xffffffff


	//   ....[76]....
        /*01f8*/ 	.word	0xffffffff


	//   ....[77]....
        /*01fc*/ 	.word	0xffffffff


	//   ....[78]....
        /*0200*/ 	.word	0xffffffff


	//   ....[79]....
        /*0204*/ 	.word	0xffffffff


	//   ....[80]....
        /*0208*/ 	.word	0xffffffff


	//   ....[81]....
        /*020c*/ 	.word	0xffffffff


	//   ....[82]....
        /*0210*/ 	.word	0xffffffff


	//   ....[83]....
        /*0214*/ 	.word	0xffffffff


	//   ....[84]....
        /*0218*/ 	.word	0xffffffff


	//   ....[85]....
        /*021c*/ 	.word	0xffffffff


	//   ....[86]....
        /*0220*/ 	.word	0xffffffff


	//   ....[87]....
        /*0224*/ 	.word	0xffffffff


	//   ....[88]....
        /*0228*/ 	.word	0xffffffff


	//   ....[89]....
        /*022c*/ 	.word	0xffffffff


	//   ....[90]....
        /*0230*/ 	.word	0xffffffff


	//   ....[91]....
        /*0234*/ 	.word	0xffffffff


	//   ....[92]....
        /*0238*/ 	.word	0xffffffff


	//   ....[93]....
        /*023c*/ 	.word	0xffffffff


	//   ....[94]....
        /*0240*/ 	.word	0xffffffff


	//   ....[95]....
        /*0244*/ 	.word	0xffffffff


	//   ....[96]....
        /*0248*/ 	.word	0xffffffff


	//   ....[97]....
        /*024c*/ 	.word	0xffffffff


	//   ....[98]....
        /*0250*/ 	.word	0xffffffff


	//   ....[99]....
        /*0254*/ 	.word	0xffffffff


	//   ....[100]....
        /*0258*/ 	.word	0xffffffff


	//   ....[101]....
        /*025c*/ 	.word	0xffffffff


	//   ....[102]....
        /*0260*/ 	.word	0xffffffff


	//   ....[103]....
        /*0264*/ 	.word	0xffffffff


	//   ....[104]....
        /*0268*/ 	.word	0xffffffff


	//   ....[105]....
        /*026c*/ 	.word	0xffffffff


	//   ....[106]....
        /*0270*/ 	.word	0x0500003c


	//   ....[107]....
        /*0274*/ 	.word	0x0500003c


	//   ....[108]....
        /*0278*/ 	.word	0x0500003c


	//   ....[109]....
        /*027c*/ 	.word	0x0500003c


	//   ....[110]....
        /*0280*/ 	.word	0x0500003c


	//   ....[111]....
        /*0284*/ 	.word	0x0500003c


	//   ....[112]....
        /*0288*/ 	.word	0x0500003c


	//   ....[113]....
        /*028c*/ 	.word	0x0500003c


	//   ....[114]....
        /*0290*/ 	.word	0x0500003c


	//   ....[115]....
        /*0294*/ 	.word	0x0500003c


	//   ....[116]....
        /*0298*/ 	.word	0x0500003c


	//   ....[117]....
        /*029c*/ 	.word	0x0500003c


	//   ....[118]....
        /*02a0*/ 	.word	0x0500003c


	//   ....[119]....
        /*02a4*/ 	.word	0x0500003c


	//   ....[120]....
        /*02a8*/ 	.word	0x0500003c


	//   ....[121]....
        /*02ac*/ 	.word	0x0500003c


	//   ....[122]....
        /*02b0*/ 	.word	0x0500003c


	//   ....[123]....
        /*02b4*/ 	.word	0x0500003c


	//   ....[124]....
        /*02b8*/ 	.word	0x0500003c


	//   ....[125]....
        /*02bc*/ 	.word	0x0500003c


	//   ....[126]....
        /*02c0*/ 	.word	0x0500003c


	//   ....[127]....
        /*02c4*/ 	.word	0x0500003c


	//   ....[128]....
        /*02c8*/ 	.word	0x0500003c


	//   ....[129]....
        /*02cc*/ 	.word	0x0500003c


	//   ....[130]....
        /*02d0*/ 	.word	0x0500003c


	//   ....[131]....
        /*02d4*/ 	.word	0x0500003c


	//   ....[132]....
        /*02d8*/ 	.word	0x0500003c


	//   ....[133]....
        /*02dc*/ 	.word	0x0500003c


	//   ....[134]....
        /*02e0*/ 	.word	0x0500003c


	//   ....[135]....
        /*02e4*/ 	.word	0x0500003c


	//   ....[136]....
        /*02e8*/ 	.word	0x0500003c


	//   ....[137]....
        /*02ec*/ 	.word	0x0500003c


	//   ....[138]....
        /*02f0*/ 	.word	0x0500003c


	//   ....[139]....
        /*02f4*/ 	.word	0x0500003c


	//   ....[140]....
        /*02f8*/ 	.word	0x0500003c


	//   ....[141]....
        /*02fc*/ 	.word	0x0500003c


	//   ....[142]....
        /*0300*/ 	.word	0x0500003c


	//   ....[143]....
        /*0304*/ 	.word	0x0500003c


	//   ....[144]....
        /*0308*/ 	.word	0x0500003c


	//   ....[145]....
        /*030c*/ 	.word	0x0500003c


	//   ....[146]....
        /*0310*/ 	.word	0x0500003c


	//   ....[147]....
        /*0314*/ 	.word	0x0500003c


	//   ....[148]....
        /*0318*/ 	.word	0x0500003c


	//   ....[149]....
        /*031c*/ 	.word	0x0500003c


	//   ....[150]....
        /*0320*/ 	.word	0x0500003c


	//   ....[151]....
        /*0324*/ 	.word	0x0500003c


	//   ....[152]....
        /*0328*/ 	.word	0x0500003c


	//   ....[153]....
        /*032c*/ 	.word	0x0500003c


	//   ....[154]....
        /*0330*/ 	.word	0x0500003c


	//   ....[155]....
        /*0334*/ 	.word	0x0500003c


	//   ....[156]....
        /*0338*/ 	.word	0x0500003c


	//   ....[157]....
        /*033c*/ 	.word	0x0500003c


	//----- nvinfo : EIATTR_COOP_GROUP_INSTR_OFFSETS
	.align		4
.L_106:
        /*0340*/ 	.byte	0x04, 0x28
        /*0342*/ 	.short	(.L_108 - .L_107)


	//   ....[0]....
.L_107:
        /*0344*/ 	.word	0x00000480


	//   ....[1]....
        /*0348*/ 	.word	0x000007a0


	//   ....[2]....
        /*034c*/ 	.word	0x00001020


	//   ....[3]....
        /*0350*/ 	.word	0x000010b0


	//   ....[4]....
        /*0354*/ 	.word	0x000010f0


	//   ....[5]....
        /*0358*/ 	.word	0x00001120


	//   ....[6]....
        /*035c*/ 	.word	0x00001180


	//   ....[7]....
        /*0360*/ 	.word	0x000011c0


	//   ....[8]....
        /*0364*/ 	.word	0x000011f0


	//   ....[9]....
        /*0368*/ 	.word	0x00001230


	//   ....[10]....
        /*036c*/ 	.word	0x00001280


	//   ....[11]....
        /*0370*/ 	.word	0x000012a0


	//   ....[12]....
        /*0374*/ 	.word	0x00001350


	//   ....[13]....
        /*0378*/ 	.word	0x00001500


	//   ....[14]....
        /*037c*/ 	.word	0x00001f30


	//   ....[15]....
        /*0380*/ 	.word	0x00001fb0


	//   ....[16]....
        /*0384*/ 	.word	0x00002000


	//   ....[17]....
        /*0388*/ 	.word	0x00002040


	//   ....[18]....
        /*038c*/ 	.word	0x00002080


	//   ....[19]....
        /*0390*/ 	.word	0x000020c0


	//   ....[20]....
        /*0394*/ 	.word	0x00002110


	//   ....[21]....
        /*0398*/ 	.word	0x00002140


	//   ....[22]....
        /*039c*/ 	.word	0x000021b0


	//   ....[23]....
        /*03a0*/ 	.word	0x000021c0


	//   ....[24]....
        /*03a4*/ 	.word	0x00002270


	//   ....[25]....
        /*03a8*/ 	.word	0x00002320


	//   ....[26]....
        /*03ac*/ 	.word	0x00002860


	//   ....[27]....
        /*03b0*/ 	.word	0x000028e0


	//   ....[28]....
        /*03b4*/ 	.word	0x00002960


	//   ....[29]....
        /*03b8*/ 	.word	0x00002980


	//   ....[30]....
        /*03bc*/ 	.word	0x000029f0


	//   ....[31]....
        /*03c0*/ 	.word	0x00002a10


	//   ....[32]....
        /*03c4*/ 	.word	0x00002a70


	//   ....[33]....
        /*03c8*/ 	.word	0x00002a90


	//   ....[34]....
        /*03cc*/ 	.word	0x00002b00


	//   ....[35]....
        /*03d0*/ 	.word	0x00002b20


	//   ....[36]....
        /*03d4*/ 	.word	0x00002ba0


	//   ....[37]....
        /*03d8*/ 	.word	0x00002bd0


	//   ....[38]....
        /*03dc*/ 	.word	0x00002bf0


	//   ....[39]....
        /*03e0*/ 	.word	0x00002ea0


	//   ....[40]....
        /*03e4*/ 	.word	0x00002f10


	//   ....[41]....
        /*03e8*/ 	.word	0x00002fc0


	//   ....[42]....
        /*03ec*/ 	.word	0x00002fd0


	//   ....[43]....
        /*03f0*/ 	.word	0x00002ff0


	//   ....[44]....
        /*03f4*/ 	.word	0x00003070


	//   ....[45]....
        /*03f8*/ 	.word	0x00003080


	//   ....[46]....
        /*03fc*/ 	.word	0x000030f0


	//   ....[47]....
        /*0400*/ 	.word	0x00003110


	//   ....[48]....
        /*0404*/ 	.word	0x00003190


	//   ....[49]....
        /*0408*/ 	.word	0x000031a0


	//   ....[50]....
        /*040c*/ 	.word	0x00003200


	//   ....[51]....
        /*0410*/ 	.word	0x00003210


	//   ....[52]....
        /*0414*/ 	.word	0x000039a0


	//   ....[53]....
        /*0418*/ 	.word	0x00004420


	//   ....[54]....
        /*041c*/ 	.word	0x00004970


	//   ....[55]....
        /*0420*/ 	.word	0x00005930


	//   ....[56]....
        /*0424*/ 	.word	0x00005950


	//   ....[57]....
        /*0428*/ 	.word	0x000059a0


	//   ....[58]....
        /*042c*/ 	.word	0x000059c0


	//   ....[59]....
        /*0430*/ 	.word	0x00005a30


	//   ....[60]....
        /*0434*/ 	.word	0x00005a60


	//   ....[61]....
        /*0438*/ 	.word	0x00005a90


	//   ....[62]....
        /*043c*/ 	.word	0x00005ad0


	//   ....[63]....
        /*0440*/ 	.word	0x00005b20


	//   ....[64]....
        /*0444*/ 	.word	0x00005b40


	//   ....[65]....
        /*0448*/ 	.word	0x00005bc0


	//   ....[66]....
        /*044c*/ 	.word	0x00005bd0


	//   ....[67]....
        /*0450*/ 	.word	0x00007130


	//   ....[68]....
        /*0454*/ 	.word	0x00007230


	//   ....[69]....
        /*0458*/ 	.word	0x00007260


	//   ....[70]....
        /*045c*/ 	.word	0x000072a0


	//   ....[71]....
        /*0460*/ 	.word	0x000072f0


	//   ....[72]....
        /*0464*/ 	.word	0x00007310


	//   ....[73]....
        /*0468*/ 	.word	0x00007380


	//   ....[74]....
        /*046c*/ 	.word	0x000073b0


	//   ....[75]....
        /*0470*/ 	.word	0x000073e0


	//   ....[76]....
        /*0474*/ 	.word	0x00007420


	//   ....[77]....
        /*0478*/ 	.word	0x00007490


	//   ....[78]....
        /*047c*/ 	.word	0x00007620


	//   ....[79]....
        /*0480*/ 	.word	0x00007b30


	//   ....[80]....
        /*0484*/ 	.word	0x00007bb0


	//   ....[81]....
        /*0488*/ 	.word	0x00007c60


	//   ....[82]....
        /*048c*/ 	.word	0x00007c70


	//   ....[83]....
        /*0490*/ 	.word	0x00007cf0


	//   ....[84]....
        /*0494*/ 	.word	0x00007d00


	//   ....[85]....
        /*0498*/ 	.word	0x00007d70


	//   ....[86]....
        /*049c*/ 	.word	0x00007d90


	//   ....[87]....
        /*04a0*/ 	.word	0x00007e00


	//   ....[88]....
        /*04a4*/ 	.word	0x00007e20


	//   ....[89]....
        /*04a8*/ 	.word	0x00007e90


	//   ....[90]....
        /*04ac*/ 	.word	0x00007eb0


	//   ....[91]....
        /*04b0*/ 	.word	0x00007f30


	//   ....[92]....
        /*04b4*/ 	.word	0x00008150


	//   ....[93]....
        /*04b8*/ 	.word	0x000081c0


	//   ....[94]....
        /*04bc*/ 	.word	0x00008240


	//   ....[95]....
        /*04c0*/ 	.word	0x00008250


	//   ....[96]....
        /*04c4*/ 	.word	0x000082d0


	//   ....[97]....
        /*04c8*/ 	.word	0x000082e0


	//   ....[98]....
        /*04cc*/ 	.word	0x00008350


	//   ....[99]....
        /*04d0*/ 	.word	0x00008370


	//   ....[100]....
        /*04d4*/ 	.word	0x000083e0


	//   ....[101]....
        /*04d8*/ 	.word	0x00008400


	//   ....[102]....
        /*04dc*/ 	.word	0x00008470


	//   ....[103]....
        /*04e0*/ 	.word	0x00008490


	//   ....[104]....
        /*04e4*/ 	.word	0x00008540


	//   ....[105]....
        /*04e8*/ 	.word	0x00008c80


	//   ....[106]....
        /*04ec*/ 	.word	0x000092a0


	//   ....[107]....
        /*04f0*/ 	.word	0x00009360


	//   ....[108]....
        /*04f4*/ 	.word	0x00009430


	//   ....[109]....
        /*04f8*/ 	.word	0x000094a0


	//   ....[110]....
        /*04fc*/ 	.word	0x00009560


	//   ....[111]....
        /*0500*/ 	.word	0x000095b0


	//   ....[112]....
        /*0504*/ 	.word	0x00009650


	//   ....[113]....
        /*0508*/ 	.word	0x000096a0


	//   ....[114]....
        /*050c*/ 	.word	0x00009710


	//   ....[115]....
        /*0510*/ 	.word	0x000097c0


	//   ....[116]....
        /*0514*/ 	.word	0x00009830


	//   ....[117]....
        /*0518*/ 	.word	0x000098c0


	//   ....[118]....
        /*051c*/ 	.word	0x00009960


	//   ....[119]....
        /*0520*/ 	.word	0x000099f0


	//   ....[120]....
        /*0524*/ 	.word	0x00009a70


	//   ....[121]....
        /*0528*/ 	.word	0x00009b40


	//   ....[122]....
        /*052c*/ 	.word	0x00009ba0


	//   ....[123]....
        /*0530*/ 	.word	0x00009c50


	//   ....[124]....
        /*0534*/ 	.word	0x00009cb0


	//   ....[125]....
        /*0538*/ 	.word	0x00009d40


	//   ....[126]....
        /*053c*/ 	.word	0x00009dd0


	//   ....[127]....
        /*0540*/ 	.word	0x00009e70


	//   ....[128]....
        /*0544*/ 	.word	0x00009ec0


	//   ....[129]....
        /*0548*/ 	.word	0x00009f60


	//   ....[130]....
        /*054c*/ 	.word	0x00009fd0


	//   ....[131]....
        /*0550*/ 	.word	0x0000a0a0


	//   ....[132]....
        /*0554*/ 	.word	0x0000a110


	//   ....[133]....
        /*0558*/ 	.word	0x0000a190


	//   ....[134]....
        /*055c*/ 	.word	0x0000a260


	//   ....[135]....
        /*0560*/ 	.word	0x0000a2b0


	//   ....[136]....
        /*0564*/ 	.word	0x0000a380


	//   ....[137]....
        /*0568*/ 	.word	0x0000a3d0


	//   ....[138]....
        /*056c*/ 	.word	0x0000a490


	//   ....[139]....
        /*0570*/ 	.word	0x0000a4e0


	//   ....[140]....
        /*0574*/ 	.word	0x0000a5b0


	//   ....[141]....
        /*0578*/ 	.word	0x0000a600


	//   ....[142]....
        /*057c*/ 	.word	0x0000a6e0


	//   ....[143]....
        /*0580*/ 	.word	0x0000a730


	//   ....[144]....
        /*0584*/ 	.word	0x0000a7e0


	//   ....[145]....
        /*0588*/ 	.word	0x0000a850


	//   ....[146]....
        /*058c*/ 	.word	0x0000a8d0


	//   ....[147]....
        /*0590*/ 	.word	0x0000a990


	//   ....[148]....
        /*0594*/ 	.word	0x0000a9e0


	//   ....[149]....
        /*0598*/ 	.word	0x0000aab0


	//   ....[150]....
        /*059c*/ 	.word	0x0000ab00


	//   ....[151]....
        /*05a0*/ 	.word	0x0000abc0


	//   ....[152]....
        /*05a4*/ 	.word	0x0000ac10


	//   ....[153]....
        /*05a8*/ 	.word	0x0000acd0


	//   ....[154]....
        /*05ac*/ 	.word	0x0000ad20


	//   ....[155]....
        /*05b0*/ 	.word	0x0000ade0


	//   ....[156]....
        /*05b4*/ 	.word	0x0000ae30


	//   ....[157]....
        /*05b8*/ 	.word	0x0000af10


	//----- nvinfo : EIATTR_VRC_CTA_INIT_COUNT
	.align		4
.L_108:
        /*05bc*/ 	.byte	0x02, 0x4a
	.zero		1
	.zero		1


	//----- nvinfo : EIATTR_EXIT_INSTR_OFFSETS
	.align		4
        /*05c0*/ 	.byte	0x04, 0x1c
        /*05c2*/ 	.short	(.L_110 - .L_109)


	//   ....[0]....
.L_109:
        /*05c4*/ 	.word	0x00003c60


	//   ....[1]....
        /*05c8*/ 	.word	0x00003c90


	//   ....[2]....
        /*05cc*/ 	.word	0x00009230


	//   ....[3]....
        /*05d0*/ 	.word	0x00009250


	//----- nvinfo : EIATTR_MAX_THREADS
	.align		4
.L_110:
        /*05d4*/ 	.byte	0x04, 0x05
        /*05d6*/ 	.short	(.L_112 - .L_111)
.L_111:
        /*05d8*/ 	.word	0x000000e0
        /*05dc*/ 	.word	0x00000001
        /*05e0*/ 	.word	0x00000001


	//----- nvinfo : EIATTR_CRS_STACK_SIZE
	.align		4
.L_112:
        /*05e4*/ 	.byte	0x04, 0x1e
        /*05e6*/ 	.short	(.L_114 - .L_113)
.L_113:
        /*05e8*/ 	.word	0x00000000


	//----- nvinfo : EIATTR_CBANK_PARAM_SIZE
	.align		4
.L_114:
        /*05ec*/ 	.byte	0x03, 0x19
        /*05ee*/ 	.short	0x0038


	//----- nvinfo : EIATTR_PARAM_CBANK
	.align		4
        /*05f0*/ 	.byte	0x04, 0x0a
        /*05f2*/ 	.short	(.L_116 - .L_115)
	.align		4
.L_115:
        /*05f4*/ 	.word	index@(.nv.constant0._ZN3cub18CUB_300001_SM_10006detail11scan_by_key21DeviceScanByKeyKernelINS2_10policy_hubIPiiiN4cuda3std3__44plusIvEEE10Policy1000ES5_S5_S5_NS0_24ReduceByKeyScanTileStateIiiLb1EEENS8_8equal_toIvEESA_NS0_8NullTypeEmiiEEvT0_PT9_T1_T2_T3_iT4_T5_T6_T7_)
        /*05f8*/ 	.short	0x0380
        /*05fa*/ 	.short	0x0038


	//----- nvinfo : EIATTR_SW_WAR
	.align		4
.L_116:
        /*05fc*/ 	.byte	0x04, 0x36
        /*05fe*/ 	.short	(.L_118 - .L_117)
.L_117:
        /*0600*/ 	.word	0x00000008
.L_118:


//--------------------- .nv.info._ZN3cub18CUB_300001_SM_10006detail11scan_by_key25DeviceScanByKeyInitKernelINS0_24ReduceByKeyScanTileStateIiiLb1EEEPimEEvT_T0_PN4cuda3std3__415iterator_traitsIS8_vE10value_typeET1_i --------------------------
	.section	.nv.info._ZN3cub18CUB_300001_SM_10006detail11scan_by_key25DeviceScanByKeyInitKernelINS0_24ReduceByKeyScanTileStateIiiLb1EEEPimEEvT_T0_PN4cuda3std3__415iterator_traitsIS8_vE10value_typeET1_i,"",@"SHT_CUDA_INFO"
	.sectionflags	@""
	.align	4


	//----- nvinfo : EIATTR_CUDA_API_VERSION
	.align		4
        /*0000*/ 	.byte	0x04, 0x37
        /*0002*/ 	.short	(.L_120 - .L_119)
.L_119:
        /*0004*/ 	.word	0x00000082


	//----- nvinfo : EIATTR_KPARAM_INFO
	.align		4
.L_120:
        /*0008*/ 	.byte	0x04, 0x17
        /*000a*/ 	.short	(.L_122 - .L_121)
.L_121:
        /*000c*/ 	.word	0x00000000
        /*0010*/ 	.short	0x0004
        /*0012*/ 	.short	0x0020
        /*0014*/ 	.byte	0x00, 0xf0, 0x11, 0x00


	//----- nvinfo : EIATTR_KPARAM_INFO
	.align		4
.L_122:
        /*0018*/ 	.byte	0x04, 0x17
        /*001a*/ 	.short	(.L_124 - .L_123)
.L_123:
        /*001c*/ 	.word	0x00000000
        /*0020*/ 	.short	0x0003
        /*0022*/ 	.short	0x0018
        /*0024*/ 	.byte	0x00, 0xf0, 0x21, 0x00


	//----- nvinfo : EIATTR_KPARAM_INFO
	.align		4
.L_124:
        /*0028*/ 	.byte	0x04, 0x17
        /*002a*/ 	.short	(.L_126 - .L_125)
.L_125:
        /*002c*/ 	.word	0x00000000
        /*0030*/ 	.short	0x0002
        /*0032*/ 	.short	0x0010
        /*0034*/ 	.byte	0x00, 0xf5, 0x21, 0x00


	//----- nvinfo : EIATTR_KPARAM_INFO
	.align		4
.L_126:
        /*0038*/ 	.byte	0x04, 0x17
        /*003a*/ 	.short	(.L_128 - .L_127)
.L_127:
        /*003c*/ 	.word	0x00000000
        /*0040*/ 	.short	0x0001
        /*0042*/ 	.short	0x0008
        /*0044*/ 	.byte	0x00, 0xf5, 0x21, 0x00


	//----- nvinfo : EIATTR_KPARAM_INFO
	.align		4
.L_128:
        /*0048*/ 	.byte	0x04, 0x17
        /*004a*/ 	.short	(.L_130 - .L_129)
.L_129:
        /*004c*/ 	.word	0x00000000
        /*0050*/ 	.short	0x0000
        /*0052*/ 	.short	0x0000
        /*0054*/ 	.byte	0x00, 0xf0, 0x21, 0x00


	//----- nvinfo : EIATTR_SPARSE_MMA_MASK
	.align		4
.L_130:
        /*0058*/ 	.byte	0x03, 0x50
        /*005a*/ 	.short	0x0000


	//----- nvinfo : EIATTR_MAXREG_COUNT
	.align		4
        /*005c*/ 	.byte	0x03, 0x1b
        /*005e*/ 	.short	0x00ff


	//----- nvinfo : EIATTR_MERCURY_ISA_VERSION
	.align		4
        /*0060*/ 	.byte	0x03, 0x5f
        /*0062*/ 	.short	0x0101


	//----- nvinfo : EIATTR_VRC_CTA_INIT_COUNT
	.align		4
        /*0064*/ 	.byte	0x02, 0x4a
	.zero		1
	.zero		1


	//----- nvinfo : EIATTR_EXIT_INSTR_OFFSETS
	.align		4
        /*0068*/ 	.byte	0x04, 0x1c
        /*006a*/ 	.short	(.L_132 - .L_131)


	//   ....[0]....
.L_131:
        /*006c*/ 	.word	0x00000150


	//   ....[1]....
        /*0070*/ 	.word	0x00000200


	//----- nvinfo : EIATTR_CBANK_PARAM_SIZE
	.align		4
.L_132:
        /*0074*/ 	.byte	0x03, 0x19
        /*0076*/ 	.short	0x0024


	//----- nvinfo : EIATTR_PARAM_CBANK
	.align		4
        /*0078*/ 	.byte	0x04, 0x0a
        /*007a*/ 	.short	(.L_134 - .L_133)
	.align		4
.L_133:
        /*007c*/ 	.word	index@(.nv.constant0._ZN3cub18CUB_300001_SM_10006detail11scan_by_key25DeviceScanByKeyInitKernelINS0_24ReduceByKeyScanTileStateIiiLb1EEEPimEEvT_T0_PN4cuda3std3__415iterator_traitsIS8_vE10value_typeET1_i)
        /*0080*/ 	.short	0x0380
        /*0082*/ 	.short	0x0024


	//----- nvinfo : EIATTR_SW_WAR
	.align		4
.L_134:
        /*0084*/ 	.byte	0x04, 0x36
        /*0086*/ 	.short	(.L_136 - .L_135)
.L_135:
        /*0088*/ 	.word	0x00000008
.L_136:


//--------------------- .nv.info._ZN3cub18CUB_300001_SM_10006detail11scan_by_key21DeviceScanByKeyKernelINS2_10policy_hubIPiiiN4cuda3std3__44plusIvEEE10Policy1000ES5_S5_S5_NS0_24ReduceByKeyScanTileStateIiiLb1EEENS8_8equal_toIvEESA_NS0_8NullTypeEjiiEEvT0_PT9_T1_T2_T3_iT4_T5_T6_T7_ --------------------------
	.section	.nv.info._ZN3cub18CUB_300001_SM_10006detail11scan_by_key21DeviceScanByKeyKernelINS2_10policy_hubIPiiiN4cuda3std3__44plusIvEEE10Policy1000ES5_S5_S5_NS0_24ReduceByKeyScanTileStateIiiLb1EEENS8_8equal_toIvEESA_NS0_8NullTypeEjiiEEvT0_PT9_T1_T2_T3_iT4_T5_T6_T7_,"",@"SHT_CUDA_INFO"
	.sectionflags	@""
	.align	4


	//----- nvinfo : EIATTR_CUDA_API_VERSION
	.align		4
        /*0000*/ 	.byte	0x04, 0x37
        /*0002*/ 	.short	(.L_138 - .L_137)
.L_137:
        /*0004*/ 	.word	0x00000082


	//----- nvinfo : EIATTR_KPARAM_INFO
	.align		4
.L_138:
        /*0008*/ 	.byte	0x04, 0x17
        /*000a*/ 	.short	(.L_140 - .L_139)
.L_139:
        /*000c*/ 	.word	0x00000000
        /*0010*/ 	.short	0x0009
        /*0012*/ 	.short	0x0030
        /*0014*/ 	.byte	0x00, 0xf0, 0x11, 0x00


	//----- nvinfo : EIATTR_KPARAM_INFO
	.align		4
.L_140:
        /*0018*/ 	.byte	0x04, 0x17
        /*001a*/ 	.short	(.L_142 - .L_141)
.L_141:
        /*001c*/ 	.word	0x00000000
        /*0020*/ 	.short	0x0008
        /*0022*/ 	.short	0x002e
        /*0024*/ 	.byte	0x00, 0xf0, 0x05, 0x00


	//----- nvinfo : EIATTR_KPARAM_INFO
	.align		4
.L_142:
        /*0028*/ 	.byte	0x04, 0x17
        /*002a*/ 	.short	(.L_144 - .L_143)
.L_143:
        /*002c*/ 	.word	0x00000000
        /*0030*/ 	.short	0x0007
        /*0032*/ 	.short	0x002d
        /*0034*/ 	.byte	0x00, 0xf0, 0x05, 0x00


	//----- nvinfo : EIATTR_KPARAM_INFO
	.align		4
.L_144:
        /*0038*/ 	.byte	0x04, 0x17
        /*003a*/ 	.short	(.L_146 - .L_145)
.L_145:
        /*003c*/ 	.word	0x00000000
        /*0040*/ 	.short	0x0006
        /*0042*/ 	.short	0x002c
        /*0044*/ 	.byte	0x00, 0xf0, 0x05, 0x00


	//----- nvinfo : EIATTR_KPARAM_INFO
	.align		4
.L_146:
        /*0048*/ 	.byte	0x04, 0x17
        /*004a*/ 	.short	(.L_148 - .L_147)
.L_147:
        /*004c*/ 	.word	0x00000000
        /*0050*/ 	.short	0x0005
        /*0052*/ 	.short	0x0028
        /*0054*/ 	.byte	0x00, 0xf0, 0x11, 0x00


	//----- nvinfo : EIATTR_KPARAM_INFO
	.align		4
.L_148:
        /*0058*/ 	.byte	0x04, 0x17
        /*005a*/ 	.short	(.L_150 - .L_149)
.L_149:
        /*005c*/ 	.word	0x00000000
        /*0060*/ 	.short	0x0004
        /*0062*/ 	.short	0x0020
        /*0064*/ 	.byte	0x00, 0xf0, 0x21, 0x00


	//----- nvinfo : EIATTR_KPARAM_INFO
	.align		4
.L_150:
        /*0068*/ 	.byte	0x04, 0x17
        /*006a*/ 	.short	(.L_152 - .L_151)
.L_151:
        /*006c*/ 	.word	0x00000000
        /*0070*/ 	.short	0x0003
        /*0072*/ 	.short	0x0018
        /*0074*/ 	.byte	0x00, 0xf5, 0x21, 0x00


	//----- nvinfo : EIATTR_KPARAM_INFO
	.align		4
.L_152:
        /*0078*/ 	.byte	0x04, 0x17
        /*007a*/ 	.short	(.L_154 - .L_153)
.L_153:
        /*007c*/ 	.word	0x00000000
        /*0080*/ 	.short	0x0002
        /*0082*/ 	.short	0x0010
        /*0084*/ 	.byte	0x00, 0xf5, 0x21, 0x00


	//----- nvinfo : EIATTR_KPARAM_INFO
	.align		4
.L_154:
        /*0088*/ 	.byte	0x04, 0x17
        /*008a*/ 	.short	(.L_156 - .L_155)
.L_155:
        /*008c*/ 	.word	0x00000000
        /*0090*/ 	.short	0x0001
        /*0092*/ 	.short	0x0008
        /*0094*/ 	.byte	0x00, 0xf5, 0x21, 0x00


	//----- nvinfo : EIATTR_KPARAM_INFO
	.align		4
.L_156:
        /*0098*/ 	.byte	0x04, 0x17
        /*009a*/ 	.short	(.L_158 - .L_157)
.L_157:
        /*009c*/ 	.word	0x00000000
        /*00a0*/ 	.short	0x0000
        /*00a2*/ 	.short	0x0000
        /*00a4*/ 	.byte	0x00, 0xf5, 0x21, 0x00


	//----- nvinfo : EIATTR_SPARSE_MMA_MASK
	.align		4
.L_158:
        /*00a8*/ 	.byte	0x03, 0x50
        /*00aa*/ 	.short	0x0000


	//----- nvinfo : EIATTR_MAXREG_COUNT
	.align		4
        /*00ac*/ 	.byte	0x03, 0x1b
        /*00ae*/ 	.short	0x00ff


	//----- nvinfo : EIATTR_NUM_BARRIERS
	.align		4
        /*00b0*/ 	.byte	0x02, 0x4c
        /*00b2*/ 	.byte	0x01
	.zero		1


	//----- nvinfo : EIATTR_MERCURY_ISA_VERSION
	.align		4
        /*00b4*/ 	.byte	0x03, 0x5f
        /*00b6*/ 	.short	0x0101


	//----- nvinfo : EIATTR_UNUSED_LOAD_BYTE_OFFSET
	.align		4
        /*00b8*/ 	.byte	0x04, 0x44
        /*00ba*/ 	.short	(.L_160 - .L_159)


	//   ....[0]....
.L_159:
        /*00bc*/ 	.word	0x00005950
        /*00c0*/ 	.word	0x0000fff0


	//----- nvinfo : EIATTR_COOP_GROUP_MASK_REGIDS
	.align		4
.L_160:
        /*00c4*/ 	.byte	0x04, 0x29
        /*00c6*/ 	.short	(.L_162 - .L_161)


	//   ....[0]....
.L_161:
        /*00c8*/ 	.word	0xffffffff


	//   ....[1]....
        /*00cc*/ 	.word	0xffffffff


	//   ....[2]....
        /*00d0*/ 	.word	0xffffffff


	//   ....[3]....
        /*00d4*/ 	.word	0xffffffff


	//   ....[4]....
        /*00d8*/ 	.word	0xffffffff


	//   ....[5]....
        /*00dc*/ 	.word	0xffffffff


	//   ....[6]....
        /*00e0*/ 	.word	0xffffffff


	//   ....[7]....
        /*00e4*/ 	.word	0xffffffff


	//   ....[8]....
        /*00e8*/ 	.word	0xffffffff


	//   ....[9]....
        /*00ec*/ 	.word	0xffffffff


	//   ....[10]....
        /*00f0*/ 	.word	0xffffffff


	//   ....[11]....
        /*00f4*/ 	.word	0xffffffff


	//   ....[12]....
        /*00f8*/ 	.word	0xffffffff


	//   ....[13]....
        /*00fc*/ 	.word	0xffffffff


	//   ....[14]....
        /*0100*/ 	.word	0xffffffff


	//   ....[15]....
        /*0104*/ 	.word	0xffffffff


	//   ....[16]....
        /*0108*/ 	.word	0xffffffff


	//   ....[17]....
        /*010c*/ 	.word	0xffffffff


	//   ....[18]....
        /*0110*/ 	.word	0xffffffff


	//   ....[19]....
        /*0114*/ 	.word	0xffffffff


	//   ....[20]....
        /*0118*/ 	.word	0xffffffff


	//   ....[21]....
        /*011c*/ 	.word	0xffffffff


	//   ....[22]....
        /*0120*/ 	.word	0xffffffff


	//   ....[23]....
        /*0124*/ 	.word	0xffffffff


	//   ....[24]....
        /*0128*/ 	.word	0xffffffff


	//   ....[25]....
        /*012c*/ 	.word	0xffffffff


	//   ....[26]....
        /*0130*/ 	.word	0xffffffff


	//   ....[27]....
        /*0134*/ 	.word	0xffffffff


	//   ....[28]....
        /*0138*/ 	.word	0xffffffff


	//   ....[29]....
        /*013c*/ 	.word	0xffffffff


	//   ....[30]....
        /*0140*/ 	.word	0xffffffff


	//   ....[31]....
        /*0144*/ 	.word	0xffffffff


	//   ....[32]....
        /*0148*/ 	.word	0xffffffff


	//   ....[33]....
        /*014c*/ 	.word	0xffffffff


	//   ....[34]....
        /*0150*/ 	.word	0xffffffff


	//   ....[35]....
        /*0154*/ 	.word	0xffffffff


	//   ....[36]....
        /*0158*/ 	.word	0xffffffff


	//   ....[37]....
        /*015c*/ 	.word	0xffffffff


	//   ....[38]....
        /*0160*/ 	.word	0xffffffff


	//   ....[39]....
        /*0164*/ 	.word	0xffffffff


	//   ....[40]....
        /*0168*/ 	.word	0xffffffff


	//   ....[41]....
        /*016c*/ 	.word	0xffffffff


	//   ....[42]....
        /*0170*/ 	.word	0xffffffff


	//   ....[43]....
        /*0174*/ 	.word	0xffffffff


	//   ....[44]....
        /*0178*/ 	.word	0xffffffff


	//   ....[45]....
        /*017c*/ 	.word	0xffffffff


	//   ....[46]....
        /*0180*/ 	.word	0xffffffff


	//   ....[47]....
        /*0184*/ 	.word	0xffffffff


	//   ....[48]....
        /*0188*/ 	.word	0xffffffff


	//   ....[49]....
        /*018c*/ 	.word	0xffffffff


	//   ....[50]....
        /*0190*/ 	.word	0xffffffff


	//   ....[51]....
        /*0194*/ 	.word	0xffffffff


	//   ....[52]....
        /*0198*/ 	.word	0xffffffff


	//   ....[53]....
        /*019c*/ 	.word	0xffffffff


	//   ....[54]....
        /*01a0*/ 	.word	0xffffffff


	//   ....[55]....
        /*01a4*/ 	.word	0xffffffff


	//   ....[56]....
        /*01a8*/ 	.word	0xffffffff


	//   ....[57]....
        /*01ac*/ 	.word	0xffffffff


	//   ....[58]....
        /*01b0*/ 	.word	0xffffffff


	//   ....[59]....
        /*01b4*/ 	.word	0xffffffff


	//   ....[60]....
        /*01b8*/ 	.word	0xffffffff


	//   ....[61]....
        /*01bc*/ 	.word	0xffffffff


	//   ....[62]....
        /*01c0*/ 	.word	0xffffffff


	//   ....[63]....
        /*01c4*/ 	.word	0xffffffff


	//   ....[64]....
        /*01c8*/ 	.word	0xffffffff


	//   ....[65]....
        /*01cc*/ 	.word	0xffffffff


	//   ....[66]....
        /*01d0*/ 	.word	0xffffffff


	//   ....[67]....
        /*01d4*/ 	.word	0xffffffff


	//   ....[68]....
        /*01d8*/ 	.word	0xffffffff


	//   ....[69]....
        /*01dc*/ 	.word	0xffffffff


	//   ....[70]....
        /*01e0*/ 	.word	0xffffffff


	//   ....[71]....
        /*01e4*/ 	.word	0xffffffff


	//   ....[72]....
        /*01e8*/ 	.word	0xffffffff


	//   ....[73]....
        /*01ec*/ 	.word	0xffffffff


	//   ....[74]....
        /*01f0*/ 	.word	0xffffffff


	//   ....[75]....
        /*01f4*/ 	.word	0xffffffff


	//   ....[76]....
        /*01f8*/ 	.word	0xffffffff


	//   ....[77]....
        /*01fc*/ 	.word	0xffffffff


	//   ....[78]....
        /*0200*/ 	.word	0xffffffff


	//   ....[79]....
        /*0204*/ 	.word	0xffffffff


	//   ....[80]....
        /*0208*/ 	.word	0xffffffff


	//   ....[81]....
        /*020c*/ 	.word	0xffffffff


	//   ....[82]....
        /*0210*/ 	.word	0xffffffff


	//   ....[83]....
        /*0214*/ 	.word	0xffffffff


	//   ....[84]....
        /*0218*/ 	.word	0xffffffff


	//   ....[85]....
        /*021c*/ 	.word	0xffffffff


	//   ....[86]....
        /*0220*/ 	.word	0xffffffff


	//   ....[87]....
        /*0224*/ 	.word	0xffffffff


	//   ....[88]....
        /*0228*/ 	.word	0xffffffff


	//   ....[89]....
        /*022c*/ 	.word	0xffffffff


	//   ....[90]....
        /*0230*/ 	.word	0xffffffff


	//   ....[91]....
        /*0234*/ 	.word	0xffffffff


	//   ....[92]....
        /*0238*/ 	.word	0xffffffff


	//   ....[93]....
        /*023c*/ 	.word	0xffffffff


	//   ....[94]....
        /*0240*/ 	.word	0xffffffff


	//   ....[95]....
        /*0244*/ 	.word	0xffffffff


	//   ....[96]....
        /*0248*/ 	.word	0xffffffff


	//   ....[97]....
        /*024c*/ 	.word	0xffffffff


	//   ....[98]....
        /*0250*/ 	.word	0xffffffff


	//   ....[99]....
        /*0254*/ 	.word	0xffffffff


	//   ....[100]....
        /*0258*/ 	.word	0xffffffff


	//   ....[101]....
        /*025c*/ 	.word	0xffffffff


	//   ....[102]....
        /*0260*/ 	.word	0xffffffff


	//   ....[103]....
        /*0264*/ 	.word	0xffffffff


	//   ....[104]....
        /*0268*/ 	.word	0xffffffff


	//   ....[105]....
        /*026c*/ 	.word	0xffffffff


	//   ....[106]....
        /*0270*/ 	.word	0x0500003c


	//   ....[107]....
        /*0274*/ 	.word	0x0500003c


	//   ....[108]....
        /*0278*/ 	.word	0x0500003c


	//   ....[109]....
        /*027c*/ 	.word	0x0500003c


	//   ....[110]....
        /*0280*/ 	.word	0x0500003c


	//   ....[111]....
        /*0284*/ 	.word	0x0500003c


	//   ....[112]....
        /*0288*/ 	.word	0x0500003c


	//   ....[113]....
        /*028c*/ 	.word	0x0500003c


	//   ....[114]....
        /*0290*/ 	.word	0x0500003c


	//   ....[115]....
        /*0294*/ 	.word	0x0500003c


	//   ....[116]....
        /*0298*/ 	.word	0x0500003c


	//   ....[117]....
        /*029c*/ 	.word	0x0500003c


	//   ....[118]....
        /*02a0*/ 	.word	0x0500003c


	//   ....[119]....
        /*02a4*/ 	.word	0x0500003c


	//   ....[120]....
        /*02a8*/ 	.word	0x0500003c


	//   ....[121]....
        /*02ac*/ 	.word	0x0500003c


	//   ....[122]....
        /*02b0*/ 	.word	0x0500003c


	//   ....[123]....
        /*02b4*/ 	.word	0x0500003c


	//   ....[124]....
        /*02b8*/ 	.word	0x0500003c


	//   ....[125]....
        /*02bc*/ 	.word	0x0500003c


	//   ....[126]....
        /*02c0*/ 	.word	0x0500003c


	//   ....[127]....
        /*02c4*/ 	.word	0x0500003c


	//   ....[128]....
        /*02c8*/ 	.word	0x0500003c


	//   ....[129]....
        /*02cc*/ 	.word	0x0500003c


	//   ....[130]....
        /*02d0*/ 	.word	0x0500003c


	//   ....[131]....
        /*02d4*/ 	.word	0x0500003c


	//   ....[132]....
        /*02d8*/ 	.word	0x0500003c


	//   ....[133]....
        /*02dc*/ 	.word	0x0500003c


	//   ....[134]....
        /*02e0*/ 	.word	0x0500003c


	//   ....[135]....
        /*02e4*/ 	.word	0x0500003c


	//   ....[136]....
        /*02e8*/ 	.word	0x0500003c


	//   ....[137]....
        /*02ec*/ 	.word	0x0500003c


	//   ....[138]....
        /*02f0*/ 	.word	0x0500003c


	//   ....[139]....
        /*02f4*/ 	.word	0x0500003c


	//   ....[140]....
        /*02f8*/ 	.word	0x0500003c


	//   ....[141]....
        /*02fc*/ 	.word	0x0500003c


	//   ....[142]....
        /*0300*/ 	.word	0x0500003c


	//   ....[143]....
        /*0304*/ 	.word	0x0500003c


	//   ....[144]....
        /*0308*/ 	.word	0x0500003c


	//   ....[145]....
        /*030c*/ 	.word	0x0500003c


	//   ....[146]....
        /*0310*/ 	.word	0x0500003c


	//   ....[147]....
        /*0314*/ 	.word	0x0500003c


	//   ....[148]....
        /*0318*/ 	.word	0x0500003c


	//   ....[149]....
        /*031c*/ 	.word	0x0500003c


	//   ....[150]....
        /*0320*/ 	.word	0x0500003c


	//   ....[151]....
        /*0324*/ 	.word	0x0500003c


	//   ....[152]....
        /*0328*/ 	.word	0x0500003c


	//   ....[153]....
        /*032c*/ 	.word	0x0500003c


	//   ....[154]....
        /*0330*/ 	.word	0x0500003c


	//   ....[155]....
        /*0334*/ 	.word	0x0500003c


	//   ....[156]....
        /*0338*/ 	.word	0x0500003c


	//   ....[157]....
        /*033c*/ 	.word	0x0500003c


	//----- nvinfo : EIATTR_COOP_GROUP_INSTR_OFFSETS
	.align		4
.L_162:
        /*0340*/ 	.byte	0x04, 0x28
        /*0342*/ 	.short	(.L_164 - .L_163)


	//   ....[0]....
.L_163:
        /*0344*/ 	.word	0x00000460


	//   ....[1]....
        /*0348*/ 	.word	0x00000780


	//   ....[2]....
        /*034c*/ 	.word	0x00001000


	//   ....[3]....
        /*0350*/ 	.word	0x00001090


	//   ....[4]....
        /*0354*/ 	.word	0x000010d0


	//   ....[5]....
        /*0358*/ 	.word	0x00001100


	//   ....[6]....
        /*035c*/ 	.word	0x00001160


	//   ....[7]....
        /*0360*/ 	.word	0x000011a0


	//   ....[8]....
        /*0364*/ 	.word	0x000011d0


	//   ....[9]....
        /*0368*/ 	.word	0x00001210


	//   ....[10]....
        /*036c*/ 	.word	0x00001260


	//   ....[11]....
        /*0370*/ 	.word	0x00001280


	//   ....[12]....
        /*0374*/ 	.word	0x00001330


	//   ....[13]....
        /*0378*/ 	.word	0x000014e0


	//   ....[14]....
        /*037c*/ 	.word	0x00001f10


	//   ....[15]....
        /*0380*/ 	.word	0x00001f90


	//   ....[16]....
        /*0384*/ 	.word	0x00001fe0


	//   ....[17]....
        /*0388*/ 	.word	0x00002020


	//   ....[18]....
        /*038c*/ 	.word	0x00002060


	//   ....[19]....
        /*0390*/ 	.word	0x000020a0


	//   ....[20]....
        /*0394*/ 	.word	0x000020f0


	//   ....[21]....
        /*0398*/ 	.word	0x00002120


	//   ....[22]....
        /*039c*/ 	.word	0x00002190


	//   ....[23]....
        /*03a0*/ 	.word	0x000021a0


	//   ....[24]....
        /*03a4*/ 	.word	0x00002250


	//   ....[25]....
        /*03a8*/ 	.word	0x00002300


	//   ....[26]....
        /*03ac*/ 	.word	0x00002840


	//   ....[27]....
        /*03b0*/ 	.word	0x000028c0


	//   ....[28]....
        /*03b4*/ 	.word	0x00002940


	//   ....[29]....
        /*03b8*/ 	.word	0x00002960


	//   ....[30]....
        /*03bc*/ 	.word	0x000029d0


	//   ....[31]....
        /*03c0*/ 	.word	0x000029f0


	//   ....[32]....
        /*03c4*/ 	.word	0x00002a50


	//   ....[33]....
        /*03c8*/ 	.word	0x00002a70


	//   ....[34]....
        /*03cc*/ 	.word	0x00002ae0


	//   ....[35]....
        /*03d0*/ 	.word	0x00002b00


	//   ....[36]....
        /*03d4*/ 	.word	0x00002b80


	//   ....[37]....
        /*03d8*/ 	.word	0x00002bb0


	//   ....[38]....
        /*03dc*/ 	.word	0x00002bd0


	//   ....[39]....
        /*03e0*/ 	.word	0x00002e80


	//   ....[40]....
        /*03e4*/ 	.word	0x00002ef0


	//   ....[41]....
        /*03e8*/ 	.word	0x00002fa0


	//   ....[42]....
        /*03ec*/ 	.word	0x00002fb0


	//   ....[43]....
        /*03f0*/ 	.word	0x00002fd0


	//   ....[44]....
        /*03f4*/ 	.word	0x00003050


	//   ....[45]....
        /*03f8*/ 	.word	0x00003060


	//   ....[46]....
        /*03fc*/ 	.word	0x000030d0


	//   ....[47]....
        /*0400*/ 	.word	0x000030f0


	//   ....[48]....
        /*0404*/ 	.word	0x00003170


	//   ....[49]....
        /*0408*/ 	.word	0x00003180


	//   ....[50]....
        /*040c*/ 	.word	0x000031e0


	//   ....[51]....
        /*0410*/ 	.word	0x000031f0


	//   ....[52]....
        /*0414*/ 	.word	0x00003970


	//   ....[53]....
        /*0418*/ 	.word	0x00004410


	//   ....[54]....
        /*041c*/ 	.word	0x00004960


	//   ....[55]....
        /*0420*/ 	.word	0x00005650


	//   ....[56]....
        /*0424*/ 	.word	0x00005670


	//   ....[57]....
        /*0428*/ 	.word	0x000056c0


	//   ....[58]....
        /*042c*/ 	.word	0x000056e0


	//   ....[59]....
        /*0430*/ 	.word	0x00005750


	//   ....[60]....
        /*0434*/ 	.word	0x00005780


	//   ....[61]....
        /*0438*/ 	.word	0x000057b0


	//   ....[62]....
        /*043c*/ 	.word	0x000057f0


	//   ....[63]....
        /*0440*/ 	.word	0x00005840


	//   ....[64]....
        /*0444*/ 	.word	0x00005860


	//   ....[65]....
        /*0448*/ 	.word	0x000058e0


	//   ....[66]....
        /*044c*/ 	.word	0x000058f0


	//   ....[67]....
        /*0450*/ 	.word	0x00006ac0


	//   ....[68]....
        /*0454*/ 	.word	0x00006bf0


	//   ....[69]....
        /*0458*/ 	.word	0x00006c20


	//   ....[70]....
        /*045c*/ 	.word	0x00006c60


	//   ....[71]....
        /*0460*/ 	.word	0x00006cb0


	//   ....[72]....
        /*0464*/ 	.word	0x00006cd0


	//   ....[73]....
        /*0468*/ 	.word	0x00006d40


	//   ....[74]....
        /*046c*/ 	.word	0x00006d70


	//   ....[75]....
        /*0470*/ 	.word	0x00006da0


	//   ....[76]....
        /*0474*/ 	.word	0x00006de0


	//   ....[77]....
        /*0478*/ 	.word	0x00006e50


	//   ....[78]....
        /*047c*/ 	.word	0x00006fe0


	//   ....[79]....
        /*0480*/ 	.word	0x000074e0


	//   ....[80]....
        /*0484*/ 	.word	0x00007560


	//   ....[81]....
        /*0488*/ 	.word	0x00007610


	//   ....[82]....
        /*048c*/ 	.word	0x00007620


	//   ....[83]....
        /*0490*/ 	.word	0x000076a0


	//   ....[84]....
        /*0494*/ 	.word	0x000076b0


	//   ....[85]....
        /*0498*/ 	.word	0x00007720


	//   ....[86]....
        /*049c*/ 	.word	0x00007740


	//   ....[87]....
        /*04a0*/ 	.word	0x000077b0


	//   ....[88]....
        /*04a4*/ 	.word	0x000077d0


	//   ....[89]....
        /*04a8*/ 	.word	0x00007840


	//   ....[90]....
        /*04ac*/ 	.word	0x00007860


	//   ....[91]....
        /*04b0*/ 	.word	0x000078e0


	//   ....[92]....
        /*04b4*/ 	.word	0x00007b00


	//   ....[93]....
        /*04b8*/ 	.word	0x00007b70


	//   ....[94]....
        /*04bc*/ 	.word	0x00007bf0


	//   ....[95]....
        /*04c0*/ 	.word	0x00007c00


	//   ....[96]....
        /*04c4*/ 	.word	0x00007c80


	//   ....[97]....
        /*04c8*/ 	.word	0x00007c90


	//   ....[98]....
        /*04cc*/ 	.word	0x00007d00


	//   ....[99]....
        /*04d0*/ 	.word	0x00007d20


	//   ....[100]....
        /*04d4*/ 	.word	0x00007d90


	//   ....[101]....
        /*04d8*/ 	.word	0x00007db0


	//   ....[102]....
        /*04dc*/ 	.word	0x00007e20


	//   ....[103]....
        /*04e0*/ 	.word	0x00007e40


	//   ....[104]....
        /*04e4*/ 	.word	0x00007ef0


	//   ....[105]....
        /*04e8*/ 	.word	0x00008650


	//   ....[106]....
        /*04ec*/ 	.word	0x00008c60


	//   ....[107]....
        /*04f0*/ 	.word	0x00008d20


	//   ....[108]....
        /*04f4*/ 	.word	0x00008df0


	//   ....[109]....
        /*04f8*/ 	.word	0x00008e60


	//   ....[110]....
        /*04fc*/ 	.word	0x00008f20


	//   ....[111]....
        /*0500*/ 	.word	0x00008f70


	//   ....[112]....
        /*0504*/ 	.word	0x00009010


	//   ....[113]....
        /*0508*/ 	.word	0x00009060


	//   ....[114]....
        /*050c*/ 	.word	0x000090d0


	//   ....[115]....
        /*0510*/ 	.word	0x00009180


	//   ....[116]....
        /*0514*/ 	.word	0x000091f0


	//   ....[117]....
        /*0518*/ 	.word	0x00009280


	//   ....[118]....
        /*051c*/ 	.word	0x00009320


	//   ....[119]....
        /*0520*/ 	.word	0x000093b0


	//   ....[120]....
        /*0524*/ 	.word	0x00009430


	//   ....[121]....
        /*0528*/ 	.word	0x00009500


	//   ....[122]....
        /*052c*/ 	.word	0x00009560


	//   ....[123]....
        /*0530*/ 	.word	0x00009610


	//   ....[124]....
        /*0534*/ 	.word	0x00009670


	//   ....[125]....
        /*0538*/ 	.word	0x00009700


	//   ....[126]....
        /*053c*/ 	.word	0x00009790


	//   ....[127]....
        /*0540*/ 	.word	0x00009830


	//   ....[128]....
        /*0544*/ 	.word	0x00009880


	//   ....[129]....
        /*0548*/ 	.word	0x00009920


	//   ....[130]....
        /*054c*/ 	.word	0x00009990


	//   ....[131]....
        /*0550*/ 	.word	0x00009a60


	//   ....[132]....
        /*0554*/ 	.word	0x00009ad0


	//   ....[133]....
        /*0558*/ 	.word	0x00009b50


	//   ....[134]....
        /*055c*/ 	.word	0x00009c20


	//   ....[135]....
        /*0560*/ 	.word	0x00009c70


	//   ....[136]....
        /*0564*/ 	.word	0x00009d40


	//   ....[137]....
        /*0568*/ 	.word	0x00009d90


	//   ....[138]....
        /*056c*/ 	.word	0x00009e50


	//   ....[139]....
        /*0570*/ 	.word	0x00009ea0


	//   ....[140]....
        /*0574*/ 	.word	0x00009f70


	//   ....[141]....
        /*0578*/ 	.word	0x00009fc0


	//   ....[142]....
        /*057c*/ 	.word	0x0000a0a0


	//   ....[143]....
        /*0580*/ 	.word	0x0000a0f0


	//   ....[144]....
        /*0584*/ 	.word	0x0000a1a0


	//   ....[145]....
        /*0588*/ 	.word	0x0000a210


	//   ....[146]....
        /*058c*/ 	.word	0x0000a290


	//   ....[147]....
        /*0590*/ 	.word	0x0000a350


	//   ....[148]....
        /*0594*/ 	.word	0x0000a3a0


	//   ....[149]....
        /*0598*/ 	.word	0x0000a470


	//   ....[150]....
        /*059c*/ 	.word	0x0000a4c0


	//   ....[151]....
        /*05a0*/ 	.word	0x0000a580


	//   ....[152]....
        /*05a4*/ 	.word	0x0000a5d0


	//   ....[153]....
        /*05a8*/ 	.word	0x0000a690


	//   ....[154]....
        /*05ac*/ 	.word	0x0000a6e0


	//   ....[155]....
        /*05b0*/ 	.word	0x0000a7a0


	//   ....[156]....
        /*05b4*/ 	.word	0x0000a7f0


	//   ....[157]....
        /*05b8*/ 	.word	0x0000a8d0


	//----- nvinfo : EIATTR_VRC_CTA_INIT_COUNT
	.align		4
.L_164:
        /*05bc*/ 	.byte	0x02, 0x4a
	.zero		1
	.zero		1


	//----- nvinfo : EIATTR_EXIT_INSTR_OFFSETS
	.align		4
        /*05c0*/ 	.byte	0x04, 0x1c
        /*05c2*/ 	.short	(.L_166 - .L_165)


	//   ....[0]....
.L_165:
        /*05c4*/ 	.word	0x00003c50


	//   ....[1]....
        /*05c8*/ 	.word	0x00003c70


	//   ....[2]....
        /*05cc*/ 	.word	0x00008bf0


	//   ....[3]....
        /*05d0*/ 	.word	0x00008c10


	//----- nvinfo : EIATTR_MAX_THREADS
	.align		4
.L_166:
        /*05d4*/ 	.byte	0x04, 0x05
        /*05d6*/ 	.short	(.L_168 - .L_167)
.L_167:
        /*05d8*/ 	.word	0x000000e0
        /*05dc*/ 	.word	0x00000001
        /*05e0*/ 	.word	0x00000001


	//----- nvinfo : EIATTR_CRS_STACK_SIZE
	.align		4
.L_168:
        /*05e4*/ 	.byte	0x04, 0x1e
        /*05e6*/ 	.short	(.L_170 - .L_169)
.L_169:
        /*05e8*/ 	.word	0x00000000


	//----- nvinfo : EIATTR_CBANK_PARAM_SIZE
	.align		4
.L_170:
        /*05ec*/ 	.byte	0x03, 0x19
        /*05ee*/ 	.short	0x0034


	//----- nvinfo : EIATTR_PARAM_CBANK
	.align		4
        /*05f0*/ 	.byte	0x04, 0x0a
        /*05f2*/ 	.short	(.L_172 - .L_171)
	.align		4
.L_171:
        /*05f4*/ 	.word	index@(.nv.constant0._ZN3cub18CUB_300001_SM_10006detail11scan_by_key21DeviceScanByKeyKernelINS2_10policy_hubIPiiiN4cuda3std3__44plusIvEEE10Policy1000ES5_S5_S5_NS0_24ReduceByKeyScanTileStateIiiLb1EEENS8_8equal_toIvEESA_NS0_8NullTypeEjiiEEvT0_PT9_T1_T2_T3_iT4_T5_T6_T7_)
        /*05f8*/ 	.short	0x0380
        /*05fa*/ 	.short	0x0034


	//----- nvinfo : EIATTR_SW_WAR
	.align		4
.L_172:
        /*05fc*/ 	.byte	0x04, 0x36
        /*05fe*/ 	.short	(.L_174 - .L_173)
.L_173:
        /*0600*/ 	.word	0x00000008
.L_174:


//--------------------- .nv.info._ZN3cub18CUB_300001_SM_10006detail11scan_by_key25DeviceScanByKeyInitKernelINS0_24ReduceByKeyScanTileStateIiiLb1EEEPijEEvT_T0_PN4cuda3std3__415iterator_traitsIS8_vE10value_typeET1_i --------------------------
	.section	.nv.info._ZN3cub18CUB_300001_SM_10006detail11scan_by_key25DeviceScanByKeyInitKernelINS0_24ReduceByKeyScanTileStateIiiLb1EEEPijEEvT_T0_PN4cuda3std3__415iterator_traitsIS8_vE10value_typeET1_i,"",@"SHT_CUDA_INFO"
	.sectionflags	@""
	.align	4


	//----- nvinfo : EIATTR_CUDA_API_VERSION
	.align		4
        /*0000*/ 	.byte	0x04, 0x37
        /*0002*/ 	.short	(.L_176 - .L_175)
.L_175:
        /*0004*/ 	.word	0x00000082


	//----- nvinfo : EIATTR_KPARAM_INFO
	.align		4
.L_176:
        /*0008*/ 	.byte	0x04, 0x17
        /*000a*/ 	.short	(.L_178 - .L_177)
.L_177:
        /*000c*/ 	.word	0x00000000
        /*0010*/ 	.short	0x0004
        /*0012*/ 	.short	0x001c
        /*0014*/ 	.byte	0x00, 0xf0, 0x11, 0x00


	//----- nvinfo : EIATTR_KPARAM_INFO
	.align		4
.L_178:
        /*0018*/ 	.byte	0x04, 0x17
        /*001a*/ 	.short	(.L_180 - .L_179)
.L_179:
        /*001c*/ 	.word	0x00000000
        /*0020*/ 	.short	0x0003
        /*0022*/ 	.short	0x0018
        /*0024*/ 	.byte	0x00, 0xf0, 0x11, 0x00


	//----- nvinfo : EIATTR_KPARAM_INFO
	.align		4
.L_180:
        /*0028*/ 	.byte	0x04, 0x17
        /*002a*/ 	.short	(.L_182 - .L_181)
.L_181:
        /*002c*/ 	.word	0x00000000
        /*0030*/ 	.short	0x0002
        /*0032*/ 	.short	0x0010
        /*0034*/ 	.byte	0x00, 0xf5, 0x21, 0x00


	//----- nvinfo : EIATTR_KPARAM_INFO
	.align		4
.L_182:
        /*0038*/ 	.byte	0x04, 0x17
        /*003a*/ 	.short	(.L_184 - .L_183)
.L_183:
        /*003c*/ 	.word	0x00000000
        /*0040*/ 	.short	0x0001
        /*0042*/ 	.short	0x0008
        /*0044*/ 	.byte	0x00, 0xf5, 0x21, 0x00


	//----- nvinfo : EIATTR_KPARAM_INFO
	.align		4
.L_184:
        /*0048*/ 	.byte	0x04, 0x17
        /*004a*/ 	.short	(.L_186 - .L_185)
.L_185:
        /*004c*/ 	.word	0x00000000
        /*0050*/ 	.short	0x0000
        /*0052*/ 	.short	0x0000
        /*0054*/ 	.byte	0x00, 0xf0, 0x21, 0x00


	//----- nvinfo : EIATTR_SPARSE_MMA_MASK
	.align		4
.L_186:
        /*0058*/ 	.byte	0x03, 0x50
        /*005a*/ 	.short	0x0000


	//----- nvinfo : EIATTR_MAXREG_COUNT
	.align		4
        /*005c*/ 	.byte	0x03, 0x1b
        /*005e*/ 	.short	0x00ff


	//----- nvinfo : EIATTR_MERCURY_ISA_VERSION
	.align		4
        /*0060*/ 	.byte	0x03, 0x5f
        /*0062*/ 	.short	0x0101


	//----- nvinfo : EIATTR_VRC_CTA_INIT_COUNT
	.align		4
        /*0064*/ 	.byte	0x02, 0x4a
	.zero		1
	.zero		1


	//----- nvinfo : EIATTR_EXIT_INSTR_OFFSETS
	.align		4
        /*0068*/ 	.byte	0x04, 0x1c
        /*006a*/ 	.short	(.L_188 - .L_187)


	//   ....[0]....
.L_187:
        /*006c*/ 	.word	0x00000150


	//   ....[1]....
        /*0070*/ 	.word	0x000001e0


	//----- nvinfo : EIATTR_CBANK_PARAM_SIZE
	.align		4
.L_188:
        /*0074*/ 	.byte	0x03, 0x19
        /*0076*/ 	.short	0x0020


	//----- nvinfo : EIATTR_PARAM_CBANK
	.align		4
        /*0078*/ 	.byte	0x04, 0x0a
        /*007a*/ 	.short	(.L_190 - .L_189)
	.align		4
.L_189:
        /*007c*/ 	.word	index@(.nv.constant0._ZN3cub18CUB_300001_SM_10006detail11scan_by_key25DeviceScanByKeyInitKernelINS0_24ReduceByKeyScanTileStateIiiLb1EEEPijEEvT_T0_PN4cuda3std3__415iterator_traitsIS8_vE10value_typeET1_i)
        /*0080*/ 	.short	0x0380
        /*0082*/ 	.short	0x0020


	//----- nvinfo : EIATTR_SW_WAR
	.align		4
.L_190:
        /*0084*/ 	.byte	0x04, 0x36
        /*0086*/ 	.short	(.L_192 - .L_191)
.L_191:
        /*0088*/ 	.word	0x00000008
.L_192:


//--------------------- .nv.info._ZN3cub18CUB_300001_SM_10006detail8for_each13static_kernelINS2_12policy_hub_t12policy_500_tElN6thrust24THRUST_300001_SM_1000_NS8cuda_cub10__tabulate7functorIPi2MMIiElEEEEvT0_T1_ --------------------------
	.section	.nv.info._ZN3cub18CUB_300001_SM_10006detail8for_each13static_kernelINS2_12policy_hub_t12policy_500_tElN6thrust24THRUST_300001_SM_1000_NS8cuda_cub10__tabulate7functorIPi2MMIiElEEEEvT0_T1_,"",@"SHT_CUDA_INFO"
	.sectionflags	@""
	.align	4


	//----- nvinfo : EIATTR_CUDA_API_VERSION
	.align		4
        /*0000*/ 	.byte	0x04, 0x37
        /*0002*/ 	.short	(.L_194 - .L_193)
.L_193:
        /*0004*/ 	.word	0x00000082


	//----- nvinfo : EIATTR_KPARAM_INFO
	.align		4
.L_194:
        /*0008*/ 	.byte	0x04, 0x17
        /*000a*/ 	.short	(.L_196 - .L_195)
.L_195:
        /*000c*/ 	.word	0x00000000
        /*0010*/ 	.short	0x0001
        /*0012*/ 	.short	0x0008
        /*0014*/ 	.byte	0x00, 0xf0, 0x41, 0x00


	//----- nvinfo : EIATTR_KPARAM_INFO
	.align		4
.L_196:
        /*0018*/ 	.byte	0x04, 0x17
        /*001a*/ 	.short	(.L_198 - .L_197)
.L_197:
        /*001c*/ 	.word	0x00000000
        /*0020*/ 	.short	0x0000
        /*0022*/ 	.short	0x0000
        /*0024*/ 	.byte	0x00, 0xf0, 0x21, 0x00


	//----- nvinfo : EIATTR_SPARSE_MMA_MASK
	.align		4
.L_198:
        /*0028*/ 	.byte	0x03, 0x50
        /*002a*/ 	.short	0x0000


	//----- nvinfo : EIATTR_MAXREG_COUNT
	.align		4
        /*002c*/ 	.byte	0x03, 0x1b
        /*002e*/ 	.short	0x00ff


	//----- nvinfo : EIATTR_MERCURY_ISA_VERSION
	.align		4
        /*0030*/ 	.byte	0x03, 0x5f
        /*0032*/ 	.short	0x0101


	//----- nvinfo : EIATTR_VRC_CTA_INIT_COUNT
	.align		4
        /*0034*/ 	.byte	0x02, 0x4a
	.zero		1
	.zero		1


	//----- nvinfo : EIATTR_EXIT_INSTR_OFFSETS
	.align		4
        /*0038*/ 	.byte	0x04, 0x1c
        /*003a*/ 	.short	(.L_200 - .L_199)


	//   ....[0]....
.L_199:
        /*003c*/ 	.word	0x000001e0


	//   ....[1]....
        /*0040*/ 	.word	0x00000370


	//   ....[2]....
        /*0044*/ 	.word	0x00000440


	//----- nvinfo : EIATTR_MAX_THREADS
	.align		4
.L_200:
        /*0048*/ 	.byte	0x04, 0x05
        /*004a*/ 	.short	(.L_202 - .L_201)
.L_201:
        /*004c*/ 	.word	0x00000100
        /*0050*/ 	.word	0x00000001
        /*0054*/ 	.word	0x00000001


	//----- nvinfo : EIATTR_CRS_STACK_SIZE
	.align		4
.L_202:
        /*0058*/ 	.byte	0x04, 0x1e
        /*005a*/ 	.short	(.L_204 - .L_203)
.L_203:
        /*005c*/ 	.word	0x00000000


	//----- nvinfo : EIATTR_CBANK_PARAM_SIZE
	.align		4
.L_204:
        /*0060*/ 	.byte	0x03, 0x19
        /*0062*/ 	.short	0x0018


	//----- nvinfo : EIATTR_PARAM_CBANK
	.align		4
        /*0064*/ 	.byte	0x04, 0x0a
        /*0066*/ 	.short	(.L_206 - .L_205)
	.align		4
.L_205:
        /*0068*/ 	.word	index@(.nv.constant0._ZN3cub18CUB_300001_SM_10006detail8for_each13static_kernelINS2_12policy_hub_t12policy_500_tElN6thrust24THRUST_300001_SM_1000_NS8cuda_cub10__tabulate7functorIPi2MMIiElEEEEvT0_T1_)
        /*006c*/ 	.short	0x0380
        /*006e*/ 	.short	0x0018


	//----- nvinfo : EIATTR_SW_WAR
	.align		4
.L_206:
        /*0070*/ 	.byte	0x04, 0x36
        /*0072*/ 	.short	(.L_208 - .L_207)
.L_207:
        /*0074*/ 	.word	0x00000008
.L_208:


//--------------------- .nv.info._ZN3cub18CUB_300001_SM_10006detail11EmptyKernelIvEEvv --------------------------
	.section	.nv.info._ZN3cub18CUB_300001_SM_10006detail11EmptyKernelIvEEvv,"",@"SHT_CUDA_INFO"
	.sectionflags	@""
	.align	4


	//----- nvinfo : EIATTR_CUDA_API_VERSION
	.align		4
        /*0000*/ 	.byte	0x04, 0x37
        /*0002*/ 	.short	(.L_210 - .L_209)
.L_209:
        /*0004*/ 	.word	0x00000082


	//----- nvinfo : EIATTR_SPARSE_MMA_MASK
	.align		4
.L_210:
        /*0008*/ 	.byte	0x03, 0x50
        /*000a*/ 	.short	0x0000


	//----- nvinfo : EIATTR_MAXREG_COUNT
	.align		4
        /*000c*/ 	.byte	0x03, 0x1b
        /*000e*/ 	.short	0x00ff


	//----- nvinfo : EIATTR_MERCURY_ISA_VERSION
	.align		4
        /*0010*/ 	.byte	0x03, 0x5f
        /*0012*/ 	.short	0x0101


	//----- nvinfo : EIATTR_VRC_CTA_INIT_COUNT
	.align		4
        /*0014*/ 	.byte	0x02, 0x4a
	.zero		1
	.zero		1


	//----- nvinfo : EIATTR_EXIT_INSTR_OFFSETS
	.align		4
        /*0018*/ 	.byte	0x04, 0x1c
        /*001a*/ 	.short	(.L_212 - .L_211)


	//   ....[0]....
.L_211:
        /*001c*/ 	.word	0x00000010


	//----- nvinfo : EIATTR_SW_WAR
	.align		4
.L_212:
        /*0020*/ 	.byte	0x04, 0x36
        /*0022*/ 	.short	(.L_214 - .L_213)
.L_213:
        /*0024*/ 	.word	0x00000008
.L_214:


//--------------------- .nv.callgraph             --------------------------
	.section	.nv.callgraph,"",@"SHT_CUDA_CALLGRAPH"
	.align	4
	.sectionentsize	8
	.align		4
        /*0000*/ 	.word	0x00000000
	.align		4
        /*0004*/ 	.word	0xffffffff
	.align		4
        /*0008*/ 	.word	0x00000000
	.align		4
        /*000c*/ 	.word	0xfffffffe
	.align		4
        /*0010*/ 	.word	0x00000000
	.align		4
        /*0014*/ 	.word	0xfffffffd
	.align		4
        /*0018*/ 	.word	0x00000000
	.align		4
        /*001c*/ 	.word	0xfffffffc


//--------------------- .nv.constant4             --------------------------
	.section	.nv.constant4,"a",@progbits
	.align	8
	.align		8
.nv.constant4:
        /*0000*/ 	.dword	_ZN34_INTERNAL_14d74bfd_4_k_cu_bca1f9ce4cuda3std3__45__cpo5beginE
	.align		8
        /*0008*/ 	.dword	_ZN34_INTERNAL_14d74bfd_4_k_cu_bca1f9ce4cuda3std3__45__cpo3endE
	.align		8
        /*0010*/ 	.dword	_ZN34_INTERNAL_14d74bfd_4_k_cu_bca1f9ce4cuda3std3__45__cpo6cbeginE
	.align		8
        /*0018*/ 	.dword	_ZN34_INTERNAL_14d74bfd_4_k_cu_bca1f9ce4cuda3std3__45__cpo4cendE
	.align		8
        /*0020*/ 	.dword	_ZN34_INTERNAL_14d74bfd_4_k_cu_bca1f9ce4cuda3std3__45__cpo6rbeginE
	.align		8
        /*0028*/ 	.dword	_ZN34_INTERNAL_14d74bfd_4_k_cu_bca1f9ce4cuda3std3__45__cpo4rendE
	.align		8
        /*0030*/ 	.dword	_ZN34_INTERNAL_14d74bfd_4_k_cu_bca1f9ce4cuda3std3__45__cpo7crbeginE
	.align		8
        /*0038*/ 	.dword	_ZN34_INTERNAL_14d74bfd_4_k_cu_bca1f9ce4cuda3std3__45__cpo5crendE
	.align		8
        /*0040*/ 	.dword	_ZN34_INTERNAL_14d74bfd_4_k_cu_bca1f9ce4cuda3std3__436_GLOBAL__N__14d74bfd_4_k_cu_bca1f9ce6ignoreE
	.align		8
        /*0048*/ 	.dword	_ZN34_INTERNAL_14d74bfd_4_k_cu_bca1f9ce4cuda3std3__419piecewise_constructE
	.align		8
        /*0050*/ 	.dword	_ZN34_INTERNAL_14d74bfd_4_k_cu_bca1f9ce4cuda3std3__48in_placeE
	.align		8
        /*0058*/ 	.dword	_ZN34_INTERNAL_14d74bfd_4_k_cu_bca1f9ce4cuda3std3__420unreachable_sentinelE
	.align		8
        /*0060*/ 	.dword	_ZN34_INTERNAL_14d74bfd_4_k_cu_bca1f9ce4cuda3std3__47nulloptE
	.align		8
        /*0068*/ 	.dword	_ZN34_INTERNAL_14d74bfd_4_k_cu_bca1f9ce4cuda3std3__48unexpectE
	.align		8
        /*0070*/ 	.dword	_ZN34_INTERNAL_14d74bfd_4_k_cu_bca1f9ce4cuda3std6ranges3__45__cpo4swapE
	.align		8
        /*0078*/ 	.dword	_ZN34_INTERNAL_14d74bfd_4_k_cu_bca1f9ce4cuda3std6ranges3__45__cpo9iter_moveE
	.align		8
        /*0080*/ 	.dword	_ZN34_INTERNAL_14d74bfd_4_k_cu_bca1f9ce4cuda3std6ranges3__45__cpo5beginE
	.align		8
        /*0088*/ 	.dword	_ZN34_INTERNAL_14d74bfd_4_k_cu_bca1f9ce4cuda3std6ranges3__45__cpo3endE
	.align		8
        /*0090*/ 	.dword	_ZN34_INTERNAL_14d74bfd_4_k_cu_bca1f9ce4cuda3std6ranges3__45__cpo6cbeginE
	.align		8
        /*0098*/ 	.dword	_ZN34_INTERNAL_14d74bfd_4_k_cu_bca1f9ce4cuda3std6ranges3__45__cpo4cendE
	.align		8
        /*00a0*/ 	.dword	_ZN34_INTERNAL_14d74bfd_4_k_cu_bca1f9ce4cuda3std6ranges3__45__cpo7advanceE
	.align		8
        /*00a8*/ 	.dword	_ZN34_INTERNAL_14d74bfd_4_k_cu_bca1f9ce4cuda3std6ranges3__45__cpo9iter_swapE
	.align		8
        /*00b0*/ 	.dword	_ZN34_INTERNAL_14d74bfd_4_k_cu_bca1f9ce4cuda3std6ranges3__45__cpo4nextE
	.align		8
        /*00b8*/ 	.dword	_ZN34_INTERNAL_14d74bfd_4_k_cu_bca1f9ce4cuda3std6ranges3__45__cpo4prevE
	.align		8
        /*00c0*/ 	.dword	_ZN34_INTERNAL_14d74bfd_4_k_cu_bca1f9ce4cuda3std6ranges3__45__cpo4dataE
	.align		8
        /*00c8*/ 	.dword	_ZN34_INTERNAL_14d74bfd_4_k_cu_bca1f9ce4cuda3std6ranges3__45__cpo5cdataE
	.align		8
        /*00d0*/ 	.dword	_ZN34_INTERNAL_14d74bfd_4_k_cu_bca1f9ce4cuda3std6ranges3__45__cpo4sizeE
	.align		8
        /*00d8*/ 	.dword	_ZN34_INTERNAL_14d74bfd_4_k_cu_bca1f9ce4cuda3std6ranges3__45__cpo5ssizeE
	.align		8
        /*00e0*/ 	.dword	_ZN34_INTERNAL_14d74bfd_4_k_cu_bca1f9ce4cuda3std6ranges3__45__cpo8distanceE
	.align		8
        /*00e8*/ 	.dword	_ZN34_INTERNAL_14d74bfd_4_k_cu_bca1f9ce6thrust24THRUST_300001_SM_1000_NS8cuda_cub3parE
	.align		8
        /*00f0*/ 	.dword	_ZN34_INTERNAL_14d74bfd_4_k_cu_bca1f9ce6thrust24THRUST_300001_SM_1000_NS8cuda_cub10par_nosyncE
	.align		8
        /*00f8*/ 	.dword	_ZN34_INTERNAL_14d74bfd_4_k_cu_bca1f9ce6thrust24THRUST_300001_SM_1000_NS6system6detail10sequential3seqE
	.align		8
        /*0100*/ 	.dword	_ZN34_INTERNAL_14d74bfd_4_k_cu_bca1f9ce6thrust24THRUST_300001_SM_1000_NS6system3cpp3parE
	.align		8
        /*0108*/ 	.dword	_ZN34_INTERNAL_14d74bfd_4_k_cu_bca1f9ce6thrust24THRUST_300001_SM_1000_NS12placeholders2_1E
	.align		8
        /*0110*/ 	.dword	_ZN34_INTERNAL_14d74bfd_4_k_cu_bca1f9ce6thrust24THRUST_300001_SM_1000_NS12placeholders2_2E
	.align		8
        /*0118*/ 	.dword	_ZN34_INTERNAL_14d74bfd_4_k_cu_bca1f9ce6thrust24THRUST_300001_SM_1000_NS12placeholders2_3E
	.align		8
        /*0120*/ 	.dword	_ZN34_INTERNAL_14d74bfd_4_k_cu_bca1f9ce6thrust24THRUST_300001_SM_1000_NS12placeholders2_4E
	.align		8
        /*0128*/ 	.dword	_ZN34_INTERNAL_14d74bfd_4_k_cu_bca1f9ce6thrust24THRUST_300001_SM_1000_NS12placeholders2_5E
	.align		8
        /*0130*/ 	.dword	_ZN34_INTERNAL_14d74bfd_4_k_cu_bca1f9ce6thrust24THRUST_300001_SM_1000_NS12placeholders2_6E
	.align		8
        /*0138*/ 	.dword	_ZN34_INTERNAL_14d74bfd_4_k_cu_bca1f9ce6thrust24THRUST_300001_SM_1000_NS12placeholders2_7E
	.align		8
        /*0140*/ 	.dword	_ZN34_INTERNAL_14d74bfd_4_k_cu_bca1f9ce6thrust24THRUST_300001_SM_1000_NS12placeholders2_8E
	.align		8
        /*0148*/ 	.dword	_ZN34_INTERNAL_14d74bfd_4_k_cu_bca1f9ce6thrust24THRUST_300001_SM_1000_NS12placeholders2_9E
	.align		8
        /*0150*/ 	.dword	_ZN34_INTERNAL_14d74bfd_4_k_cu_bca1f9ce6thrust24THRUST_300001_SM_1000_NS12placeholders3_10E
	.align		8
        /*0158*/ 	.dword	_ZN34_INTERNAL_14d74bfd_4_k_cu_bca1f9ce6thrust24THRUST_300001_SM_1000_NS3seqE
	.align		8
        /*0160*/ 	.dword	_ZN34_INTERNAL_14d74bfd_4_k_cu_bca1f9ce6thrust24THRUST_300001_SM_1000_NS6deviceE


//--------------------- .text._ZN3cub18CUB_300001_SM_10006detail11scan_by_key21DeviceScanByKeyKernelINS2_10policy_hubIPiiiN4cuda3std3__44plusIvEEE10Policy1000ES5_S5_S5_NS0_24ReduceByKeyScanTileStateIiiLb1EEENS8_8equal_toIvEESA_NS0_8NullTypeEmiiEEvT0_PT9_T1_T2_T3_iT4_T5_T6_T7_ --------------------------
	.section	.text._ZN3cub18CUB_300001_SM_10006detail11scan_by_key21DeviceScanByKeyKernelINS2_10policy_hubIPiiiN4cuda3std3__44plusIvEEE10Policy1000ES5_S5_S5_NS0_24ReduceByKeyScanTileStateIiiLb1EEENS8_8equal_toIvEESA_NS0_8NullTypeEmiiEEvT0_PT9_T1_T2_T3_iT4_T5_T6_T7_,"ax",@progbits
	.align	128
        .global         _ZN3cub18CUB_300001_SM_10006detail11scan_by_key21DeviceScanByKeyKernelINS2_10policy_hubIPiiiN4cuda3std3__44plusIvEEE10Policy1000ES5_S5_S5_NS0_24ReduceByKeyScanTileStateIiiLb1EEENS8_8equal_toIvEESA_NS0_8NullTypeEmiiEEvT0_PT9_T1_T2_T3_iT4_T5_T6_T7_
        .type           _ZN3cub18CUB_300001_SM_10006detail11scan_by_key21DeviceScanByKeyKernelINS2_10policy_hubIPiiiN4cuda3std3__44plusIvEEE10Policy1000ES5_S5_S5_NS0_24ReduceByKeyScanTileStateIiiLb1EEENS8_8equal_toIvEESA_NS0_8NullTypeEmiiEEvT0_PT9_T1_T2_T3_iT4_T5_T6_T7_,@function
        .size           _ZN3cub18CUB_300001_SM_10006detail11scan_by_key21DeviceScanByKeyKernelINS2_10policy_hubIPiiiN4cuda3std3__44plusIvEEE10Policy1000ES5_S5_S5_NS0_24ReduceByKeyScanTileStateIiiLb1EEENS8_8equal_toIvEESA_NS0_8NullTypeEmiiEEvT0_PT9_T1_T2_T3_iT4_T5_T6_T7_,(.L_x_205 - _ZN3cub18CUB_300001_SM_10006detail11scan_by_key21DeviceScanByKeyKernelINS2_10policy_hubIPiiiN4cuda3std3__44plusIvEEE10Policy1000ES5_S5_S5_NS0_24ReduceByKeyScanTileStateIiiLb1EEENS8_8equal_toIvEESA_NS0_8NullTypeEmiiEEvT0_PT9_T1_T2_T3_iT4_T5_T6_T7_)
        .other          _ZN3cub18CUB_300001_SM_10006detail11scan_by_key21DeviceScanByKeyKernelINS2_10policy_hubIPiiiN4cuda3std3__44plusIvEEE10Policy1000ES5_S5_S5_NS0_24ReduceByKeyScanTileStateIiiLb1EEENS8_8equal_toIvEESA_NS0_8NullTypeEmiiEEvT0_PT9_T1_T2_T3_iT4_T5_T6_T7_,@"STO_CUDA_ENTRY STV_DEFAULT"
_ZN3cub18CUB_300001_SM_10006detail11scan_by_key21DeviceScanByKeyKernelINS2_10policy_hubIPiiiN4cuda3std3__44plusIvEEE10Policy1000ES5_S5_S5_NS0_24ReduceByKeyScanTileStateIiiLb1EEENS8_8equal_toIvEESA_NS0_8NullTypeEmiiEEvT0_PT9_T1_T2_T3_iT4_T5_T6_T7_:
.text._ZN3cub18CUB_300001_SM_10006detail11scan_by_key21DeviceScanByKeyKernelINS2_10policy_hubIPiiiN4cuda3std3__44plusIvEEE10Policy1000ES5_S5_S5_NS0_24ReduceByKeyScanTileStateIiiLb1EEENS8_8equal_toIvEESA_NS0_8NullTypeEmiiEEvT0_PT9_T1_T2_T3_iT4_T5_T6_T7_:
[----:B------:R-:W-:Y:S01]  /*0000*/  LDC R1, c[0x0][0x37c] ;  /* 0x0000df00ff017b82 */ /* 0x000fe20000000800 */
[----:B------:R-:W0:Y:S01]  /*0010*/  S2R R58, SR_CTAID.X ;  /* 0x00000000003a7919 */ /* 0x000e220000002500 */
[----:B------:R-:W1:Y:S01]  /*0020*/  LDCU.64 UR4, c[0x0][0x3b0] ;  /* 0x00007600ff0477ac */ /* 0x000e620008000a00 */
[----:B------:R-:W2:Y:S01]  /*0030*/  LDCU.64 UR8, c[0x0][0x358] ;  /* 0x00006b00ff0877ac */ /* 0x000ea20008000a00 */
[----:B0-----:R-:W-:-:S03]  /*0040*/  IMAD.WIDE.U32 R46, R58, 0x1180, RZ ;  /* 0x000011803a2e7825 */ /* 0x001fc600078e00ff */
[----:B-1----:R-:W-:-:S04]  /*0050*/  IADD3 R2, P0, PT, -R46, UR4, RZ ;  /* 0x000000042e027c10 */ /* 0x002fc8000ff1e1ff */
[----:B------:R-:W-:Y:S02]  /*0060*/  IADD3.X R46, PT, PT, ~R47, UR5, RZ, P0, !PT ;  /* 0x000000052f2e7c10 */ /* 0x000fe400087fe5ff */
[----:B------:R-:W-:-:S04]  /*0070*/  ISETP.GE.U32.AND P0, PT, R2, 0x1181, PT ;  /* 0x000011810200780c */ /* 0x000fc80003f06070 */
[----:B------:R-:W-:-:S13]  /*0080*/  ISETP.GE.U32.AND.EX P0, PT, R46, RZ, PT, P0 ;  /* 0x000000ff2e00720c */ /* 0x000fda0003f06100 */
[----:B--2---:R-:W-:Y:S05]  /*0090*/  @!P0 BRA `(.L_x_0) ;  /* 0x0000003800f48947 */ /* 0x004fea0003800000 */
[----:B------:R-:W0:Y:S01]  /*00a0*/  S2R R59, SR_TID.X ;  /* 0x00000000003b7919 */ /* 0x000e220000002100 */
[----:B------:R-:W1:Y:S01]  /*00b0*/  LDCU.64 UR4, c[0x0][0x380] ;  /* 0x00007000ff0477ac */ /* 0x000e620008000a00 */
[----:B------:R-:W2:Y:S01]  /*00c0*/  LDCU.64 UR6, c[0x0][0x390] ;  /* 0x00007200ff0677ac */ /* 0x000ea20008000a00 */
[C---:B0-----:R-:W-:Y:S02]  /*00d0*/  LOP3.LUT R2, R59.reuse, 0x1f, RZ, 0xc0, !PT ;  /* 0x0000001f3b027812 */ /* 0x041fe400078ec0ff */
[----:B------:R-:W-:-:S05]  /*00e0*/  LOP3.LUT R3, R59, 0x3e0, RZ, 0xc0, !PT ;  /* 0x000003e03b037812 */ /* 0x000fca00078ec0ff */
[----:B------:R-:W-:Y:S02]  /*00f0*/  IMAD R2, R3, 0x14, R2 ;  /* 0x0000001403027824 */ /* 0x000fe400078e0202 */
[----:B------:R-:W-:Y:S02]  /*0100*/  IMAD.MOV.U32 R3, RZ, RZ, RZ ;  /* 0x000000ffff037224 */ /* 0x000fe400078e00ff */
[----:B------:R-:W-:-:S04]  /*0110*/  IMAD.WIDE.U32 R2, R58, 0x1180, R2 ;  /* 0x000011803a027825 */ /* 0x000fc800078e0002 */
[C---:B------:R-:W-:Y:S01]  /*0120*/  IMAD.SHL.U32 R24, R2.reuse, 0x4, RZ ;  /* 0x0000000402187824 */ /* 0x040fe200078e00ff */
[----:B------:R-:W-:-:S04]  /*0130*/  SHF.L.U64.HI R7, R2, 0x2, R3 ;  /* 0x0000000202077819 */ /* 0x000fc80000010203 */
[----:B-1----:R-:W-:-:S04]  /*0140*/  IADD3 R4, P0, PT, R24, UR4, RZ ;  /* 0x0000000418047c10 */ /* 0x002fc8000ff1e0ff */
[----:B------:R-:W-:-:S05]  /*0150*/  IADD3.X R5, PT, PT, R7, UR5, RZ, P0, !PT ;  /* 0x0000000507057c10 */ /* 0x000fca00087fe4ff */
[----:B------:R-:W3:Y:S04]  /*0160*/  LD.E.STRONG.SM R0, desc[UR8][R4.64] ;  /* 0x0000000804007980 */ /* 0x000ee8000c10b900 */
[----:B------:R-:W4:Y:S04]  /*0170*/  LD.E.STRONG.SM R2, desc[UR8][R4.64+0x80] ;  /* 0x0000800804027980 */ /* 0x000f28000c10b900 */
[----:B------:R-:W5:Y:S04]  /*0180*/  LD.E.STRONG.SM R6, desc[UR8][R4.64+0x100] ;  /* 0x0001000804067980 */ /* 0x000f68000c10b900 */
        /* <DEDUP_REMOVED lines=16> */
[----:B------:R-:W5:Y:S01]  /*0290*/  LD.E.STRONG.SM R42, desc[UR8][R4.64+0x980] ;  /* 0x00098008042a7980 */ /* 0x000f62000c10b900 */
[----:B------:R-:W0:Y:S01]  /*02a0*/  S2UR UR5, SR_CgaCtaId ;  /* 0x00000000000579c3 */ /* 0x000e220000008800 */
[----:B------:R-:W-:Y:S01]  /*02b0*/  SHF.R.U32.HI R62, RZ, 0x5, R59 ;  /* 0x00000005ff3e7819 */ /* 0x000fe2000001163b */
[----:B------:R-:W-:Y:S01]  /*02c0*/  UMOV UR4, 0x400 ;  /* 0x0000040000047882 */ /* 0x000fe20000000000 */
[----:B------:R-:W1:Y:S01]  /*02d0*/  S2R R3, SR_LANEID ;  /* 0x0000000000037919 */ /* 0x000e620000000000 */
[----:B--2---:R-:W-:-:S04]  /*02e0*/  IADD3 R24, P0, PT, R24, UR6, RZ ;  /* 0x0000000618187c10 */ /* 0x004fc8000ff1e0ff */
[----:B------:R-:W-:Y:S01]  /*02f0*/  IADD3.X R25, PT, PT, R7, UR7, RZ, P0, !PT ;  /* 0x0000000707197c10 */ /* 0x000fe200087fe4ff */
[----:B0-----:R-:W-:Y:S01]  /*0300*/  ULEA UR4, UR5, UR4, 0x18 ;  /* 0x0000000405047291 */ /* 0x001fe2000f8ec0ff */
[----:B-1----:R-:W-:-:S05]  /*0310*/  IMAD R57, R62, 0x280, R3 ;  /* 0x000002803e397824 */ /* 0x002fca00078e0203 */
[----:B------:R-:W-:-:S05]  /*0320*/  LEA R57, R57, UR4, 0x2 ;  /* 0x0000000439397c11 */ /* 0x000fca000f8e10ff */
[----:B------:R-:W-:Y:S01]  /*0330*/  IMAD R56, R3, 0x4c, R57 ;  /* 0x0000004c03387824 */ /* 0x000fe200078e0239 */
[----:B---3--:R0:W-:Y:S04]  /*0340*/  STS [R57], R0 ;  /* 0x0000000039007388 */ /* 0x0081e80000000800 */
[----:B----4-:R1:W-:Y:S04]  /*0350*/  STS [R57+0x80], R2 ;  /* 0x0000800239007388 */ /* 0x0103e80000000800 */
[----:B-----5:R-:W-:Y:S04]  /*0360*/  STS [R57+0x100], R6 ;  /* 0x0001000639007388 */ /* 0x020fe80000000800 */
[----:B------:R-:W-:Y:S04]  /*0370*/  STS [R57+0x180], R8 ;  /* 0x0001800839007388 */ /* 0x000fe80000000800 */
[----:B------:R-:W-:Y:S04]  /*0380*/  STS [R57+0x200], R10 ;  /* 0x0002000a39007388 */ /* 0x000fe80000000800 */
[----:B------:R-:W-:Y:S04]  /*0390*/  STS [R57+0x280], R12 ;  /* 0x0002800c39007388 */ /* 0x000fe80000000800 */
[----:B------:R-:W-:Y:S04]  /*03a0*/  STS [R57+0x300], R14 ;  /* 0x0003000e39007388 */ /* 0x000fe80000000800 */
[----:B------:R-:W-:Y:S04]  /*03b0*/  STS [R57+0x380], R16 ;  /* 0x0003801039007388 */ /* 0x000fe80000000800 */
[----:B------:R-:W-:Y:S04]  /*03c0*/  STS [R57+0x400], R18 ;  /* 0x0004001239007388 */ /* 0x000fe80000000800 */
[----:B------:R-:W-:Y:S04]  /*03d0*/  STS [R57+0x480], R20 ;  /* 0x0004801439007388 */ /* 0x000fe80000000800 */
[----:B------:R-:W-:Y:S04]  /*03e0*/  STS [R57+0x500], R22 ;  /* 0x0005001639007388 */ /* 0x000fe80000000800 */
[----:B------:R2:W-:Y:S04]  /*03f0*/  STS [R57+0x580], R26 ;  /* 0x0005801a39007388 */ /* 0x0005e80000000800 */
[----:B------:R3:W-:Y:S04]  /*0400*/  STS [R57+0x600], R28 ;  /* 0x0006001c39007388 */ /* 0x0007e80000000800 */
[----:B------:R4:W-:Y:S04]  /*0410*/  STS [R57+0x680], R30 ;  /* 0x0006801e39007388 */ /* 0x0009e80000000800 */
[----:B------:R5:W-:Y:S04]  /*0420*/  STS [R57+0x700], R32 ;  /* 0x0007002039007388 */ /* 0x000be80000000800 */
[----:B------:R5:W-:Y:S04]  /*0430*/  STS [R57+0x780], R34 ;  /* 0x0007802239007388 */ /* 0x000be80000000800 */
[----:B------:R5:W-:Y:S04]  /*0440*/  STS [R57+0x800], R36 ;  /* 0x0008002439007388 */ /* 0x000be80000000800 */
[----:B------:R5:W-:Y:S04]  /*0450*/  STS [R57+0x880], R38 ;  /* 0x0008802639007388 */ /* 0x000be80000000800 */
[----:B------:R5:W-:Y:S04]  /*0460*/  STS [R57+0x900], R40 ;  /* 0x0009002839007388 */ /* 0x000be80000000800 */
[----:B------:R5:W-:Y:S01]  /*0470*/  STS [R57+0x980], R42 ;  /* 0x0009802a39007388 */ /* 0x000be20000000800 */
[----:B------:R-:W-:-:S03]  /*0480*/  NOP ;  /* 0x0000000000007918 */ /* 0x000fc60000000000 */
[----:B------:R-:W5:Y:S04]  /*0490*/  LDS.128 R4, [R56] ;  /* 0x0000000038047984 */ /* 0x000f680000000c00 */
[----:B------:R-:W5:Y:S04]  /*04a0*/  LDS.128 R8, [R56+0x10] ;  /* 0x0000100038087984 */ /* 0x000f680000000c00 */
[----:B------:R-:W5:Y:S04]  /*04b0*/  LDS.128 R12, [R56+0x20] ;  /* 0x00002000380c7984 */ /* 0x000f680000000c00 */
[----:B------:R-:W5:Y:S04]  /*04c0*/  LDS.128 R16, [R56+0x30] ;  /* 0x0000300038107984 */ /* 0x000f680000000c00 */
[----:B------:R-:W5:Y:S01]  /*04d0*/  LDS.128 R20, [R56+0x40] ;  /* 0x0000400038147984 */ /* 0x000f620000000c00 */
[----:B------:R-:W-:Y:S06]  /*04e0*/  BAR.SYNC.DEFER_BLOCKING 0x0 ;  /* 0x0000000000007b1d */ /* 0x000fec0000010000 */
[----:B0-----:R-:W5:Y:S04]  /*04f0*/  LD.E.STRONG.SM R0, desc[UR8][R24.64] ;  /* 0x0000000818007980 */ /* 0x001f68000c10b900 */
[----:B-1----:R-:W5:Y:S04]  /*0500*/  LD.E.STRONG.SM R2, desc[UR8][R24.64+0x80] ;  /* 0x0000800818027980 */ /* 0x002f68000c10b900 */
[----:B--2---:R-:W2:Y:S04]  /*0510*/  LD.E.STRONG.SM R26, desc[UR8][R24.64+0x100] ;  /* 0x00010008181a7980 */ /* 0x004ea8000c10b900 */
[----:B---3--:R-:W3:Y:S04]  /*0520*/  LD.E.STRONG.SM R28, desc[UR8][R24.64+0x180] ;  /* 0x00018008181c7980 */ /* 0x008ee8000c10b900 */
[----:B----4-:R-:W4:Y:S04]  /*0530*/  LD.E.STRONG.SM R30, desc[UR8][R24.64+0x200] ;  /* 0x00020008181e7980 */ /* 0x010f28000c10b900 */
[----:B-----5:R-:W5:Y:S04]  /*0540*/  LD.E.STRONG.SM R32, desc[UR8][R24.64+0x280] ;  /* 0x0002800818207980 */ /* 0x020f68000c10b900 */
        /* <DEDUP_REMOVED lines=14> */
[----:B------:R-:W-:Y:S01]  /*0630*/  ISETP.NE.AND P0, PT, R58, RZ, PT ;  /* 0x000000ff3a00720c */ /* 0x000fe20003f05270 */
[----:B------:R-:W-:Y:S02]  /*0640*/  BSSY.RECONVERGENT B0, `(.L_x_1) ;  /* 0x0000328000007945 */ /* 0x000fe40003800200 */
[----:B------:R-:W-:Y:S04]  /*0650*/  STS [R57], R0 ;  /* 0x0000000039007388 */ /* 0x000fe80000000800 */
[----:B------:R0:W-:Y:S04]  /*0660*/  STS [R57+0x80], R2 ;  /* 0x0000800239007388 */ /* 0x0001e80000000800 */
[----:B--2---:R1:W-:Y:S04]  /*0670*/  STS [R57+0x100], R26 ;  /* 0x0001001a39007388 */ /* 0x0043e80000000800 */
[----:B---3--:R1:W-:Y:S01]  /*0680*/  STS [R57+0x180], R28 ;  /* 0x0001801c39007388 */ /* 0x0083e20000000800 */
[----:B0-----:R-:W-:-:S03]  /*0690*/  IMAD.MOV.U32 R2, RZ, RZ, R58 ;  /* 0x000000ffff027224 */ /* 0x001fc600078e003a */
[----:B----4-:R1:W-:Y:S04]  /*06a0*/  STS [R57+0x200], R30 ;  /* 0x0002001e39007388 */ /* 0x0103e80000000800 */
[----:B-----5:R1:W-:Y:S04]  /*06b0*/  STS [R57+0x280], R32 ;  /* 0x0002802039007388 */ /* 0x0203e80000000800 */
        /* <DEDUP_REMOVED lines=15> */
[----:B------:R1:W0:Y:S04]  /*07b0*/  LDS.128 R24, [R56] ;  /* 0x0000000038187984 */ /* 0x0002280000000c00 */
[----:B------:R1:W2:Y:S04]  /*07c0*/  LDS.128 R28, [R56+0x10] ;  /* 0x00001000381c7984 */ /* 0x0002a80000000c00 */
[----:B------:R1:W3:Y:S04]  /*07d0*/  LDS.128 R32, [R56+0x20] ;  /* 0x0000200038207984 */ /* 0x0002e80000000c00 */
[----:B------:R1:W4:Y:S04]  /*07e0*/  LDS.128 R36, [R56+0x30] ;  /* 0x0000300038247984 */ /* 0x0003280000000c00 */
[----:B------:R1:W0:Y:S01]  /*07f0*/  LDS.128 R40, [R56+0x40] ;  /* 0x0000400038287984 */ /* 0x0002220000000c00 */
[----:B------:R-:W-:Y:S06]  /*0800*/  BAR.SYNC.DEFER_BLOCKING 0x0 ;  /* 0x0000000000007b1d */ /* 0x000fec0000010000 */
[----:B------:R-:W-:Y:S05]  /*0810*/  @P0 BRA `(.L_x_2) ;  /* 0x0000001000700947 */ /* 0x000fea0003800000 */
[----:B------:R-:W-:Y:S02]  /*0820*/  ISETP.NE.AND P5, PT, R5, R6, PT ;  /* 0x000000060500720c */ /* 0x000fe40003fa5270 */
[C---:B------:R-:W-:Y:S02]  /*0830*/  LEA R2, R59.reuse, UR4, 0x2 ;  /* 0x000000043b027c11 */ /* 0x040fe4000f8e10ff */
[----:B------:R-:W-:Y:S02]  /*0840*/  ISETP.NE.OR P0, PT, R4, R5, P5 ;  /* 0x000000050400720c */ /* 0x000fe40002f05670 */
[----:B------:R-:W-:Y:S01]  /*0850*/  ISETP.NE.AND P1, PT, R59, RZ, PT ;  /* 0x000000ff3b00720c */ /* 0x000fe20003f25270 */
[----:B------:R-:W-:Y:S01]  /*0860*/  STS [R2+0x3fc], R23 ;  /* 0x0003fc1702007388 */ /* 0x000fe20000000800 */
[----:B------:R-:W-:Y:S01]  /*0870*/  BAR.SYNC.DEFER_BLOCKING 0x0 ;  /* 0x0000000000007b1d */ /* 0x000fe20000010000 */
[----:B------:R-:W-:Y:S02]  /*0880*/  ISETP.NE.OR P0, PT, R6, R7, P0 ;  /* 0x000000070600720c */ /* 0x000fe40000705670 */
[----:B------:R-:W-:-:S02]  /*0890*/  ISETP.NE.AND P2, PT, R4, R5, PT ;  /* 0x000000050400720c */ /* 0x000fc40003f45270 */
[----:B------:R-:W-:Y:S02]  /*08a0*/  ISETP.NE.OR P0, PT, R7, R8, P0 ;  /* 0x000000080700720c */ /* 0x000fe40000705670 */
[----:B01----:R-:W-:Y:S02]  /*08b0*/  SEL R44, R24, RZ, !P2 ;  /* 0x000000ff182c7207 */ /* 0x003fe40005000000 */
[----:B------:R-:W-:Y:S02]  /*08c0*/  ISETP.NE.OR P0, PT, R8, R9, P0 ;  /* 0x000000090800720c */ /* 0x000fe40000705670 */
[----:B------:R-:W-:Y:S01]  /*08d0*/  LOP3.LUT R0, R0, 0xffffdfff, RZ, 0xc0, !PT ;  /* 0xffffdfff00007812 */ /* 0x000fe200078ec0ff */
[----:B------:R-:W-:Y:S01]  /*08e0*/  IMAD.IADD R44, R25, 0x1, R44 ;  /* 0x00000001192c7824 */ /* 0x000fe200078e022c */
[----:B------:R-:W-:Y:S02]  /*08f0*/  ISETP.NE.OR P0, PT, R9, R10, P0 ;  /* 0x0000000a0900720c */ /* 0x000fe40000705670 */
[----:B------:R-:W-:-:S02]  /*0900*/  ISETP.NE.AND P4, PT, R18, R19, PT ;  /* 0x000000131200720c */ /* 0x000fc40003f85270 */
[----:B------:R-:W-:Y:S02]  /*0910*/  ISETP.NE.OR P0, PT, R10, R11, P0 ;  /* 0x0000000b0a00720c */ /* 0x000fe40000705670 */
[----:B------:R-:W-:Y:S02]  /*0920*/  @P2 LOP3.LUT R0, R0, 0x2000, RZ, 0xfc, !PT ;  /* 0x0000200000002812 */ /* 0x000fe400078efcff */
[----:B------:R-:W-:Y:S02]  /*0930*/  ISETP.NE.OR P0, PT, R11, R12, P0 ;  /* 0x0000000c0b00720c */ /* 0x000fe40000705670 */
[----:B------:R-:W-:Y:S01]  /*0940*/  ISETP.NE.AND P2, PT, R6, R7, PT ;  /* 0x000000070600720c */ /* 0x000fe20003f45270 */
[----:B------:R0:W1:Y:S01]  /*0950*/  @P1 LDS R45, [R2+0x3f8] ;  /* 0x0003f800022d1984 */ /* 0x0000620000000800 */
[----:B------:R-:W-:Y:S02]  /*0960*/  ISETP.NE.OR P0, PT, R12, R13, P0 ;  /* 0x0000000d0c00720c */ /* 0x000fe40000705670 */
[----:B------:R-:W-:-:S02]  /*0970*/  SEL R5, R44, RZ, !P5 ;  /* 0x000000ff2c057207 */ /* 0x000fc40006800000 */
[----:B------:R-:W-:Y:S02]  /*0980*/  ISETP.NE.OR P0, PT, R13, R14, P0 ;  /* 0x0000000e0d00720c */ /* 0x000fe40000705670 */
[----:B------:R-:W-:Y:S01]  /*0990*/  LOP3.LUT R0, R0, 0xffffefff, RZ, 0xc0, !PT ;  /* 0xffffefff00007812 */ /* 0x000fe200078ec0ff */
[----:B------:R-:W-:Y:S01]  /*09a0*/  IMAD.IADD R5, R26, 0x1, R5 ;  /* 0x000000011a057824 */ /* 0x000fe200078e0205 */
[----:B------:R-:W-:Y:S02]  /*09b0*/  ISETP.NE.OR P0, PT, R14, R15, P0 ;  /* 0x0000000f0e00720c */ /* 0x000fe40000705670 */
[----:B------:R-:W-:Y:S02]  /*09c0*/  ISETP.NE.AND P3, PT, R19, R20, PT ;  /* 0x000000141300720c */ /* 0x000fe40003f65270 */
[----:B------:R-:W-:Y:S02]  /*09d0*/  ISETP.NE.OR P0, PT, R15, R16, P0 ;  /* 0x000000100f00720c */ /* 0x000fe40000705670 */
[----:B------:R-:W-:-:S02]  /*09e0*/  @P2 LOP3.LUT R0, R0, 0x1000, RZ, 0xfc, !PT ;  /* 0x0000100000002812 */ /* 0x000fc400078efcff */
[----:B------:R-:W-:Y:S02]  /*09f0*/  ISETP.NE.OR P0, PT, R16, R17, P0 ;  /* 0x000000111000720c */ /* 0x000fe40000705670 */
[----:B0-----:R-:W-:Y:S02]  /*0a00*/  SEL R2, R5, RZ, !P2 ;  /* 0x000000ff05027207 */ /* 0x001fe40005000000 */
[----:B------:R-:W-:Y:S02]  /*0a10*/  ISETP.NE.OR P0, PT, R17, R18, P0 ;  /* 0x000000121100720c */ /* 0x000fe40000705670 */
[----:B------:R-:W-:Y:S01]  /*0a20*/  ISETP.NE.AND P2, PT, R7, R8, PT ;  /* 0x000000080700720c */ /* 0x000fe20003f45270 */
[----:B------:R-:W-:Y:S01]  /*0a30*/  IMAD.IADD R2, R27, 0x1, R2 ;  /* 0x000000011b027824 */ /* 0x000fe200078e0202 */
[----:B------:R-:W-:Y:S02]  /*0a40*/  ISETP.NE.OR P0, PT, R18, R19, P0 ;  /* 0x000000131200720c */ /* 0x000fe40000705670 */
[----:B------:R-:W-:-:S02]  /*0a50*/  LOP3.LUT R0, R0, 0xfffff7ff, RZ, 0xc0, !PT ;  /* 0xfffff7ff00007812 */ /* 0x000fc400078ec0ff */
[----:B------:R-:W-:Y:S02]  /*0a60*/  ISETP.NE.OR P0, PT, R19, R20, P0 ;  /* 0x000000141300720c */ /* 0x000fe40000705670 */
[----:B------:R-:W-:Y:S01]  /*0a70*/  SEL R5, R2, RZ, !P2 ;  /* 0x000000ff02057207 */ /* 0x000fe20005000000 */
[----:B------:R-:W-:Y:S01]  /*0a80*/  IMAD.MOV.U32 R2, RZ, RZ, 0x1 ;  /* 0x00000001ff027424 */ /* 0x000fe200078e00ff */
[----:B------:R-:W-:Y:S02]  /*0a90*/  ISETP.NE.OR P0, PT, R20, R21, P0 ;  /* 0x000000151400720c */ /* 0x000fe40000705670 */
[----:B------:R-:W-:Y:S01]  /*0aa0*/  P2R R44, PR, RZ, 0x20 ;  /* 0x00000020ff2c7803 */ /* 0x000fe20000000000 */
[----:B--2---:R-:W-:Y:S01]  /*0ab0*/  IMAD.IADD R6, R28, 0x1, R5 ;  /* 0x000000011c067824 */ /* 0x004fe200078e0205 */
[----:B------:R-:W-:Y:S02]  /*0ac0*/  ISETP.NE.OR P0, PT, R21, R22, P0 ;  /* 0x000000161500720c */ /* 0x000fe40000705670 */
[----:B------:R-:W-:-:S02]  /*0ad0*/  @P2 LOP3.LUT R0, R0, 0x800, RZ, 0xfc, !PT ;  /* 0x0000080000002812 */ /* 0x000fc400078efcff */
[----:B------:R-:W-:Y:S02]  /*0ae0*/  ISETP.NE.OR P0, PT, R22, R23, P0 ;  /* 0x000000171600720c */ /* 0x000fe40000705670 */
[----:B------:R-:W-:Y:S02]  /*0af0*/  ISETP.NE.AND P2, PT, R8, R9, PT ;  /* 0x000000090800720c */ /* 0x000fe40003f45270 */
[----:B------:R-:W-:Y:S02]  /*0b00*/  SEL R5, RZ, 0x1, !P0 ;  /* 0x00000001ff057807 */ /* 0x000fe40004000000 */
[----:B-1----:R-:W-:Y:S02]  /*0b10*/  @P1 ISETP.NE.AND P0, PT, R45, R4, PT ;  /* 0x000000042d00120c */ /* 0x002fe40003f05270 */
[----:B------:R-:W-:Y:S02]  /*0b20*/  LOP3.LUT R0, R0, 0xfffffbff, RZ, 0xc0, !PT ;  /* 0xfffffbff00007812 */ /* 0x000fe400078ec0ff */
[----:B------:R-:W-:-:S02]  /*0b30*/  @P1 SEL R2, RZ, 0x1, !P0 ;  /* 0x00000001ff021807 */ /* 0x000fc40004000000 */
[----:B------:R-:W-:Y:S02]  /*0b40*/  ISETP.NE.AND P1, PT, R9, R10, PT ;  /* 0x0000000a0900720c */ /* 0x000fe40003f25270 */
[----:B------:R-:W-:Y:S02]  /*0b50*/  SEL R6, R6, RZ, !P2 ;  /* 0x000000ff06067207 */ /* 0x000fe40005000000 */
[----:B------:R-:W-:Y:S02]  /*0b60*/  @P2 LOP3.LUT R0, R0, 0x400, RZ, 0xfc, !PT ;  /* 0x0000040000002812 */ /* 0x000fe400078efcff */
[----:B------:R-:W-:Y:S01]  /*0b70*/  ISETP.NE.AND P0, PT, R10, R11, PT ;  /* 0x0000000b0a00720c */ /* 0x000fe20003f05270 */
[----:B------:R-:W-:Y:S01]  /*0b80*/  IMAD.IADD R6, R29, 0x1, R6 ;  /* 0x000000011d067824 */ /* 0x000fe200078e0206 */
[----:B------:R-:W-:Y:S02]  /*0b90*/  LOP3.LUT R0, R0, 0xfffffdff, RZ, 0xc0, !PT ;  /* 0xfffffdff00007812 */ /* 0x000fe400078ec0ff */
[----:B------:R-:W-:-:S02]  /*0ba0*/  ISETP.NE.AND P2, PT, R20, R21, PT ;  /* 0x000000151400720c */ /* 0x000fc40003f45270 */
[----:B------:R-:W-:Y:S02]  /*0bb0*/  SEL R7, R6, RZ, !P1 ;  /* 0x000000ff06077207 */ /* 0x000fe40004800000 */
[----:B------:R-:W-:Y:S02]  /*0bc0*/  @P1 LOP3.LUT R0, R0, 0x200, RZ, 0xfc, !PT ;  /* 0x0000020000001812 */ /* 0x000fe400078efcff */
[----:B------:R-:W-:Y:S01]  /*0bd0*/  ISETP.NE.AND P1, PT, R22, R23, PT ;  /* 0x000000171600720c */ /* 0x000fe20003f25270 */
[----:B------:R-:W-:Y:S01]  /*0be0*/  IMAD.IADD R7, R30, 0x1, R7 ;  /* 0x000000011e077824 */ /* 0x000fe200078e0207 */
[----:B------:R-:W-:Y:S02]  /*0bf0*/  LOP3.LUT R0, R0, 0xfffffeff, RZ, 0xc0, !PT ;  /* 0xfffffeff00007812 */ /* 0x000fe400078ec0ff */
[----:B------:R-:W-:Y:S02]  /*0c00*/  LOP3.LUT P6, R5, R2, RZ, R5, 0xfa, !PT ;  /* 0x000000ff02057212 */ /* 0x000fe400078cfa05 */
[----:B------:R-:W-:-:S02]  /*0c10*/  @P0 LOP3.LUT R0, R0, 0x100, RZ, 0xfc, !PT ;  /* 0x0000010000000812 */ /* 0x000fc400078efcff */
[----:B------:R-:W-:Y:S02]  /*0c20*/  SEL R4, R7, RZ, !P0 ;  /* 0x000000ff07047207 */ /* 0x000fe40004000000 */
[----:B------:R-:W-:Y:S02]  /*0c30*/  ISETP.NE.AND P0, PT, R11, R12, PT ;  /* 0x0000000c0b00720c */ /* 0x000fe40003f05270 */
[----:B------:R-:W-:Y:S01]  /*0c40*/  LOP3.LUT R0, R0, 0xffffff7f, RZ, 0xc0, !PT ;  /* 0xffffff7f00007812 */ /* 0x000fe200078ec0ff */
[----:B------:R-:W-:-:S05]  /*0c50*/  IMAD.IADD R4, R31, 0x1, R4 ;  /* 0x000000011f047824 */ /* 0x000fca00078e0204 */
[----:B------:R-:W-:-:S05]  /*0c60*/  SEL R7, R4, RZ, !P0 ;  /* 0x000000ff04077207 */ /* 0x000fca0004000000 */
[----:B------:R-:W-:Y:S01]  /*0c70*/  @P0 LOP3.LUT R0, R0, 0x80, RZ, 0xfc, !PT ;  /* 0x0000008000000812 */ /* 0x000fe200078efcff */
[----:B---3--:R-:W-:Y:S01]  /*0c80*/  IMAD.IADD R7, R32, 0x1, R7 ;  /* 0x0000000120077824 */ /* 0x008fe200078e0207 */
[----:B------:R-:W-:Y:S02]  /*0c90*/  ISETP.NE.AND P0, PT, R12, R13, PT ;  /* 0x0000000d0c00720c */ /* 0x000fe40003f05270 */
[----:B------:R-:W-:Y:S02]  /*0ca0*/  LOP3.LUT R0, R0, 0xffffffbf, RZ, 0xc0, !PT ;  /* 0xffffffbf00007812 */ /* 0x000fe400078ec0ff */
[----:B------:R-:W-:-:S05]  /*0cb0*/  SEL R4, R7, RZ, !P0 ;  /* 0x000000ff07047207 */ /* 0x000fca0004000000 */
[----:B------:R-:W-:-:S04]  /*0cc0*/  IMAD.IADD R4, R33, 0x1, R4 ;  /* 0x0000000121047824 */ /* 0x000fc800078e0204 */
[----:B------:R-:W-:Y:S02]  /*0cd0*/  @P0 LOP3.LUT R0, R0, 0x40, RZ, 0xfc, !PT ;  /* 0x0000004000000812 */ /* 0x000fe400078efcff */
        /* <DEDUP_REMOVED lines=13> */
[----:B----4-:R-:W-:-:S04]  /*0db0*/  IMAD.IADD R7, R36, 0x1, R7 ;  /* 0x0000000124077824 */ /* 0x010fc800078e0207 */
        /* <DEDUP_REMOVED lines=8> */
[----:B------:R-:W-:Y:S02]  /*0e40*/  SEL R7, R4, RZ, !P0 ;  /* 0x000000ff04077207 */ /* 0x000fe40004000000 */
[----:B------:R-:W-:-:S03]  /*0e50*/  P2R R18, PR, RZ, 0x10 ;  /* 0x00000010ff127803 */ /* 0x000fc60000000000 */
[----:B------:R-:W-:-:S04]  /*0e60*/  IMAD.IADD R7, R38, 0x1, R7 ;  /* 0x0000000126077824 */ /* 0x000fc800078e0207 */
[----:B------:R-:W-:Y:S02]  /*0e70*/  @P0 LOP3.LUT R0, R0, 0x2, RZ, 0xfc, !PT ;  /* 0x0000000200000812 */ /* 0x000fe400078efcff */
[----:B------:R-:W-:Y:S02]  /*0e80*/  SEL R4, R7, RZ, !P4 ;  /* 0x000000ff07047207 */ /* 0x000fe40006000000 */
[----:B------:R-:W-:Y:S02]  /*0e90*/  ISETP.NE.AND P0, PT, R21, R22, PT ;  /* 0x000000161500720c */ /* 0x000fe40003f05270 */
[C---:B------:R-:W-:Y:S01]  /*0ea0*/  LOP3.LUT P5, RZ, R0.reuse, 0x2000, RZ, 0xc0, !PT ;  /* 0x0000200000ff7812 */ /* 0x040fe200078ac0ff */
[----:B------:R-:W-:Y:S01]  /*0eb0*/  IMAD.IADD R4, R39, 0x1, R4 ;  /* 0x0000000127047824 */ /* 0x000fe200078e0204 */
[----:B------:R-:W-:Y:S02]  /*0ec0*/  LOP3.LUT P4, RZ, R0, 0x8, RZ, 0xc0, !PT ;  /* 0x0000000800ff7812 */ /* 0x000fe4000788c0ff */
[----:B------:R-:W-:-:S02]  /*0ed0*/  P2R R54, PR, RZ, 0x20 ;  /* 0x00000020ff367803 */ /* 0x000fc40000000000 */
[----:B------:R-:W-:Y:S02]  /*0ee0*/  SEL R7, R4, RZ, !P3 ;  /* 0x000000ff04077207 */ /* 0x000fe40005800000 */
[----:B------:R-:W-:Y:S02]  /*0ef0*/  ISETP.GE.U32.AND P5, PT, R59, 0x20, PT ;  /* 0x000000203b00780c */ /* 0x000fe40003fa6070 */
[----:B------:R-:W-:Y:S01]  /*0f00*/  P2R R45, PR, RZ, 0x10 ;  /* 0x00000010ff2d7803 */ /* 0x000fe20000000000 */
[----:B------:R-:W-:Y:S01]  /*0f10*/  IMAD.IADD R7, R40, 0x1, R7 ;  /* 0x0000000128077824 */ /* 0x000fe200078e0207 */
[----:B------:R-:W-:-:S04]  /*0f20*/  LOP3.LUT P4, RZ, R0, 0x10, RZ, 0xc0, !PT ;  /* 0x0000001000ff7812 */ /* 0x000fc8000788c0ff */
[----:B------:R-:W-:Y:S02]  /*0f30*/  SEL R4, R7, RZ, !P2 ;  /* 0x000000ff07047207 */ /* 0x000fe40005000000 */
[----:B------:R-:W-:Y:S02]  /*0f40*/  P2R R46, PR, RZ, 0x10 ;  /* 0x00000010ff2e7803 */ /* 0x000fe40000000000 */
[----:B------:R-:W-:Y:S01]  /*0f50*/  LOP3.LUT P4, RZ, R0, 0x20, RZ, 0xc0, !PT ;  /* 0x0000002000ff7812 */ /* 0x000fe2000788c0ff */
[----:B------:R-:W-:-:S03]  /*0f60*/  IMAD.IADD R4, R41, 0x1, R4 ;  /* 0x0000000129047824 */ /* 0x000fc600078e0204 */
[----:B------:R-:W-:Y:S02]  /*0f70*/  P2R R47, PR, RZ, 0x10 ;  /* 0x00000010ff2f7803 */ /* 0x000fe40000000000 */
[----:B------:R-:W-:Y:S02]  /*0f80*/  SEL R7, R4, RZ, !P0 ;  /* 0x000000ff04077207 */ /* 0x000fe40004000000 */
[----:B------:R-:W-:-:S03]  /*0f90*/  LOP3.LUT P4, RZ, R0, 0x40, RZ, 0xc0, !PT ;  /* 0x0000004000ff7812 */ /* 0x000fc6000788c0ff */
[----:B------:R-:W-:Y:S01]  /*0fa0*/  IMAD.IADD R7, R42, 0x1, R7 ;  /* 0x000000012a077824 */ /* 0x000fe200078e0207 */
[----:B------:R-:W-:Y:S02]  /*0fb0*/  P2R R48, PR, RZ, 0x10 ;  /* 0x00000010ff307803 */ /* 0x000fe40000000000 */
[C---:B------:R-:W-:Y:S02]  /*0fc0*/  LOP3.LUT P4, RZ, R0.reuse, 0x80, RZ, 0xc0, !PT ;  /* 0x0000008000ff7812 */ /* 0x040fe4000788c0ff */
[----:B------:R-:W-:Y:S02]  /*0fd0*/  SEL R4, R7, RZ, !P1 ;  /* 0x000000ff07047207 */ /* 0x000fe40004800000 */
[----:B------:R-:W-:Y:S02]  /*0fe0*/  P2R R49, PR, RZ, 0x10 ;  /* 0x00000010ff317803 */ /* 0x000fe40000000000 */
[----:B------:R-:W-:Y:S01]  /*0ff0*/  LOP3.LUT P4, RZ, R0, 0x100, RZ, 0xc0, !PT ;  /* 0x0000010000ff7812 */ /* 0x000fe2000788c0ff */
[----:B------:R-:W-:-:S03]  /*1000*/  IMAD.IADD R4, R43, 0x1, R4 ;  /* 0x000000012b047824 */ /* 0x000fc600078e0204 */
[----:B------:R-:W-:Y:S02]  /*1010*/  P2R R50, PR, RZ, 0x10 ;  /* 0x00000010ff327803 */ /* 0x000fe40000000000 */
[----:B------:R-:W0:Y:S01]  /*1020*/  SHFL.UP PT, R6, R4, 0x1, RZ ;  /* 0x0420000004067989 */ /* 0x000e2200000e00ff */
[----:B------:R-:W-:-:S04]  /*1030*/  LOP3.LUT P4, RZ, R0, 0x200, RZ, 0xc0, !PT ;  /* 0x0000020000ff7812 */ /* 0x000fc8000788c0ff */
[----:B------:R-:W-:Y:S02]  /*1040*/  P2R R51, PR, RZ, 0x10 ;  /* 0x00000010ff337803 */ /* 0x000fe40000000000 */
[----:B------:R-:W-:-:S04]  /*1050*/  LOP3.LUT P4, RZ, R0, 0x400, RZ, 0xc0, !PT ;  /* 0x0000040000ff7812 */ /* 0x000fc8000788c0ff */
[----:B------:R-:W-:Y:S02]  /*1060*/  P2R R52, PR, RZ, 0x10 ;  /* 0x00000010ff347803 */ /* 0x000fe40000000000 */
[----:B------:R-:W-:-:S04]  /*1070*/  LOP3.LUT P4, RZ, R0, 0x800, RZ, 0xc0, !PT ;  /* 0x0000080000ff7812 */ /* 0x000fc8000788c0ff */
[----:B------:R-:W-:Y:S02]  /*1080*/  P2R R53, PR, RZ, 0x10 ;  /* 0x00000010ff357803 */ /* 0x000fe40000000000 */
[----:B------:R-:W-:Y:S02]  /*1090*/  LOP3.LUT P4, RZ, R0, 0x1000, RZ, 0xc0, !PT ;  /* 0x0000100000ff7812 */ /* 0x000fe4000788c0ff */
[----:B0-----:R-:W-:Y:S02]  /*10a0*/  SEL R7, R6, RZ, !P6 ;  /* 0x000000ff06077207 */ /* 0x001fe40007000000 */
[----:B------:R-:W0:Y:S01]  /*10b0*/  SHFL.UP PT, R6, R5, 0x1, RZ ;  /* 0x0420000005067989 */ /* 0x000e2200000e00ff */
[----:B------:R-:W-:-:S04]  /*10c0*/  ISETP.GE.AND P6, PT, R3, 0x1, PT ;  /* 0x000000010300780c */ /* 0x000fc80003fc6270 */
[----:B------:R-:W-:-:S05]  /*10d0*/  SEL R7, R7, RZ, P6 ;  /* 0x000000ff07077207 */ /* 0x000fca0003000000 */
[----:B------:R-:W-:-:S05]  /*10e0*/  IMAD.IADD R7, R4, 0x1, R7 ;  /* 0x0000000104077824 */ /* 0x000fca00078e0207 */
[----:B------:R-:W1:Y:S01]  /*10f0*/  SHFL.UP PT, R8, R7, 0x2, RZ ;  /* 0x0440000007087989 */ /* 0x000e6200000e00ff */
[----:B0-----:R-:W-:-:S04]  /*1100*/  SEL R6, R6, RZ, P6 ;  /* 0x000000ff06067207 */ /* 0x001fc80003000000 */
[----:B------:R-:W-:-:S05]  /*1110*/  LOP3.LUT P6, R6, R6, RZ, R5, 0xfa, !PT ;  /* 0x000000ff06067212 */ /* 0x000fca00078cfa05 */
[----:B------:R-:W0:Y:S01]  /*1120*/  SHFL.UP PT, R4, R6, 0x2, RZ ;  /* 0x0440000006047989 */ /* 0x000e2200000e00ff */
[----:B-1----:R-:W-:Y:S02]  /*1130*/  SEL R8, R8, RZ, !P6 ;  /* 0x000000ff08087207 */ /* 0x002fe40007000000 */
[----:B------:R-:W-:-:S04]  /*1140*/  ISETP.GE.AND P6, PT, R3, 0x2, PT ;  /* 0x000000020300780c */ /* 0x000fc80003fc6270 */
[----:B------:R-:W-:-:S05]  /*1150*/  SEL R8, R8, RZ, P6 ;  /* 0x000000ff08087207 */ /* 0x000fca0003000000 */
[----:B------:R-:W-:Y:S01]  /*1160*/  IMAD.IADD R8, R7, 0x1, R8 ;  /* 0x0000000107087824 */ /* 0x000fe200078e0208 */
[----:B0-----:R-:W-:-:S04]  /*1170*/  SEL R5, R4, RZ, P6 ;  /* 0x000000ff04057207 */ /* 0x001fc80003000000 */
[----:B------:R-:W0:Y:S01]  /*1180*/  SHFL.UP PT, R4, R8, 0x4, RZ ;  /* 0x0480000008047989 */ /* 0x000e2200000e00ff */
[----:B------:R-:W-:-:S04]  /*1190*/  LOP3.LUT P6, R5, R5, RZ, R6, 0xfa, !PT ;  /* 0x000000ff05057212 */ /* 0x000fc800078cfa06 */
[----:B0-----:R-:W-:Y:S02]  /*11a0*/  SEL R9, R4, RZ, !P6 ;  /* 0x000000ff04097207 */ /* 0x001fe40007000000 */
[----:B------:R-:W-:Y:S01]  /*11b0*/  ISETP.GE.AND P6, PT, R3, 0x4, PT ;  /* 0x000000040300780c */ /* 0x000fe20003fc6270 */
[----:B------:R-:W0:Y:S03]  /*11c0*/  SHFL.UP PT, R4, R5, 0x4, RZ ;  /* 0x0480000005047989 */ /* 0x000e2600000e00ff */
[----:B------:R-:W-:-:S05]  /*11d0*/  SEL R9, R9, RZ, P6 ;  /* 0x000000ff09097207 */ /* 0x000fca0003000000 */
[----:B------:R-:W-:-:S05]  /*11e0*/  IMAD.IADD R9, R8, 0x1, R9 ;  /* 0x0000000108097824 */ /* 0x000fca00078e0209 */
[----:B------:R-:W1:Y:S01]  /*11f0*/  SHFL.UP PT, R6, R9, 0x8, RZ ;  /* 0x0500000009067989 */ /* 0x000e6200000e00ff */
[----:B0-----:R-:W-:-:S04]  /*1200*/  SEL R4, R4, RZ, P6 ;  /* 0x000000ff04047207 */ /* 0x001fc80003000000 */
[----:B------:R-:W-:-:S04]  /*1210*/  LOP3.LUT P6, R4, R4, RZ, R5, 0xfa, !PT ;  /* 0x000000ff04047212 */ /* 0x000fc800078cfa05 */
[----:B-1----:R-:W-:Y:S02]  /*1220*/  SEL R7, R6, RZ, !P6 ;  /* 0x000000ff06077207 */ /* 0x002fe40007000000 */
[----:B------:R-:W0:Y:S01]  /*1230*/  SHFL.UP PT, R6, R4, 0x8, RZ ;  /* 0x0500000004067989 */ /* 0x000e2200000e00ff */
[----:B------:R-:W-:-:S04]  /*1240*/  ISETP.GE.AND P6, PT, R3, 0x8, PT ;  /* 0x000000080300780c */ /* 0x000fc80003fc6270 */
[----:B------:R-:W-:-:S05]  /*1250*/  SEL R8, R7, RZ, P6 ;  /* 0x000000ff07087207 */ /* 0x000fca0003000000 */
[----:B------:R-:W-:Y:S01]  /*1260*/  IMAD.IADD R8, R9, 0x1, R8 ;  /* 0x0000000109087824 */ /* 0x000fe200078e0208 */
[----:B0-----:R-:W-:-:S04]  /*1270*/  SEL R5, R6, RZ, P6 ;  /* 0x000000ff06057207 */ /* 0x001fc80003000000 */
[----:B------:R-:W0:Y:S01]  /*1280*/  SHFL.UP PT, R6, R8, 0x10, RZ ;  /* 0x0600000008067989 */ /* 0x000e2200000e00ff */
[----:B------:R-:W-:-:S05]  /*1290*/  LOP3.LUT P6, R10, R5, RZ, R4, 0xfa, !PT ;  /* 0x000000ff050a7212 */ /* 0x000fca00078cfa04 */
[----:B------:R-:W1:Y:S01]  /*12a0*/  SHFL.UP PT, R5, R10, 0x10, RZ ;  /* 0x060000000a057989 */ /* 0x000e6200000e00ff */
[----:B0-----:R-:W-:Y:S02]  /*12b0*/  SEL R6, R6, RZ, !P6 ;  /* 0x000000ff06067207 */ /* 0x001fe40007000000 */
[----:B------:R-:W-:-:S04]  /*12c0*/  ISETP.GE.AND P6, PT, R3, 0x10, PT ;  /* 0x000000100300780c */ /* 0x000fc80003fc6270 */
[----:B------:R-:W-:Y:S02]  /*12d0*/  SEL R17, R6, RZ, P6 ;  /* 0x000000ff06117207 */ /* 0x000fe40003000000 */
[----:B-1----:R-:W-:Y:S02]  /*12e0*/  SEL R5, R5, RZ, P6 ;  /* 0x000000ff05057207 */ /* 0x002fe40003000000 */
[----:B------:R-:W-:Y:S01]  /*12f0*/  ISETP.NE.AND P6, PT, R3, 0x1f, PT ;  /* 0x0000001f0300780c */ /* 0x000fe20003fc5270 */
[----:B------:R-:W-:Y:S01]  /*1300*/  IMAD.IADD R17, R8, 0x1, R17 ;  /* 0x0000000108117824 */ /* 0x000fe200078e0211 */
[----:B------:R-:W-:-:S11]  /*1310*/  LOP3.LUT R16, R5, R10, RZ, 0xfc, !PT ;  /* 0x0000000a05107212 */ /* 0x000fd600078efcff */
[----:B------:R-:W-:-:S05]  /*1320*/  @!P6 LEA R12, R62, UR4, 0x3 ;  /* 0x000000043e0cec11 */ /* 0x000fca000f8e18ff */
[----:B------:R-:W-:Y:S01]  /*1330*/  @!P6 STS.64 [R12], R16 ;  /* 0x000000100c00e388 */ /* 0x000fe20000000a00 */
[----:B------:R-:W-:Y:S06]  /*1340*/  BAR.SYNC.DEFER_BLOCKING 0x0 ;  /* 0x0000000000007b1d */ /* 0x000fec0000010000 */
[----:B------:R-:W-:Y:S04]  /*1350*/  SHFL.UP PT, R16, R16, 0x1, RZ ;  /* 0x0420000010107989 */ /* 0x000fe800000e00ff */
[----:B------:R-:W0:Y:S04]  /*1360*/  LDS.128 R4, [UR4] ;  /* 0x00000004ff047984 */ /* 0x000e280008000c00 */
[----:B------:R-:W1:Y:S01]  /*1370*/  LDS.128 R8, [UR4+0x10] ;  /* 0x00001004ff087984 */ /* 0x000e620008000c00 */
[----:B0-----:R-:W-:-:S04]  /*1380*/  ISETP.NE.AND P6, PT, R6, RZ, PT ;  /* 0x000000ff0600720c */ /* 0x001fc80003fc5270 */
[----:B------:R-:W-:Y:S02]  /*1390*/  SEL R14, R5, RZ, !P6 ;  /* 0x000000ff050e7207 */ /* 0x000fe40007000000 */
[----:B-1----:R-:W-:-:S03]  /*13a0*/  ISETP.NE.AND P6, PT, R8, RZ, PT ;  /* 0x000000ff0800720c */ /* 0x002fc60003fc5270 */
[----:B------:R-:W-:-:S05]  /*13b0*/  IMAD.IADD R14, R7, 0x1, R14 ;  /* 0x00000001070e7824 */ /* 0x000fca00078e020e */
[----:B------:R-:W-:Y:S02]  /*13c0*/  SEL R20, R14, RZ, !P6 ;  /* 0x000000ff0e147207 */ /* 0x000fe40007000000 */
[----:B------:R-:W-:-:S03]  /*13d0*/  ISETP.NE.AND P6, PT, R62, 0x2, PT ;  /* 0x000000023e00780c */ /* 0x000fc60003fc5270 */
[----:B------:R-:W-:Y:S01]  /*13e0*/  IMAD.IADD R20, R9, 0x1, R20 ;  /* 0x0000000109147824 */ /* 0x000fe200078e0214 */
[----:B------:R-:W-:Y:S02]  /*13f0*/  SEL R5, R14, R5, !P6 ;  /* 0x000000050e057207 */ /* 0x000fe40007000000 */
[----:B------:R-:W0:Y:S01]  /*1400*/  LDS.128 R12, [UR4+0x20] ;  /* 0x00002004ff0c7984 */ /* 0x000e220008000c00 */
[----:B------:R-:W-:-:S04]  /*1410*/  ISETP.NE.AND P6, PT, R62, 0x3, PT ;  /* 0x000000033e00780c */ /* 0x000fc80003fc5270 */
[----:B------:R-:W-:Y:S02]  /*1420*/  SEL R5, R20, R5, !P6 ;  /* 0x0000000514057207 */ /* 0x000fe40007000000 */
[----:B------:R-:W-:-:S04]  /*1430*/  ISETP.NE.AND P6, PT, R10, RZ, PT ;  /* 0x000000ff0a00720c */ /* 0x000fc80003fc5270 */
[----:B------:R-:W-:-:S05]  /*1440*/  SEL R20, R20, RZ, !P6 ;  /* 0x000000ff14147207 */ /* 0x000fca0007000000 */
[----:B------:R-:W-:Y:S01]  /*1450*/  IMAD.IADD R20, R11, 0x1, R20 ;  /* 0x000000010b147824 */ /* 0x000fe200078e0214 */
[----:B0-----:R-:W-:-:S04]  /*1460*/  ISETP.NE.AND P6, PT, R12, RZ, PT ;  /* 0x000000ff0c00720c */ /* 0x001fc80003fc5270 */
[----:B------:R-:W-:Y:S02]  /*1470*/  SEL R22, R20, RZ, !P6 ;  /* 0x000000ff14167207 */ /* 0x000fe40007000000 */
[----:B------:R-:W-:-:S03]  /*1480*/  ISETP.NE.AND P6, PT, R62, 0x4, PT ;  /* 0x000000043e00780c */ /* 0x000fc60003fc5270 */
[----:B------:R-:W-:Y:S01]  /*1490*/  IMAD.IADD R22, R13, 0x1, R22 ;  /* 0x000000010d167824 */ /* 0x000fe200078e0216 */
[----:B------:R-:W-:Y:S02]  /*14a0*/  SEL R5, R20, R5, !P6 ;  /* 0x0000000514057207 */ /* 0x000fe40007000000 */
[----:B------:R-:W-:-:S04]  /*14b0*/  ISETP.NE.AND P6, PT, R14, RZ, PT ;  /* 0x000000ff0e00720c */ /* 0x000fc80003fc5270 */
[----:B------:R-:W-:Y:S02]  /*14c0*/  SEL R20, R22, RZ, !P6 ;  /* 0x000000ff16147207 */ /* 0x000fe40007000000 */
[----:B------:R-:W-:-:S03]  /*14d0*/  ISETP.NE.AND P6, PT, R62, 0x5, PT ;  /* 0x000000053e00780c */ /* 0x000fc60003fc5270 */
[----:B------:R-:W-:Y:S01]  /*14e0*/  IMAD.IADD R15, R15, 0x1, R20 ;  /* 0x000000010f0f7824 */ /* 0x000fe200078e0214 */
[----:B------:R-:W-:Y:S02]  /*14f0*/  SEL R22, R22, R5, !P6 ;  /* 0x0000000516167207 */ /* 0x000fe40007000000 */
[----:B------:R-:W0:Y:S01]  /*1500*/  SHFL.UP PT, R5, R17, 0x1, RZ ;  /* 0x0420000011057989 */ /* 0x000e2200000e00ff */
[----:B------:R-:W-:-:S04]  /*1510*/  ISETP.NE.AND P6, PT, R62, 0x6, PT ;  /* 0x000000063e00780c */ /* 0x000fc80003fc5270 */
[----:B------:R-:W-:Y:S02]  /*1520*/  SEL R22, R15, R22, !P6 ;  /* 0x000000160f167207 */ /* 0x000fe40007000000 */
[----:B------:R-:W-:-:S04]  /*1530*/  @P5 ISETP.NE.AND P6, PT, R16, RZ, PT ;  /* 0x000000ff1000520c */ /* 0x000fc80003fc5270 */
[----:B------:R-:W-:Y:S02]  /*1540*/  @P5 SEL R20, R22, RZ, !P6 ;  /* 0x000000ff16145207 */ /* 0x000fe40007000000 */
[----:B------:R-:W-:-:S13]  /*1550*/  ISETP.NE.AND P6, PT, R3, RZ, P5 ;  /* 0x000000ff0300720c */ /* 0x000fda0002fc5270 */
[----:B0-----:R-:W-:Y:S01]  /*1560*/  @P6 IMAD.IADD R22, R5, 0x1, R20 ;  /* 0x0000000105166824 */ /* 0x001fe200078e0214 */
[----:B------:R-:W-:-:S03]  /*1570*/  ISETP.NE.AND P6, PT, R2, RZ, PT ;  /* 0x000000ff0200720c */ /* 0x000fc60003fc5270 */
[----:B------:R-:W-:Y:S01]  /*1580*/  @P5 IMAD.MOV.U32 R5, RZ, RZ, R22 ;  /* 0x000000ffff055224 */ /* 0x000fe200078e0016 */
[----:B------:R-:W-:-:S04]  /*1590*/  ISETP.NE.AND P5, PT, R59, RZ, PT ;  /* 0x000000ff3b00720c */ /* 0x000fc80003fa5270 */
[----:B------:R-:W-:Y:S02]  /*15a0*/  SEL R5, R5, RZ, !P6 ;  /* 0x000000ff05057207 */ /* 0x000fe40007000000 */
[----:B------:R-:W-:Y:S02]  /*15b0*/  LOP3.LUT P6, RZ, R0, 0x2, RZ, 0xc0, !PT ;  /* 0x0000000200ff7812 */ /* 0x000fe400078cc0ff */
[----:B------:R-:W-:Y:S02]  /*15c0*/  SEL R5, R5, RZ, P5 ;  /* 0x000000ff05057207 */ /* 0x000fe40002800000 */
[----:B------:R-:W-:-:S03]  /*15d0*/  ISETP.NE.AND P5, PT, R54, RZ, PT ;  /* 0x000000ff3600720c */ /* 0x000fc60003fa5270 */
[----:B------:R-:W-:-:S05]  /*15e0*/  IMAD.IADD R24, R24, 0x1, R5 ;  /* 0x0000000118187824 */ /* 0x000fca00078e0205 */
[----:B------:R-:W-:Y:S02]  /*15f0*/  SEL R2, R24, RZ, !P5 ;  /* 0x000000ff18027207 */ /* 0x000fe40006800000 */
[----:B------:R-:W-:-:S03]  /*1600*/  ISETP.NE.AND P5, PT, R44, RZ, PT ;  /* 0x000000ff2c00720c */ /* 0x000fc60003fa5270 */
[----:B------:R-:W-:-:S05]  /*1610*/  IMAD.IADD R25, R25, 0x1, R2 ;  /* 0x0000000119197824 */ /* 0x000fca00078e0202 */
[----:B------:R-:W-:Y:S02]  /*1620*/  SEL R3, R25, RZ, !P5 ;  /* 0x000000ff19037207 */ /* 0x000fe40006800000 */
[----:B------:R-:W-:-:S03]  /*1630*/  LOP3.LUT P5, RZ, R0, 0x4, RZ, 0xc0, !PT ;  /* 0x0000000400ff7812 */ /* 0x000fc600078ac0ff */
[----:B------:R-:W-:-:S05]  /*1640*/  IMAD.IADD R26, R26, 0x1, R3 ;  /* 0x000000011a1a7824 */ /* 0x000fca00078e0203 */
[----:B------:R-:W-:Y:S02]  /*1650*/  SEL R0, R26, RZ, !P4 ;  /* 0x000000ff1a007207 */ /* 0x000fe40006000000 */
[----:B------:R-:W-:-:S03]  /*1660*/  ISETP.NE.AND P4, PT, R53, RZ, PT ;  /* 0x000000ff3500720c */ /* 0x000fc60003f85270 */
        /* <DEDUP_REMOVED lines=27> */
[----:B------:R-:W-:Y:S02]  /*1820*/  IMAD.IADD R36, R36, 0x1, R3 ;  /* 0x0000000124247824 */ /* 0x000fe400078e0203 */
[----:B------:R-:W0:Y:S03]  /*1830*/  LDS.64 R2, [UR4+0x30] ;  /* 0x00003004ff027984 */ /* 0x000e260008000a00 */
[----:B------:R-:W-:-:S05]  /*1840*/  SEL R0, R36, RZ, !P5 ;  /* 0x000000ff24007207 */ /* 0x000fca0006800000 */
[----:B------:R-:W-:-:S05]  /*1850*/  IMAD.IADD R37, R37, 0x1, R0 ;  /* 0x0000000125257824 */ /* 0x000fca00078e0200 */
[----:B------:R-:W-:-:S05]  /*1860*/  SEL R5, R37, RZ, !P6 ;  /* 0x000000ff25057207 */ /* 0x000fca0007000000 */
[----:B------:R-:W-:-:S05]  /*1870*/  IMAD.IADD R38, R38, 0x1, R5 ;  /* 0x0000000126267824 */ /* 0x000fca00078e0205 */
[----:B------:R-:W-:-:S05]  /*1880*/  SEL R0, R38, RZ, !P4 ;  /* 0x000000ff26007207 */ /* 0x000fca0006000000 */
[----:B------:R-:W-:-:S05]  /*1890*/  IMAD.IADD R39, R39, 0x1, R0 ;  /* 0x0000000127277824 */ /* 0x000fca00078e0200 */
[----:B------:R-:W-:-:S05]  /*18a0*/  SEL R5, R39, RZ, !P3 ;  /* 0x000000ff27057207 */ /* 0x000fca0005800000 */
[----:B------:R-:W-:Y:S01]  /*18b0*/  IMAD.IADD R40, R40, 0x1, R5 ;  /* 0x0000000128287824 */ /* 0x000fe200078e0205 */
[----:B------:R-:W-:-:S04]  /*18c0*/  LOP3.LUT R5, R8, R6, R4, 0xfe, !PT ;  /* 0x0000000608057212 */ /* 0x000fc800078efe04 */
[----:B------:R-:W-:Y:S02]  /*18d0*/  SEL R0, R40, RZ, !P2 ;  /* 0x000000ff28007207 */ /* 0x000fe40005000000 */
[----:B0-----:R-:W-:Y:S02]  /*18e0*/  ISETP.NE.AND P2, PT, R2, RZ, PT ;  /* 0x000000ff0200720c */ /* 0x001fe40003f45270 */
[----:B------:R-:W-:Y:S01]  /*18f0*/  LOP3.LUT R5, R12, R10, R5, 0xfe, !PT ;  /* 0x0000000a0c057212 */ /* 0x000fe200078efe05 */
[----:B------:R-:W-:Y:S01]  /*1900*/  IMAD.IADD R41, R41, 0x1, R0 ;  /* 0x0000000129297824 */ /* 0x000fe200078e0200 */
[----:B------:R-:W-:Y:S02]  /*1910*/  SEL R0, R15, RZ, !P2 ;  /* 0x000000ff0f007207 */ /* 0x000fe40005000000 */
[----:B------:R-:W-:Y:S02]  /*1920*/  LOP3.LUT R4, R2, R14, R5, 0xfe, !PT ;  /* 0x0000000e02047212 */ /* 0x000fe400078efe05 */
[----:B------:R-:W-:Y:S01]  /*1930*/  SEL R7, R41, RZ, !P0 ;  /* 0x000000ff29077207 */ /* 0x000fe20004000000 */
[----:B------:R-:W-:Y:S01]  /*1940*/  IMAD.IADD R5, R3, 0x1, R0 ;  /* 0x0000000103057824 */ /* 0x000fe200078e0200 */
[----:B------:R-:W-:-:S03]  /*1950*/  ISETP.NE.AND P0, PT, R59, RZ, PT ;  /* 0x000000ff3b00720c */ /* 0x000fc60003f05270 */
[----:B------:R-:W-:-:S05]  /*1960*/  IMAD.IADD R42, R42, 0x1, R7 ;  /* 0x000000012a2a7824 */ /* 0x000fca00078e0207 */
[----:B------:R-:W-:-:S05]  /*1970*/  SEL R0, R42, RZ, !P1 ;  /* 0x000000ff2a007207 */ /* 0x000fca0004800000 */
[----:B------:R-:W-:Y:S05]  /*1980*/  @P0 BRA `(.L_x_3) ;  /* 0x0000001c00cc0947 */ /* 0x000fea0003800000 */
[----:B------:R-:W0:Y:S01]  /*1990*/  LDC.64 R2, c[0x0][0x3a0] ;  /* 0x0000e800ff027b82 */ /* 0x000e220000000a00 */
[----:B------:R-:W-:Y:S02]  /*19a0*/  IMAD.MOV.U32 R6, RZ, RZ, 0x65 ;  /* 0x00000065ff067424 */ /* 0x000fe400078e00ff */
[----:B------:R-:W-:-:S05]  /*19b0*/  IMAD.MOV.U32 R7, RZ, RZ, 0x0 ;  /* 0x00000000ff077424 */ /* 0x000fca00078e00ff */
[----:B0-----:R0:W-:Y:S01]  /*19c0*/  ST.E.128.STRONG.GPU desc[UR8][R2.64+0x200], R4 ;  /* 0x0002000402007985 */ /* 0x0011e2000c10fd08 */
[----:B------:R-:W-:Y:S05]  /*19d0*/  BRA `(.L_x_3) ;  /* 0x0000001c00b87947 */ /* 0x000fea0003800000 */
.L_x_2:
[----:B------:R-:W-:Y:S01]  /*19e0*/  ISETP.NE.AND P1, PT, R59, RZ, PT ;  /* 0x000000ff3b00720c */ /* 0x000fe20003f25270 */
[----:B------:R-:W-:-:S12]  /*19f0*/  IMAD.MOV.U32 R3, RZ, RZ, RZ ;  /* 0x000000ffff037224 */ /* 0x000fd800078e00ff */
[----:B-1----:R-:W1:Y:S02]  /*1a00*/  @!P1 LDC.64 R44, c[0x0][0x388] ;  /* 0x0000e200ff2c9b82 */ /* 0x002e640000000a00 */
[----:B-1----:R-:W-:-:S05]  /*1a10*/  @!P1 IMAD.WIDE.U32 R44, R2, 0x4, R44 ;  /* 0x00000004022c9825 */ /* 0x002fca00078e002c */
[----:B------:R1:W5:Y:S01]  /*1a20*/  @!P1 LDG.E R3, desc[UR8][R44.64] ;  /* 0x000000082c039981 */ /* 0x000362000c1e1900 */
[----:B------:R-:W-:Y:S02]  /*1a30*/  ISETP.NE.AND P0, PT, R4, R5, PT ;  /* 0x000000050400720c */ /* 0x000fe40003f05270 */
[----:B------:R-:W-:Y:S02]  /*1a40*/  ISETP.NE.AND P2, PT, R5, R6, PT ;  /* 0x000000060500720c */ /* 0x000fe40003f45270 */
[----:B0-----:R-:W-:Y:S02]  /*1a50*/  SEL R0, R24, RZ, !P0 ;  /* 0x000000ff18007207 */ /* 0x001fe40004000000 */
[----:B------:R-:W-:Y:S02]  /*1a60*/  ISETP.NE.AND P3, PT, R9, R10, PT ;  /* 0x0000000a0900720c */ /* 0x000fe40003f65270 */
[----:B------:R-:W-:Y:S01]  /*1a70*/  ISETP.NE.AND P4, PT, R11, R12, PT ;  /* 0x0000000c0b00720c */ /* 0x000fe20003f85270 */
[----:B------:R-:W-:Y:S01]  /*1a80*/  IMAD.IADD R0, R25, 0x1, R0 ;  /* 0x0000000119007824 */ /* 0x000fe200078e0200 */
[----:B------:R-:W-:-:S04]  /*1a90*/  ISETP.NE.AND P5, PT, R62, 0x2, PT ;  /* 0x000000023e00780c */ /* 0x000fc80003fa5270 */
[----:B------:R-:W-:Y:S02]  /*1aa0*/  SEL R47, R0, RZ, !P2 ;  /* 0x000000ff002f7207 */ /* 0x000fe40005000000 */
[----:B------:R-:W-:-:S03]  /*1ab0*/  ISETP.NE.AND P2, PT, R6, R7, PT ;  /* 0x000000070600720c */ /* 0x000fc60003f45270 */
[----:B------:R-:W-:-:S05]  /*1ac0*/  IMAD.IADD R47, R26, 0x1, R47 ;  /* 0x000000011a2f7824 */ /* 0x000fca00078e022f */
[----:B------:R-:W-:Y:S02]  /*1ad0*/  SEL R0, R47, RZ, !P2 ;  /* 0x000000ff2f007207 */ /* 0x000fe40005000000 */
[----:B------:R-:W-:-:S03]  /*1ae0*/  ISETP.NE.AND P2, PT, R7, R8, PT ;  /* 0x000000080700720c */ /* 0x000fc60003f45270 */
[----:B------:R-:W-:-:S05]  /*1af0*/  IMAD.IADD R0, R27, 0x1, R0 ;  /* 0x000000011b007824 */ /* 0x000fca00078e0200 */
[----:B-1----:R-:W-:Y:S02]  /*1b00*/  SEL R45, R0, RZ, !P2 ;  /* 0x000000ff002d7207 */ /* 0x002fe40005000000 */
[----:B------:R-:W-:-:S03]  /*1b10*/  ISETP.NE.AND P2, PT, R8, R9, PT ;  /* 0x000000090800720c */ /* 0x000fc60003f45270 */
[----:B--2---:R-:W-:-:S05]  /*1b20*/  IMAD.IADD R45, R28, 0x1, R45 ;  /* 0x000000011c2d7824 */ /* 0x004fca00078e022d */
[----:B------:R-:W-:Y:S02]  /*1b30*/  SEL R0, R45, RZ, !P2 ;  /* 0x000000ff2d007207 */ /* 0x000fe40005000000 */
[----:B------:R-:W-:-:S03]  /*1b40*/  ISETP.NE.AND P2, PT, R59, RZ, PT ;  /* 0x000000ff3b00720c */ /* 0x000fc60003f45270 */
[----:B------:R-:W-:-:S05]  /*1b50*/  IMAD.IADD R0, R29, 0x1, R0 ;  /* 0x000000011d007824 */ /* 0x000fca00078e0200 */
[----:B------:R-:W-:Y:S02]  /*1b60*/  SEL R45, R0, RZ, !P3 ;  /* 0x000000ff002d7207 */ /* 0x000fe40005800000 */
[----:B------:R-:W-:Y:S02]  /*1b70*/  LEA R0, R59, UR4, 0x2 ;  /* 0x000000043b007c11 */ /* 0x000fe4000f8e10ff */
[----:B------:R-:W-:Y:S01]  /*1b80*/  ISETP.NE.AND P3, PT, R10, R11, PT ;  /* 0x0000000b0a00720c */ /* 0x000fe20003f65270 */
[----:B------:R-:W-:Y:S02]  /*1b90*/  IMAD.IADD R45, R30, 0x1, R45 ;  /* 0x000000011e2d7824 */ /* 0x000fe400078e022d */
[----:B------:R-:W-:Y:S03]  /*1ba0*/  STS [R0+0x3fc], R23 ;  /* 0x0003fc1700007388 */ /* 0x000fe60000000800 */
[----:B------:R-:W-:Y:S01]  /*1bb0*/  SEL R44, R45, RZ, !P3 ;  /* 0x000000ff2d2c7207 */ /* 0x000fe20005800000 */
[----:B------:R-:W-:Y:S04]  /*1bc0*/  BAR.SYNC.DEFER_BLOCKING 0x0 ;  /* 0x0000000000007b1d */ /* 0x000fe80000010000 */
[----:B------:R-:W-:-:S05]  /*1bd0*/  IMAD.IADD R44, R31, 0x1, R44 ;  /* 0x000000011f2c7824 */ /* 0x000fca00078e022c */
[----:B------:R-:W-:Y:S02]  /*1be0*/  SEL R45, R44, RZ, !P4 ;  /* 0x000000ff2c2d7207 */ /* 0x000fe40006000000 */
[----:B------:R-:W-:-:S03]  /*1bf0*/  ISETP.NE.AND P4, PT, R62, 0x3, PT ;  /* 0x000000033e00780c */ /* 0x000fc60003f85270 */
[----:B---3--:R-:W-:Y:S01]  /*1c00*/  IMAD.IADD R45, R32, 0x1, R45 ;  /* 0x00000001202d7824 */ /* 0x008fe200078e022d */
[----:B-----5:R0:W1:Y:S01]  /*1c10*/  @P2 LDS R3, [R0+0x3f8] ;  /* 0x0003f80000032984 */ /* 0x0200620000000800 */
[----:B------:R-:W-:-:S04]  /*1c20*/  ISETP.NE.AND P2, PT, R12, R13, PT ;  /* 0x0000000d0c00720c */ /* 0x000fc80003f45270 */
[----:B------:R-:W-:Y:S02]  /*1c30*/  SEL R44, R45, RZ, !P2 ;  /* 0x000000ff2d2c7207 */ /* 0x000fe40005000000 */
[----:B------:R-:W-:-:S03]  /*1c40*/  ISETP.NE.AND P2, PT, R13, R14, PT ;  /* 0x0000000e0d00720c */ /* 0x000fc60003f45270 */
[----:B------:R-:W-:-:S05]  /*1c50*/  IMAD.IADD R44, R33, 0x1, R44 ;  /* 0x00000001212c7824 */ /* 0x000fca00078e022c */
[----:B------:R-:W-:Y:S02]  /*1c60*/  SEL R45, R44, RZ, !P2 ;  /* 0x000000ff2c2d7207 */ /* 0x000fe40005000000 */
[----:B------:R-:W-:-:S03]  /*1c70*/  ISETP.NE.AND P2, PT, R14, R15, PT ;  /* 0x0000000f0e00720c */ /* 0x000fc60003f45270 */
[----:B------:R-:W-:-:S05]  /*1c80*/  IMAD.IADD R45, R34, 0x1, R45 ;  /* 0x00000001222d7824 */ /* 0x000fca00078e022d */
[----:B0-----:R-:W-:Y:S02]  /*1c90*/  SEL R0, R45, RZ, !P2 ;  /* 0x000000ff2d007207 */ /* 0x001fe40005000000 */
[----:B------:R-:W-:-:S03]  /*1ca0*/  ISETP.NE.AND P2, PT, R15, R16, PT ;  /* 0x000000100f00720c */ /* 0x000fc60003f45270 */
[----:B------:R-:W-:-:S05]  /*1cb0*/  IMAD.IADD R0, R35, 0x1, R0 ;  /* 0x0000000123007824 */ /* 0x000fca00078e0200 */
[----:B------:R-:W-:Y:S02]  /*1cc0*/  SEL R45, R0, RZ, !P2 ;  /* 0x000000ff002d7207 */ /* 0x000fe40005000000 */
[----:B------:R-:W-:-:S03]  /*1cd0*/  ISETP.NE.AND P2, PT, R16, R17, PT ;  /* 0x000000111000720c */ /* 0x000fc60003f45270 */
[----:B----4-:R-:W-:Y:S01]  /*1ce0*/  IMAD.IADD R45, R36, 0x1, R45 ;  /* 0x00000001242d7824 */ /* 0x010fe200078e022d */
[----:B-1----:R-:W-:-:S04]  /*1cf0*/  ISETP.NE.OR P0, PT, R3, R4, P0 ;  /* 0x000000040300720c */ /* 0x002fc80000705670 */
[----:B------:R-:W-:Y:S02]  /*1d00*/  SEL R0, R45, RZ, !P2 ;  /* 0x000000ff2d007207 */ /* 0x000fe40005000000 */
[----:B------:R-:W-:Y:S02]  /*1d10*/  ISETP.NE.AND P2, PT, R17, R18, PT ;  /* 0x000000121100720c */ /* 0x000fe40003f45270 */
[----:B------:R-:W-:Y:S01]  /*1d20*/  ISETP.NE.OR P0, PT, R5, R6, P0 ;  /* 0x000000060500720c */ /* 0x000fe20000705670 */
[----:B------:R-:W-:-:S03]  /*1d30*/  IMAD.IADD R0, R37, 0x1, R0 ;  /* 0x0000000125007824 */ /* 0x000fc600078e0200 */
[----:B------:R-:W-:Y:S02]  /*1d40*/  ISETP.NE.OR P0, PT, R6, R7, P0 ;  /* 0x000000070600720c */ /* 0x000fe40000705670 */
        /* <DEDUP_REMOVED lines=21> */
[----:B------:R-:W-:Y:S01]  /*1ea0*/  ISETP.NE.OR P0, PT, R15, R16, P0 ;  /* 0x000000100f00720c */ /* 0x000fe20000705670 */
[----:B------:R-:W0:Y:S01]  /*1eb0*/  S2R R0, SR_LANEID ;  /* 0x0000000000007919 */ /* 0x000e220000000000 */
[----:B------:R-:W-:Y:S01]  /*1ec0*/  ISETP.NE.AND P2, PT, R22, R23, PT ;  /* 0x000000171600720c */ /* 0x000fe20003f45270 */
[----:B------:R-:W-:Y:S01]  /*1ed0*/  IMAD.IADD R45, R42, 0x1, R45 ;  /* 0x000000012a2d7824 */ /* 0x000fe200078e022d */
[----:B------:R-:W-:-:S04]  /*1ee0*/  ISETP.NE.OR P0, PT, R16, R17, P0 ;  /* 0x000000111000720c */ /* 0x000fc80000705670 */
[----:B------:R-:W-:Y:S02]  /*1ef0*/  SEL R44, R45, RZ, !P2 ;  /* 0x000000ff2d2c7207 */ /* 0x000fe40005000000 */
[----:B------:R-:W-:-:S03]  /*1f00*/  ISETP.NE.OR P0, PT, R17, R18, P0 ;  /* 0x000000121100720c */ /* 0x000fc60000705670 */
[----:B------:R-:W-:Y:S01]  /*1f10*/  IMAD.IADD R47, R43, 0x1, R44 ;  /* 0x000000012b2f7824 */ /* 0x000fe200078e022c */
[----:B------:R-:W-:-:S04]  /*1f20*/  ISETP.NE.OR P0, PT, R18, R19, P0 ;  /* 0x000000131200720c */ /* 0x000fc80000705670 */
[----:B------:R-:W1:Y:S01]  /*1f30*/  SHFL.UP PT, R46, R47, 0x1, RZ ;  /* 0x042000002f2e7989 */ /* 0x000e6200000e00ff */
[----:B------:R-:W-:-:S04]  /*1f40*/  ISETP.NE.OR P0, PT, R19, R20, P0 ;  /* 0x000000141300720c */ /* 0x000fc80000705670 */
[----:B------:R-:W-:-:S04]  /*1f50*/  ISETP.NE.OR P0, PT, R20, R21, P0 ;  /* 0x000000151400720c */ /* 0x000fc80000705670 */
[----:B------:R-:W-:-:S04]  /*1f60*/  ISETP.NE.OR P0, PT, R21, R22, P0 ;  /* 0x000000161500720c */ /* 0x000fc80000705670 */
[----:B------:R-:W-:Y:S02]  /*1f70*/  ISETP.NE.OR P0, PT, R22, R23, P0 ;  /* 0x000000171600720c */ /* 0x000fe40000705670 */
[C---:B0-----:R-:W-:Y:S02]  /*1f80*/  ISETP.GE.AND P2, PT, R0.reuse, 0x1, PT ;  /* 0x000000010000780c */ /* 0x041fe40003f46270 */
[----:B------:R-:W-:Y:S02]  /*1f90*/  SEL R44, RZ, 0x1, !P0 ;  /* 0x00000001ff2c7807 */ /* 0x000fe40004000000 */
[----:B------:R-:W-:-:S03]  /*1fa0*/  ISETP.NE.AND P3, PT, R0, 0x1f, PT ;  /* 0x0000001f0000780c */ /* 0x000fc60003f65270 */
[----:B------:R-:W0:Y:S01]  /*1fb0*/  SHFL.UP PT, R45, R44, 0x1, RZ ;  /* 0x042000002c2d7989 */ /* 0x000e2200000e00ff */
[----:B-1----:R-:W-:-:S04]  /*1fc0*/  SEL R46, R46, RZ, !P0 ;  /* 0x000000ff2e2e7207 */ /* 0x002fc80004000000 */
[----:B------:R-:W-:-:S05]  /*1fd0*/  SEL R46, R46, RZ, P2 ;  /* 0x000000ff2e2e7207 */ /* 0x000fca0001000000 */
[----:B------:R-:W-:Y:S01]  /*1fe0*/  @!P3 LEA R63, R62, UR4, 0x3 ;  /* 0x000000043e3fbc11 */ /* 0x000fe2000f8e18ff */
[----:B------:R-:W-:-:S05]  /*1ff0*/  IMAD.IADD R46, R47, 0x1, R46 ;  /* 0x000000012f2e7824 */ /* 0x000fca00078e022e */
[----:B------:R-:W1:Y:S01]  /*2000*/  SHFL.UP PT, R48, R46, 0x2, RZ ;  /* 0x044000002e307989 */ /* 0x000e6200000e00ff */
[----:B0-----:R-:W-:Y:S02]  /*2010*/  SEL R45, R45, RZ, P2 ;  /* 0x000000ff2d2d7207 */ /* 0x001fe40001000000 */
[----:B------:R-:W-:Y:S02]  /*2020*/  ISETP.GE.AND P2, PT, R0, 0x2, PT ;  /* 0x000000020000780c */ /* 0x000fe40003f46270 */
[----:B------:R-:W-:-:S05]  /*2030*/  LOP3.LUT P0, R45, R45, RZ, R44, 0xfa, !PT ;  /* 0x000000ff2d2d7212 */ /* 0x000fca000780fa2c */
[----:B------:R-:W0:Y:S01]  /*2040*/  SHFL.UP PT, R47, R45, 0x2, RZ ;  /* 0x044000002d2f7989 */ /* 0x000e2200000e00ff */
[----:B-1----:R-:W-:-:S04]  /*2050*/  SEL R48, R48, RZ, !P0 ;  /* 0x000000ff30307207 */ /* 0x002fc80004000000 */
[----:B------:R-:W-:-:S05]  /*2060*/  SEL R49, R48, RZ, P2 ;  /* 0x000000ff30317207 */ /* 0x000fca0001000000 */
        /* <DEDUP_REMOVED lines=8> */
[----:B------:R-:W-:Y:S01]  /*20f0*/  IMAD.IADD R48, R49, 0x1, R48 ;  /* 0x0000000131307824 */ /* 0x000fe200078e0230 */
[----:B0-----:R-:W-:-:S04]  /*2100*/  SEL R45, R46, RZ, P2 ;  /* 0x000000ff2e2d7207 */ /* 0x001fc80001000000 */
[----:B------:R-:W0:Y:S01]  /*2110*/  SHFL.UP PT, R47, R48, 0x8, RZ ;  /* 0x05000000302f7989 */ /* 0x000e2200000e00ff */
[----:B------:R-:W-:Y:S02]  /*2120*/  ISETP.GE.AND P2, PT, R0, 0x8, PT ;  /* 0x000000080000780c */ /* 0x000fe40003f46270 */
[----:B------:R-:W-:-:S05]  /*2130*/  LOP3.LUT P0, R45, R45, RZ, R44, 0xfa, !PT ;  /* 0x000000ff2d2d7212 */ /* 0x000fca000780fa2c */
[----:B------:R-:W1:Y:S01]  /*2140*/  SHFL.UP PT, R46, R45, 0x8, RZ ;  /* 0x050000002d2e7989 */ /* 0x000e6200000e00ff */
[----:B0-----:R-:W-:-:S04]  /*2150*/  SEL R47, R47, RZ, !P0 ;  /* 0x000000ff2f2f7207 */ /* 0x001fc80004000000 */
[----:B------:R-:W-:Y:S02]  /*2160*/  SEL R47, R47, RZ, P2 ;  /* 0x000000ff2f2f7207 */ /* 0x000fe40001000000 */
[----:B-1----:R-:W-:-:S03]  /*2170*/  SEL R46, R46, RZ, P2 ;  /* 0x000000ff2e2e7207 */ /* 0x002fc60001000000 */
[----:B------:R-:W-:Y:S01]  /*2180*/  IMAD.IADD R47, R48, 0x1, R47 ;  /* 0x00000001302f7824 */ /* 0x000fe200078e022f */
[----:B------:R-:W-:Y:S02]  /*2190*/  ISETP.GE.AND P2, PT, R0, 0x10, PT ;  /* 0x000000100000780c */ /* 0x000fe40003f46270 */
[----:B------:R-:W-:Y:S02]  /*21a0*/  LOP3.LUT P0, R46, R46, RZ, R45, 0xfa, !PT ;  /* 0x000000ff2e2e7212 */ /* 0x000fe4000780fa2d */
[----:B------:R-:W0:Y:S04]  /*21b0*/  SHFL.UP PT, R49, R47, 0x10, RZ ;  /* 0x060000002f317989 */ /* 0x000e2800000e00ff */
[----:B------:R-:W1:Y:S01]  /*21c0*/  SHFL.UP PT, R44, R46, 0x10, RZ ;  /* 0x060000002e2c7989 */ /* 0x000e6200000e00ff */
[----:B0-----:R-:W-:-:S02]  /*21d0*/  SEL R49, R49, RZ, !P0 ;  /* 0x000000ff31317207 */ /* 0x001fc40004000000 */
[----:B------:R-:W-:Y:S02]  /*21e0*/  ISETP.NE.AND P0, PT, R62, 0x5, PT ;  /* 0x000000053e00780c */ /* 0x000fe40003f05270 */
[----:B-1----:R-:W-:Y:S02]  /*21f0*/  SEL R45, R44, RZ, P2 ;  /* 0x000000ff2c2d7207 */ /* 0x002fe40001000000 */
[----:B------:R-:W-:Y:S02]  /*2200*/  SEL R44, R49, RZ, P2 ;  /* 0x000000ff312c7207 */ /* 0x000fe40001000000 */
[----:B------:R-:W-:Y:S02]  /*2210*/  LOP3.LUT R60, R45, R46, RZ, 0xfc, !PT ;  /* 0x0000002e2d3c7212 */ /* 0x000fe400078efcff */
[----:B------:R-:W-:Y:S01]  /*2220*/  ISETP.NE.AND P2, PT, R62, 0x6, PT ;  /* 0x000000063e00780c */ /* 0x000fe20003f45270 */
[----:B------:R-:W-:-:S05]  /*2230*/  IMAD.IADD R61, R47, 0x1, R44 ;  /* 0x000000012f3d7824 */ /* 0x000fca00078e022c */
[----:B------:R-:W-:Y:S01]  /*2240*/  @!P3 STS.64 [R63], R60 ;  /* 0x0000003c3f00b388 */ /* 0x000fe20000000a00 */
[----:B------:R-:W-:Y:S01]  /*2250*/  BAR.SYNC.DEFER_BLOCKING 0x0 ;  /* 0x0000000000007b1d */ /* 0x000fe20000010000 */
[----:B------:R-:W-:-:S05]  /*2260*/  ISETP.NE.AND P3, PT, R62, 0x4, PT ;  /* 0x000000043e00780c */ /* 0x000fca0003f65270 */
[----:B------:R-:W-:Y:S04]  /*2270*/  SHFL.UP PT, R61, R61, 0x1, RZ ;  /* 0x042000003d3d7989 */ /* 0x000fe800000e00ff */
[----:B------:R-:W0:Y:S04]  /*2280*/  LDS.128 R44, [UR4] ;  /* 0x00000004ff2c7984 */ /* 0x000e280008000c00 */
[----:B------:R-:W1:Y:S04]  /*2290*/  LDS.128 R48, [UR4+0x10] ;  /* 0x00001004ff307984 */ /* 0x000e680008000c00 */
[----:B------:R-:W2:Y:S01]  /*22a0*/  LDS.128 R52, [UR4+0x20] ;  /* 0x00002004ff347984 */ /* 0x000ea20008000c00 */
[----:B0-----:R-:W-:-:S02]  /*22b0*/  ISETP.NE.AND P6, PT, R46, RZ, PT ;  /* 0x000000ff2e00720c */ /* 0x001fc40003fc5270 */
[----:B------:R-:W-:Y:S02]  /*22c0*/  LOP3.LUT R63, R46, R44, RZ, 0xfc, !PT ;  /* 0x0000002c2e3f7212 */ /* 0x000fe400078efcff */
[----:B------:R-:W-:Y:S02]  /*22d0*/  SEL R62, R45, RZ, !P6 ;  /* 0x000000ff2d3e7207 */ /* 0x000fe40007000000 */
[----:B-1----:R-:W-:-:S03]  /*22e0*/  ISETP.NE.AND P6, PT, R48, RZ, PT ;  /* 0x000000ff3000720c */ /* 0x002fc60003fc5270 */
[----:B------:R-:W-:Y:S01]  /*22f0*/  IMAD.IADD R62, R47, 0x1, R62 ;  /* 0x000000012f3e7824 */ /* 0x000fe200078e023e */
[----:B------:R-:W-:Y:S02]  /*2300*/  LOP3.LUT R47, R48, R46, R44, 0xfe, !PT ;  /* 0x0000002e302f7212 */ /* 0x000fe400078efe2c */
[----:B------:R-:W-:Y:S01]  /*2310*/  SEL R46, R63, R44, !P5 ;  /* 0x0000002c3f2e7207 */ /* 0x000fe20006800000 */
[----:B------:R-:W0:Y:S01]  /*2320*/  SHFL.UP PT, R48, R60, 0x1, RZ ;  /* 0x042000003c307989 */ /* 0x000e2200000e00ff */
[C---:B------:R-:W-:Y:S02]  /*2330*/  SEL R44, R62.reuse, RZ, !P6 ;  /* 0x000000ff3e2c7207 */ /* 0x040fe40007000000 */
[----:B------:R-:W-:Y:S02]  /*2340*/  SEL R62, R62, R45, !P5 ;  /* 0x0000002d3e3e7207 */ /* 0x000fe40006800000 */
[----:B------:R-:W-:Y:S01]  /*2350*/  ISETP.NE.AND P5, PT, R50, RZ, PT ;  /* 0x000000ff3200720c */ /* 0x000fe20003fa5270 */
[----:B------:R-:W-:Y:S01]  /*2360*/  IMAD.IADD R49, R49, 0x1, R44 ;  /* 0x0000000131317824 */ /* 0x000fe200078e022c */
[----:B--2---:R-:W-:Y:S01]  /*2370*/  ISETP.NE.AND P6, PT, R54, RZ, PT ;  /* 0x000000ff3600720c */ /* 0x004fe20003fc5270 */
[----:B------:R-:W1:Y:S01]  /*2380*/  LDS.64 R44, [UR4+0x30] ;  /* 0x00003004ff2c7984 */ /* 0x000e620008000a00 */
[----:B------:R-:W-:-:S02]  /*2390*/  SEL R46, R47, R46, !P4 ;  /* 0x0000002e2f2e7207 */ /* 0x000fc40006000000 */
[C---:B------:R-:W-:Y:S02]  /*23a0*/  SEL R64, R49.reuse, RZ, !P5 ;  /* 0x000000ff31407207 */ /* 0x040fe40006800000 */
[----:B------:R-:W-:Y:S02]  /*23b0*/  ISETP.NE.AND P5, PT, R52, RZ, PT ;  /* 0x000000ff3400720c */ /* 0x000fe40003fa5270 */
[----:B------:R-:W-:Y:S01]  /*23c0*/  SEL R62, R49, R62, !P4 ;  /* 0x0000003e313e7207 */ /* 0x000fe20006000000 */
[----:B------:R-:W-:Y:S01]  /*23d0*/  IMAD.IADD R51, R51, 0x1, R64 ;  /* 0x0000000133337824 */ /* 0x000fe200078e0240 */
[----:B------:R-:W-:-:S04]  /*23e0*/  LOP3.LUT R49, R50, R47, RZ, 0xfc, !PT ;  /* 0x0000002f32317212 */ /* 0x000fc800078efcff */
[----:B------:R-:W-:Y:S02]  /*23f0*/  SEL R64, R51, RZ, !P5 ;  /* 0x000000ff33407207 */ /* 0x000fe40006800000 */
[----:B------:R-:W-:Y:S02]  /*2400*/  ISETP.GE.U32.AND P5, PT, R59, 0x20, PT ;  /* 0x000000203b00780c */ /* 0x000fe40003fa6070 */
[----:B------:R-:W-:Y:S01]  /*2410*/  SEL R62, R51, R62, !P3 ;  /* 0x0000003e333e7207 */ /* 0x000fe20005800000 */
[----:B------:R-:W-:Y:S01]  /*2420*/  IMAD.IADD R63, R53, 0x1, R64 ;  /* 0x00000001353f7824 */ /* 0x000fe200078e0240 */
[----:B------:R-:W-:Y:S02]  /*2430*/  LOP3.LUT R53, R52, R50, R47, 0xfe, !PT ;  /* 0x0000003234357212 */ /* 0x000fe400078efe2f */
[----:B------:R-:W-:Y:S02]  /*2440*/  ISETP.NE.AND P4, PT, R0, RZ, P5 ;  /* 0x000000ff0000720c */ /* 0x000fe40002f85270 */
[----:B------:R-:W-:-:S02]  /*2450*/  SEL R50, R63, RZ, !P6 ;  /* 0x000000ff3f327207 */ /* 0x000fc40007000000 */
[----:B------:R-:W-:Y:S02]  /*2460*/  SEL R62, R63, R62, !P0 ;  /* 0x0000003e3f3e7207 */ /* 0x000fe40004000000 */
[----:B------:R-:W-:Y:S01]  /*2470*/  SEL R46, R49, R46, !P3 ;  /* 0x0000002e312e7207 */ /* 0x000fe20005800000 */
[----:B------:R-:W-:Y:S01]  /*2480*/  IMAD.IADD R55, R55, 0x1, R50 ;  /* 0x0000000137377824 */ /* 0x000fe200078e0232 */
[----:B0-----:R-:W-:Y:S02]  /*2490*/  @P5 ISETP.NE.AND P3, PT, R48, RZ, PT ;  /* 0x000000ff3000520c */ /* 0x001fe40003f65270 */
[----:B------:R-:W-:Y:S02]  /*24a0*/  SEL R46, R53, R46, !P0 ;  /* 0x0000002e352e7207 */ /* 0x000fe40004000000 */
[----:B------:R-:W-:Y:S02]  /*24b0*/  SEL R62, R55, R62, !P2 ;  /* 0x0000003e373e7207 */ /* 0x000fe40005000000 */
[----:B------:R-:W-:-:S02]  /*24c0*/  LOP3.LUT R47, R54, R53, RZ, 0xfc, !PT ;  /* 0x00000035362f7212 */ /* 0x000fc400078efcff */
[----:B------:R-:W-:Y:S02]  /*24d0*/  @P5 SEL R50, R62, RZ, !P3 ;  /* 0x000000ff3e325207 */ /* 0x000fe40005800000 */
[----:B------:R-:W-:Y:S02]  /*24e0*/  @P5 ISETP.NE.AND P6, PT, R0, RZ, PT ;  /* 0x000000ff0000520c */ /* 0x000fe40003fc5270 */
[----:B-1----:R-:W-:Y:S01]  /*24f0*/  ISETP.NE.AND P0, PT, R44, RZ, PT ;  /* 0x000000ff2c00720c */ /* 0x002fe20003f05270 */
[----:B------:R-:W-:Y:S01]  /*2500*/  @P4 IMAD.IADD R62, R61, 0x1, R50 ;  /* 0x000000013d3e4824 */ /* 0x000fe200078e0232 */
[----:B------:R-:W-:Y:S02]  /*2510*/  SEL R46, R47, R46, !P2 ;  /* 0x0000002e2f2e7207 */ /* 0x000fe40005000000 */
[----:B------:R-:W-:Y:S01]  /*2520*/  SEL R50, R55, RZ, !P0 ;  /* 0x000000ff37327207 */ /* 0x000fe20004000000 */
[----:B------:R-:W-:Y:S01]  /*2530*/  @P5 IMAD.MOV.U32 R61, RZ, RZ, R62 ;  /* 0x000000ffff3d5224 */ /* 0x000fe200078e003e */
[----:B------:R-:W-:-:S02]  /*2540*/  @P5 SEL R47, R48, RZ, P6 ;  /* 0x000000ff302f5207 */ /* 0x000fc40003000000 */
[----:B------:R-:W-:Y:S01]  /*2550*/  LOP3.LUT R53, R44, R54, R53, 0xfe, !PT ;  /* 0x000000362c357212 */ /* 0x000fe200078efe35 */
[----:B------:R-:W-:Y:S01]  /*2560*/  IMAD.IADD R49, R45, 0x1, R50 ;  /* 0x000000012d317824 */ /* 0x000fe200078e0232 */
[----:B------:R-:W-:Y:S01]  /*2570*/  @P5 LOP3.LUT R48, R46, R47, RZ, 0xfc, !PT ;  /* 0x0000002f2e305212 */ /* 0x000fe200078efcff */
[----:B------:R-:W-:Y:S06]  /*2580*/  @P5 BRA `(.L_x_4) ;  /* 0x0000000c00b45947 */ /* 0x000fec0003800000 */
[----:B------:R-:W0:Y:S01]  /*2590*/  LDC.64 R54, c[0x0][0x3a0] ;  /* 0x0000e800ff367b82 */ /* 0x000e220000000a00 */
[----:B------:R-:W-:Y:S01]  /*25a0*/  IMAD.WIDE.U32 R50, R59, 0x10, RZ ;  /* 0x000000103b327825 */ /* 0x000fe200078e00ff */
[----:B------:R1:W-:Y:S01]  /*25b0*/  @!P1 STS [UR4+0x74], R53 ;  /* 0x00007435ff009988 */ /* 0x0003e20008000804 */
[----:B------:R-:W-:Y:S02]  /*25c0*/  LOP3.LUT R65, RZ, R59, RZ, 0x33, !PT ;  /* 0x0000003bff417212 */ /* 0x000fe400078e33ff */
[----:B------:R-:W-:Y:S01]  /*25d0*/  @!P1 IMAD.MOV.U32 R46, RZ, RZ, 0x64 ;  /* 0x00000064ff2e9424 */ /* 0x000fe200078e00ff */
[----:B------:R-:W-:Y:S01]  /*25e0*/  LOP3.LUT R63, R50, 0xfffffff0, RZ, 0x3c, !PT ;  /* 0xfffffff0323f7812 */ /* 0x000fe200078e3cff */
[----:B------:R-:W-:Y:S01]  /*25f0*/  @!P1 IMAD.MOV.U32 R47, RZ, RZ, 0x0 ;  /* 0x00000000ff2f9424 */ /* 0x000fe200078e00ff */
[----:B------:R-:W-:Y:S01]  /*2600*/  LOP3.LUT R51, RZ, R51, RZ, 0x33, !PT ;  /* 0x00000033ff337212 */ /* 0x000fe200078e33ff */
[----:B------:R-:W-:Y:S01]  /*2610*/  @!P1 IMAD.MOV.U32 R44, RZ, RZ, R53 ;  /* 0x000000ffff2c9224 */ /* 0x000fe200078e0035 */
[----:B------:R1:W-:Y:S01]  /*2620*/  @!P1 STS [UR4+0x78], R49 ;  /* 0x00007831ff009988 */ /* 0x0003e20008000804 */
[----:B------:R-:W-:-:S02]  /*2630*/  @!P1 IMAD.MOV.U32 R45, RZ, RZ, R49 ;  /* 0x000000ffff2d9224 */ /* 0x000fc400078e0031 */
[----:B------:R-:W-:Y:S02]  /*2640*/  IMAD.MOV.U32 R59, RZ, RZ, 0x3a0 ;  /* 0x000003a0ff3b7424 */ /* 0x000fe400078e00ff */
[----:B0-----:R-:W-:-:S03]  /*2650*/  IMAD.WIDE.U32 R54, R2, 0x10, R54 ;  /* 0x0000001002367825 */ /* 0x001fc600078e0036 */
[----:B------:R-:W-:Y:S02]  /*2660*/  IADD3 R50, P0, PT, R54, R63, RZ ;  /* 0x0000003f36327210 */ /* 0x000fe40007f1e0ff */
[----:B------:R1:W-:Y:S01]  /*2670*/  @!P1 ST.E.128.STRONG.GPU desc[UR8][R54.64+0x200], R44 ;  /* 0x0002002c36009985 */ /* 0x0003e2000c10fd08 */
[----:B------:R-:W-:Y:S05]  /*2680*/  NANOSLEEP 0x118 ;  /* 0x000001180000795d */ /* 0x000fea0003800000 */
[----:B------:R-:W-:-:S07]  /*2690*/  IMAD.X R51, R55, 0x1, R51, P0 ;  /* 0x0000000137337824 */ /* 0x000fce00000e0633 */
.L_x_6:
[----:B------:R-:W-:Y:S01]  /*26a0*/  SHF.R.U32.HI R52, RZ, 0x1, R59 ;  /* 0x00000001ff347819 */ /* 0x000fe2000001163b */
[----:B------:R-:W-:-:S03]  /*26b0*/  IMAD R2, R2, 0x41a7, RZ ;  /* 0x000041a702027824 */ /* 0x000fc600078e02ff */
[----:B-1----:R-:W-:Y:S02]  /*26c0*/  IADD3 R47, PT, PT, R59, 0x1, -R52 ;  /* 0x000000013b2f7810 */ /* 0x002fe40007ffe834 */
[----:B------:R-:W-:Y:S02]  /*26d0*/  LOP3.LUT R2, R2, 0x7fffffff, RZ, 0xc0, !PT ;  /* 0x7fffffff02027812 */ /* 0x000fe400078ec0ff */
[----:B------:R-:W0:Y:S01]  /*26e0*/  I2F.U32.RP R46, R47 ;  /* 0x0000002f002e7306 */ /* 0x000e220000209000 */
[----:B------:R-:W-:Y:S01]  /*26f0*/  IMAD.MOV R59, RZ, RZ, -R47 ;  /* 0x000000ffff3b7224 */ /* 0x000fe200078e0a2f */
[----:B------:R-:W-:-:S06]  /*2700*/  ISETP.NE.U32.AND P1, PT, R47, RZ, PT ;  /* 0x000000ff2f00720c */ /* 0x000fcc0003f25070 */
[----:B0-----:R-:W0:Y:S02]  /*2710*/  MUFU.RCP R46, R46 ;  /* 0x0000002e002e7308 */ /* 0x001e240000001000 */
[----:B0-----:R-:W-:-:S06]  /*2720*/  VIADD R44, R46, 0xffffffe ;  /* 0x0ffffffe2e2c7836 */ /* 0x001fcc0000000000 */
[----:B------:R0:W1:Y:S02]  /*2730*/  F2I.FTZ.U32.TRUNC.NTZ R45, R44 ;  /* 0x0000002c002d7305 */ /* 0x000064000021f000 */
[----:B0-----:R-:W-:Y:S02]  /*2740*/  IMAD.MOV.U32 R44, RZ, RZ, RZ ;  /* 0x000000ffff2c7224 */ /* 0x001fe400078e00ff */
[----:B-1----:R-:W-:-:S04]  /*2750*/  IMAD R59, R59, R45, RZ ;  /* 0x0000002d3b3b7224 */ /* 0x002fc800078e02ff */
[----:B------:R-:W-:-:S06]  /*2760*/  IMAD.HI.U32 R45, R45, R59, R44 ;  /* 0x0000003b2d2d7227 */ /* 0x000fcc00078e002c */
[----:B------:R-:W-:-:S04]  /*2770*/  IMAD.HI.U32 R45, R45, R2, RZ ;  /* 0x000000022d2d7227 */ /* 0x000fc800078e00ff */
[----:B------:R-:W-:-:S04]  /*2780*/  IMAD.MOV R45, RZ, RZ, -R45 ;  /* 0x000000ffff2d7224 */ /* 0x000fc800078e0a2d */
[----:B------:R-:W-:-:S05]  /*2790*/  IMAD R46, R47, R45, R2 ;  /* 0x0000002d2f2e7224 */ /* 0x000fca00078e0202 */
[----:B------:R-:W-:-:S13]  /*27a0*/  ISETP.GE.U32.AND P0, PT, R46, R47, PT ;  /* 0x0000002f2e00720c */ /* 0x000fda0003f06070 */
[----:B------:R-:W-:-:S05]  /*27b0*/  @P0 IMAD.IADD R46, R46, 0x1, -R47 ;  /* 0x000000012e2e0824 */ /* 0x000fca00078e0a2f */
[----:B------:R-:W-:-:S13]  /*27c0*/  ISETP.GE.U32.AND P0, PT, R46, R47, PT ;  /* 0x0000002f2e00720c */ /* 0x000fda0003f06070 */
[----:B------:R-:W-:Y:S01]  /*27d0*/  @P0 IMAD.IADD R46, R46, 0x1, -R47 ;  /* 0x000000012e2e0824 */ /* 0x000fe200078e0a2f */
[----:B------:R-:W-:-:S05]  /*27e0*/  @!P1 LOP3.LUT R46, RZ, R47, RZ, 0x33, !PT ;  /* 0x0000002fff2e9212 */ /* 0x000fca00078e33ff */
[----:B------:R-:W-:-:S04]  /*27f0*/  IMAD.IADD R46, R52, 0x1, R46 ;  /* 0x00000001342e7824 */ /* 0x000fc800078e022e */
[----:B------:R-:W-:Y:S05]  /*2800*/  NANOSLEEP R46 ;  /* 0x0000002e0000735d */ /* 0x000fea0003800000 */
[----:B------:R-:W2:Y:S01]  /*2810*/  LD.E.128.STRONG.GPU R44, desc[UR8][R50.64+0x200] ;  /* 0x00020008322c7980 */ /* 0x000ea2000c10fd00 */
[----:B------:R-:W-:Y:S01]  /*2820*/  UMOV UR5, 0xffffffff ;  /* 0xffffffff00057882 */ /* 0x000fe20000000000 */
[----:B--2---:R-:W-:-:S04]  /*2830*/  ISETP.NE.U32.AND P5, PT, R46, 0x63, PT ;  /* 0x000000632e00780c */ /* 0x004fc80003fa5070 */
[----:B------:R-:W-:Y:S01]  /*2840*/  ISETP.NE.AND.EX P5, PT, R47, RZ, PT, P5 ;  /* 0x000000ff2f00720c */ /* 0x000fe20003fa5350 */
[----:B------:R-:W-:-:S12]  /*2850*/  BRA.DIV UR5, `(.L_x_5) ;  /* 0x0000006a05807947 */ /* 0x000fd8000b800000 */
[----:B------:R-:W-:-:S13]  /*2860*/  VOTE.ANY P5, !P5 ;  /* 0x0000000000ff7806 */ /* 0x000fda00068a0100 */
.L_x_32:
[----:B------:R-:W-:Y:S01]  /*2870*/  IMAD.MOV.U32 R59, RZ, RZ, R52 ;  /* 0x000000ffff3b7224 */ /* 0x000fe200078e0034 */
[----:B------:R-:W-:Y:S06]  /*2880*/  @P5 BRA `(.L_x_6) ;  /* 0xfffffffc00845947 */ /* 0x000fec000383ffff */
[----:B------:R-:W-:Y:S01]  /*2890*/  UMOV UR5, 0xffffffff ;  /* 0xffffffff00057882 */ /* 0x000fe20000000000 */
[----:B------:R-:W-:-:S04]  /*28a0*/  ISETP.NE.U32.AND P5, PT, R46, 0x65, PT ;  /* 0x000000652e00780c */ /* 0x000fc80003fa5070 */
[----:B------:R-:W-:Y:S01]  /*28b0*/  ISETP.NE.AND.EX P5, PT, R47, RZ, PT, P5 ;  /* 0x000000ff2f00720c */ /* 0x000fe20003fa5350 */
[----:B------:R-:W-:-:S12]  /*28c0*/  BRA.DIV UR5, `(.L_x_7) ;  /* 0x0000006a05847947 */ /* 0x000fd8000b800000 */
[----:B------:R-:W0:Y:S01]  /*28d0*/  S2R R51, SR_GEMASK ;  /* 0x0000000000337919 */ /* 0x000e220000003c00 */
[----:B------:R-:W-:Y:S01]  /*28e0*/  VOTE.ANY R60, PT, !P5 ;  /* 0x00000000003c7806 */ /* 0x000fe200068e0100 */
[----:B------:R-:W-:Y:S01]  /*28f0*/  IMAD.IADD R65, R65, 0x1, R58 ;  /* 0x0000000141417824 */ /* 0x000fe200078e023a */
[----:B------:R-:W-:Y:S02]  /*2900*/  ISETP.NE.AND P1, PT, R44, RZ, PT ;  /* 0x000000ff2c00720c */ /* 0x000fe40003f25270 */
[----:B0-----:R-:W-:-:S05]  /*2910*/  LOP3.LUT R60, R60, 0x80000000, R51, 0xec, !PT ;  /* 0x800000003c3c7812 */ /* 0x001fca00078eec33 */
[----:B------:R-:W-:-:S05]  /*2920*/  VIADD R59, R60, 0xffffffff ;  /* 0xffffffff3c3b7836 */ /* 0x000fca0000000000 */
[----:B------:R-:W-:Y:S01]  /*2930*/  LOP3.LUT R59, R60, R59, RZ, 0xc, !PT ;  /* 0x0000003b3c3b7212 */ /* 0x000fe200078e0cff */
[----:B------:R-:W-:-:S03]  /*2940*/  VIADD R60, R0, 0x2 ;  /* 0x00000002003c7836 */ /* 0x000fc60000000000 */
[----:B------:R-:W0:Y:S02]  /*2950*/  POPC R67, R59 ;  /* 0x0000003b00437309 */ /* 0x000e240000000000 */
[----:B0-----:R-:W0:Y:S01]  /*2960*/  SHFL.DOWN PT, R68, R45, 0x1, R67 ;  /* 0x082000002d447989 */ /* 0x001e2200000e0043 */
[----:B------:R-:W-:-:S03]  /*2970*/  ISETP.GE.AND P0, PT, R0, R67, PT ;  /* 0x000000430000720c */ /* 0x000fc60003f06270 */
[----:B------:R-:W1:Y:S01]  /*2980*/  SHFL.DOWN PT, R52, R44, 0x1, R67 ;  /* 0x082000002c347989 */ /* 0x000e6200000e0043 */
[----:B0-----:R-:W-:-:S04]  /*2990*/  SEL R68, R68, RZ, !P1 ;  /* 0x000000ff44447207 */ /* 0x001fc80004800000 */
[----:B------:R-:W-:-:S05]  /*29a0*/  SEL R63, R68, RZ, !P0 ;  /* 0x000000ff443f7207 */ /* 0x000fca0004000000 */
[----:B------:R-:W-:Y:S01]  /*29b0*/  IMAD.IADD R50, R45, 0x1, R63 ;  /* 0x000000012d327824 */ /* 0x000fe200078e023f */
[----:B-1----:R-:W-:Y:S02]  /*29c0*/  SEL R63, R52, RZ, !P0 ;  /* 0x000000ff343f7207 */ /* 0x002fe40004000000 */
[----:B------:R-:W-:Y:S01]  /*29d0*/  ISETP.GT.AND P0, PT, R60, R67, PT ;  /* 0x000000433c00720c */ /* 0x000fe20003f04270 */
[----:B------:R-:W-:Y:S01]  /*29e0*/  VIADD R60, R0, 0x4 ;  /* 0x00000004003c7836 */ /* 0x000fe20000000000 */
[----:B------:R-:W0:Y:S01]  /*29f0*/  SHFL.DOWN PT, R68, R50, 0x2, R67 ;  /* 0x0840000032447989 */ /* 0x000e2200000e0043 */
[----:B------:R-:W-:-:S05]  /*2a00*/  LOP3.LUT P1, R52, R63, RZ, R44, 0xfa, !PT ;  /* 0x000000ff3f347212 */ /* 0x000fca000782fa2c */
[----:B------:R-:W1:Y:S01]  /*2a10*/  SHFL.DOWN PT, R62, R52, 0x2, R67 ;  /* 0x08400000343e7989 */ /* 0x000e6200000e0043 */
[----:B0-----:R-:W-:-:S04]  /*2a20*/  SEL R68, R68, RZ, !P1 ;  /* 0x000000ff44447207 */ /* 0x001fc80004800000 */
[----:B------:R-:W-:-:S05]  /*2a30*/  SEL R45, R68, RZ, !P0 ;  /* 0x000000ff442d7207 */ /* 0x000fca0004000000 */
[----:B------:R-:W-:Y:S01]  /*2a40*/  IMAD.IADD R44, R50, 0x1, R45 ;  /* 0x00000001322c7824 */ /* 0x000fe200078e022d */
[----:B-1----:R-:W-:Y:S02]  /*2a50*/  SEL R45, R62, RZ, !P0 ;  /* 0x000000ff3e2d7207 */ /* 0x002fe40004000000 */
[----:B------:R-:W-:Y:S02]  /*2a60*/  ISETP.GT.AND P0, PT, R60, R67, PT ;  /* 0x000000433c00720c */ /* 0x000fe40003f04270 */
[----:B------:R-:W0:Y:S01]  /*2a70*/  SHFL.DOWN PT, R63, R44, 0x4, R67 ;  /* 0x088000002c3f7989 */ /* 0x000e2200000e0043 */
[----:B------:R-:W-:-:S05]  /*2a80*/  LOP3.LUT P2, R50, R52, RZ, R45, 0xfa, !PT ;  /* 0x000000ff34327212 */ /* 0x000fca000784fa2d */
[----:B------:R-:W1:Y:S01]  /*2a90*/  SHFL.DOWN PT, R68, R50, 0x4, R67 ;  /* 0x0880000032447989 */ /* 0x000e6200000e0043 */
[----:B0-----:R-:W-:-:S04]  /*2aa0*/  SEL R63, R63, RZ, !P2 ;  /* 0x000000ff3f3f7207 */ /* 0x001fc80005000000 */
[----:B------:R-:W-:Y:S02]  /*2ab0*/  SEL R63, R63, RZ, !P0 ;  /* 0x000000ff3f3f7207 */ /* 0x000fe40004000000 */
[----:B-1----:R-:W-:-:S03]  /*2ac0*/  SEL R45, R68, RZ, !P0 ;  /* 0x000000ff442d7207 */ /* 0x002fc60004000000 */
[----:B------:R-:W-:Y:S01]  /*2ad0*/  IMAD.IADD R62, R44, 0x1, R63 ;  /* 0x000000012c3e7824 */ /* 0x000fe200078e023f */
[----:B------:R-:W-:Y:S01]  /*2ae0*/  LOP3.LUT P1, R64, R50, RZ, R45, 0xfa, !PT ;  /* 0x000000ff32407212 */ /* 0x000fe2000782fa2d */
[----:B------:R-:W-:-:S03]  /*2af0*/  VIADD R44, R0, 0x8 ;  /* 0x00000008002c7836 */ /* 0x000fc60000000000 */
[----:B------:R-:W0:Y:S02]  /*2b00*/  SHFL.DOWN PT, R52, R62, 0x8, R67 ;  /* 0x090000003e347989 */ /* 0x000e2400000e0043 */
[----:B------:R-:W-:Y:S02]  /*2b10*/  ISETP.GT.AND P0, PT, R44, R67, PT ;  /* 0x000000432c00720c */ /* 0x000fe40003f04270 */
[----:B------:R-:W1:Y:S01]  /*2b20*/  SHFL.DOWN PT, R68, R64, 0x8, R67 ;  /* 0x0900000040447989 */ /* 0x000e6200000e0043 */
[----:B0-----:R-:W-:-:S04]  /*2b30*/  SEL R52, R52, RZ, !P1 ;  /* 0x000000ff34347207 */ /* 0x001fc80004800000 */
[----:B------:R-:W-:-:S05]  /*2b40*/  SEL R45, R52, RZ, !P0 ;  /* 0x000000ff342d7207 */ /* 0x000fca0004000000 */
[----:B------:R-:W-:Y:S01]  /*2b50*/  IMAD.IADD R52, R62, 0x1, R45 ;  /* 0x000000013e347824 */ /* 0x000fe200078e022d */
[----:B-1----:R-:W-:Y:S02]  /*2b60*/  SEL R45, R68, RZ, !P0 ;  /* 0x000000ff442d7207 */ /* 0x002fe40004000000 */
[----:B------:R-:W-:Y:S01]  /*2b70*/  ISETP.NE.U32.AND P0, PT, R46, 0x65, PT ;  /* 0x000000652e00780c */ /* 0x000fe20003f05070 */
[----:B------:R-:W-:Y:S01]  /*2b80*/  VIADD R46, R0, 0x10 ;  /* 0x00000010002e7836 */ /* 0x000fe20000000000 */
[----:B------:R-:W-:Y:S01]  /*2b90*/  LOP3.LUT P2, R50, R64, RZ, R45, 0xfa, !PT ;  /* 0x000000ff40327212 */ /* 0x000fe2000784fa2d */
[----:B------:R-:W0:Y:S01]  /*2ba0*/  SHFL.DOWN PT, R68, R52, 0x10, R67 ;  /* 0x0a00000034447989 */ /* 0x000e2200000e0043 */
[----:B------:R-:W1:Y:S01]  /*2bb0*/  LDC.64 R44, c[0x0][0x3a0] ;  /* 0x0000e800ff2c7b82 */ /* 0x000e620000000a00 */
[----:B------:R-:W-:Y:S02]  /*2bc0*/  ISETP.NE.AND.EX P0, PT, R47, RZ, PT, P0 ;  /* 0x000000ff2f00720c */ /* 0x000fe40003f05300 */
[----:B------:R-:W2:Y:S01]  /*2bd0*/  SHFL.DOWN PT, R63, R50, 0x10, R67 ;  /* 0x0a000000323f7989 */ /* 0x000ea200000e0043 */
[----:B------:R-:W-:-:S10]  /*2be0*/  ISETP.GT.AND P1, PT, R46, R67, PT ;  /* 0x000000432e00720c */ /* 0x000fd40003f24270 */
[----:B------:R-:W-:Y:S02]  /*2bf0*/  VOTE.ALL P5, P0 ;  /* 0x0000000000ff7806 */ /* 0x000fe400000a0000 */
[----:B0-----:R-:W-:Y:S02]  /*2c00*/  SEL R68, R68, RZ, !P2 ;  /* 0x000000ff44447207 */ /* 0x001fe40005000000 */
[----:B-1----:R-:W-:Y:S02]  /*2c10*/  IADD3 R62, P2, PT, R44, 0x200, RZ ;  /* 0x000002002c3e7810 */ /* 0x002fe40007f5e0ff */
[----:B------:R-:W-:Y:S02]  /*2c20*/  SEL R59, R68, RZ, !P1 ;  /* 0x000000ff443b7207 */ /* 0x000fe40004800000 */
[----:B--2---:R-:W-:Y:S01]  /*2c30*/  SEL R47, R63, RZ, !P1 ;  /* 0x000000ff3f2f7207 */ /* 0x004fe20004800000 */
[----:B------:R-:W-:Y:S02]  /*2c40*/  IMAD.X R63, RZ, RZ, R45, P2 ;  /* 0x000000ffff3f7224 */ /* 0x000fe400010e062d */
[----:B------:R-:W-:Y:S01]  /*2c50*/  IMAD.IADD R52, R52, 0x1, R59 ;  /* 0x0000000134347824 */ /* 0x000fe200078e023b */
[----:B------:R-:W-:-:S07]  /*2c60*/  LOP3.LUT R50, R47, R50, RZ, 0xfc, !PT ;  /* 0x000000322f327212 */ /* 0x000fce00078efcff */
.L_x_46:
[----:B------:R-:W-:Y:S05]  /*2c70*/  @!P5 BRA `(.L_x_8) ;  /* 0x00000004008cd947 */ /* 0x000fea0003800000 */
[----:B------:R-:W-:-:S07]  /*2c80*/  IMAD.MOV.U32 R64, RZ, RZ, 0x3a0 ;  /* 0x000003a0ff407424 */ /* 0x000fce00078e00ff */
.L_x_12:
[----:B------:R-:W-:Y:S01]  /*2c90*/  SHF.R.U32.HI R64, RZ, 0x1, R64 ;  /* 0x00000001ff407819 */ /* 0x000fe20000011640 */
[----:B------:R-:W-:Y:S02]  /*2ca0*/  IMAD.MOV.U32 R44, RZ, RZ, R62 ;  /* 0x000000ffff2c7224 */ /* 0x000fe400078e003e */
[----:B------:R-:W-:Y:S02]  /*2cb0*/  IMAD.MOV.U32 R45, RZ, RZ, R63 ;  /* 0x000000ffff2d7224 */ /* 0x000fe400078e003f */
[----:B------:R-:W-:Y:S02]  /*2cc0*/  IMAD.MOV.U32 R67, RZ, RZ, R64 ;  /* 0x000000ffff437224 */ /* 0x000fe400078e0040 */
[----:B------:R-:W-:-:S07]  /*2cd0*/  IMAD.WIDE R58, R65, 0x10, R44 ;  /* 0x00000010413a7825 */ /* 0x000fce00078e022c */
.L_x_10:
[----:B------:R-:W-:Y:S01]  /*2ce0*/  SHF.R.U32.HI R66, RZ, 0x1, R67 ;  /* 0x00000001ff427819 */ /* 0x000fe20000011643 */
[----:B------:R-:W-:-:S03]  /*2cf0*/  IMAD R2, R2, 0x41a7, RZ ;  /* 0x000041a702027824 */ /* 0x000fc600078e02ff */
[----:B------:R-:W-:Y:S02]  /*2d00*/  IADD3 R47, PT, PT, R67, 0x1, -R66 ;  /* 0x00000001432f7810 */ /* 0x000fe40007ffe842 */
        /* <DEDUP_REMOVED lines=26> */
.L_x_49:
[----:B------:R-:W-:Y:S01]  /*2eb0*/  IMAD.MOV.U32 R67, RZ, RZ, R66 ;  /* 0x000000ffff437224 */ /* 0x000fe200078e0042 */
[----:B------:R-:W-:Y:S06]  /*2ec0*/  @P5 BRA `(.L_x_10) ;  /* 0xfffffffc00845947 */ /* 0x000fec000383ffff */
[----:B------:R-:W-:Y:S01]  /*2ed0*/  UMOV UR5, 0xffffffff ;  /* 0xffffffff00057882 */ /* 0x000fe20000000000 */
[----:B------:R-:W-:-:S04]  /*2ee0*/  ISETP.NE.U32.AND P5, PT, R46, 0x65, PT ;  /* 0x000000652e00780c */ /* 0x000fc80003fa5070 */
[----:B------:R-:W-:Y:S01]  /*2ef0*/  ISETP.NE.AND.EX P5, PT, R47, RZ, PT, P5 ;  /* 0x000000ff2f00720c */ /* 0x000fe20003fa5350 */
[----:B------:R-:W-:-:S12]  /*2f00*/  BRA.DIV UR5, `(.L_x_11) ;  /* 0x0000006a05c87947 */ /* 0x000fd8000b800000 */
[----:B------:R-:W-:Y:S01]  /*2f10*/  VOTE.ANY R60, PT, !P5 ;  /* 0x00000000003c7806 */ /* 0x000fe200068e0100 */
[----:B------:R-:W-:Y:S01]  /*2f20*/  VIADD R65, R65, 0xffffffe0 ;  /* 0xffffffe041417836 */ /* 0x000fe20000000000 */
[----:B------:R-:W-:Y:S02]  /*2f30*/  ISETP.NE.AND P1, PT, R44, RZ, PT ;  /* 0x000000ff2c00720c */ /* 0x000fe40003f25270 */
[----:B------:R-:W-:Y:S02]  /*2f40*/  LOP3.LUT R60, R60, 0x80000000, R51, 0xec, !PT ;  /* 0x800000003c3c7812 */ /* 0x000fe400078eec33 */
[----:B------:R-:W-:Y:S01]  /*2f50*/  ISETP.NE.U32.AND P5, PT, R46, 0x65, PT ;  /* 0x000000652e00780c */ /* 0x000fe20003fa5070 */
[----:B------:R-:W-:Y:S02]  /*2f60*/  VIADD R46, R0, 0x10 ;  /* 0x00000010002e7836 */ /* 0x000fe40000000000 */
[----:B------:R-:W-:Y:S01]  /*2f70*/  VIADD R59, R60, 0xffffffff ;  /* 0xffffffff3c3b7836 */ /* 0x000fe20000000000 */
[----:B------:R-:W-:-:S04]  /*2f80*/  ISETP.NE.AND.EX P5, PT, R47, RZ, PT, P5 ;  /* 0x000000ff2f00720c */ /* 0x000fc80003fa5350 */
[----:B------:R-:W-:Y:S01]  /*2f90*/  LOP3.LUT R59, R60, R59, RZ, 0xc, !PT ;  /* 0x0000003b3c3b7212 */ /* 0x000fe200078e0cff */
[----:B------:R-:W-:-:S03]  /*2fa0*/  VIADD R60, R0, 0x2 ;  /* 0x00000002003c7836 */ /* 0x000fc60000000000 */
[----:B------:R-:W0:Y:S05]  /*2fb0*/  POPC R67, R59 ;  /* 0x0000003b00437309 */ /* 0x000e2a0000000000 */
[----:B------:R-:W-:Y:S01]  /*2fc0*/  VOTE.ALL P5, P5 ;  /* 0x0000000000ff7806 */ /* 0x000fe200028a0000 */
[----:B0-----:R-:W0:Y:S01]  /*2fd0*/  SHFL.DOWN PT, R68, R45, 0x1, R67 ;  /* 0x082000002d447989 */ /* 0x001e2200000e0043 */
[----:B------:R-:W-:-:S03]  /*2fe0*/  ISETP.GE.AND P0, PT, R0, R67, PT ;  /* 0x000000430000720c */ /* 0x000fc60003f06270 */
[----:B------:R-:W1:Y:S01]  /*2ff0*/  SHFL.DOWN PT, R58, R44, 0x1, R67 ;  /* 0x082000002c3a7989 */ /* 0x000e6200000e0043 */
[----:B0-----:R-:W-:-:S04]  /*3000*/  SEL R68, R68, RZ, !P1 ;  /* 0x000000ff44447207 */ /* 0x001fc80004800000 */
[----:B------:R-:W-:Y:S02]  /*3010*/  SEL R68, R68, RZ, !P0 ;  /* 0x000000ff44447207 */ /* 0x000fe40004000000 */
[----:B-1----:R-:W-:Y:S02]  /*3020*/  SEL R69, R58, RZ, !P0 ;  /* 0x000000ff3a457207 */ /* 0x002fe40004000000 */
[----:B------:R-:W-:Y:S01]  /*3030*/  ISETP.GT.AND P0, PT, R60, R67, PT ;  /* 0x000000433c00720c */ /* 0x000fe20003f04270 */
[----:B------:R-:W-:Y:S01]  /*3040*/  IMAD.IADD R58, R45, 0x1, R68 ;  /* 0x000000012d3a7824 */ /* 0x000fe200078e0244 */
[----:B------:R-:W-:Y:S01]  /*3050*/  LOP3.LUT P1, R69, R69, RZ, R44, 0xfa, !PT ;  /* 0x000000ff45457212 */ /* 0x000fe2000782fa2c */
[----:B------:R-:W-:-:S03]  /*3060*/  VIADD R60, R0, 0x8 ;  /* 0x00000008003c7836 */ /* 0x000fc60000000000 */
[----:B------:R-:W0:Y:S04]  /*3070*/  SHFL.DOWN PT, R68, R58, 0x2, R67 ;  /* 0x084000003a447989 */ /* 0x000e2800000e0043 */
        /* <DEDUP_REMOVED lines=8> */
[-C--:B------:R-:W-:Y:S02]  /*3100*/  ISETP.GT.AND P0, PT, R44, R67.reuse, PT ;  /* 0x000000432c00720c */ /* 0x080fe40003f04270 */
[----:B------:R-:W1:Y:S01]  /*3110*/  SHFL.DOWN PT, R44, R59, 0x4, R67 ;  /* 0x088000003b2c7989 */ /* 0x000e6200000e0043 */
[----:B0-----:R-:W-:Y:S02]  /*3120*/  SEL R68, R68, RZ, !P1 ;  /* 0x000000ff44447207 */ /* 0x001fe40004800000 */
[----:B------:R-:W-:Y:S02]  /*3130*/  ISETP.GT.AND P1, PT, R46, R67, PT ;  /* 0x000000432e00720c */ /* 0x000fe40003f24270 */
[----:B------:R-:W-:Y:S02]  /*3140*/  SEL R68, R68, RZ, !P0 ;  /* 0x000000ff44447207 */ /* 0x000fe40004000000 */
[----:B-1----:R-:W-:-:S02]  /*3150*/  SEL R44, R44, RZ, !P0 ;  /* 0x000000ff2c2c7207 */ /* 0x002fc40004000000 */
[----:B------:R-:W-:Y:S01]  /*3160*/  ISETP.GT.AND P0, PT, R60, R67, PT ;  /* 0x000000433c00720c */ /* 0x000fe20003f04270 */
[----:B------:R-:W-:Y:S01]  /*3170*/  IMAD.IADD R58, R45, 0x1, R68 ;  /* 0x000000012d3a7824 */ /* 0x000fe200078e0244 */
[----:B------:R-:W-:-:S04]  /*3180*/  LOP3.LUT P2, R44, R59, RZ, R44, 0xfa, !PT ;  /* 0x000000ff3b2c7212 */ /* 0x000fc8000784fa2c */
[----:B------:R-:W0:Y:S04]  /*3190*/  SHFL.DOWN PT, R68, R58, 0x8, R67 ;  /* 0x090000003a447989 */ /* 0x000e2800000e0043 */
[----:B------:R-:W1:Y:S01]  /*31a0*/  SHFL.DOWN PT, R69, R44, 0x8, R67 ;  /* 0x090000002c457989 */ /* 0x000e6200000e0043 */
[----:B0-----:R-:W-:-:S04]  /*31b0*/  SEL R68, R68, RZ, !P2 ;  /* 0x000000ff44447207 */ /* 0x001fc80005000000 */
[----:B------:R-:W-:Y:S02]  /*31c0*/  SEL R45, R68, RZ, !P0 ;  /* 0x000000ff442d7207 */ /* 0x000fe40004000000 */
[----:B-1----:R-:W-:-:S03]  /*31d0*/  SEL R69, R69, RZ, !P0 ;  /* 0x000000ff45457207 */ /* 0x002fc60004000000 */
[----:B------:R-:W-:Y:S01]  /*31e0*/  IMAD.IADD R45, R58, 0x1, R45 ;  /* 0x000000013a2d7824 */ /* 0x000fe200078e022d */
[----:B------:R-:W-:-:S04]  /*31f0*/  LOP3.LUT P0, R69, R44, RZ, R69, 0xfa, !PT ;  /* 0x000000ff2c457212 */ /* 0x000fc8000780fa45 */
[----:B------:R-:W0:Y:S04]  /*3200*/  SHFL.DOWN PT, R68, R45, 0x10, R67 ;  /* 0x0a0000002d447989 */ /* 0x000e2800000e0043 */
[----:B------:R-:W1:Y:S01]  /*3210*/  SHFL.DOWN PT, R58, R69, 0x10, R67 ;  /* 0x0a000000453a7989 */ /* 0x000e6200000e0043 */
[----:B0-----:R-:W-:Y:S02]  /*3220*/  SEL R68, R68, RZ, !P0 ;  /* 0x000000ff44447207 */ /* 0x001fe40004000000 */
[----:B------:R-:W-:Y:S02]  /*3230*/  ISETP.NE.AND P0, PT, R50, RZ, PT ;  /* 0x000000ff3200720c */ /* 0x000fe40003f05270 */
[----:B------:R-:W-:Y:S02]  /*3240*/  SEL R68, R68, RZ, !P1 ;  /* 0x000000ff44447207 */ /* 0x000fe40004800000 */
[----:B-1----:R-:W-:-:S03]  /*3250*/  SEL R58, R58, RZ, !P1 ;  /* 0x000000ff3a3a7207 */ /* 0x002fc60004800000 */
[----:B------:R-:W-:Y:S01]  /*3260*/  IMAD.IADD R68, R45, 0x1, R68 ;  /* 0x000000012d447824 */ /* 0x000fe200078e0244 */
[----:B------:R-:W-:-:S04]  /*3270*/  LOP3.LUT R50, R69, R58, R50, 0xfe, !PT ;  /* 0x0000003a45327212 */ /* 0x000fc800078efe32 */
[----:B------:R-:W-:-:S05]  /*3280*/  SEL R45, R68, RZ, !P0 ;  /* 0x000000ff442d7207 */ /* 0x000fca0004000000 */
[----:B------:R-:W-:-:S07]  /*3290*/  IMAD.IADD R52, R45, 0x1, R52 ;  /* 0x000000012d347824 */ /* 0x000fce00078e0234 */
.L_x_63:
[----:B------:R-:W-:Y:S05]  /*32a0*/  @P5 BRA `(.L_x_12) ;  /* 0xfffffff800785947 */ /* 0x000fea000383ffff */
.L_x_8:
[----:B------:R-:W0:Y:S01]  /*32b0*/  S2R R59, SR_TID.X ;  /* 0x00000000003b7919 */ /* 0x000e220000002100 */
[----:B------:R-:W-:Y:S01]  /*32c0*/  ISETP.NE.AND P1, PT, R0, RZ, PT ;  /* 0x000000ff0000720c */ /* 0x000fe20003f25270 */
[----:B------:R-:W-:Y:S01]  /*32d0*/  BSSY.RECONVERGENT B1, `(.L_x_13) ;  /* 0x0000015000017945 */ /* 0x000fe20003800200 */
[----:B------:R-:W-:-:S11]  /*32e0*/  IMAD.MOV.U32 R51, RZ, RZ, R52 ;  /* 0x000000ffff337224 */ /* 0x000fd600078e0034 */
[----:B------:R-:W1:Y:S01]  /*32f0*/  @!P1 S2R R45, SR_CgaCtaId ;  /* 0x00000000002d9919 */ /* 0x000e620000008800 */
[----:B------:R-:W-:Y:S02]  /*3300*/  @!P1 MOV R0, 0x400 ;  /* 0x0000040000009802 */ /* 0x000fe40000000f00 */
[----:B0-----:R-:W-:Y:S02]  /*3310*/  ISETP.NE.AND P0, PT, R59, RZ, PT ;  /* 0x000000ff3b00720c */ /* 0x001fe40003f05270 */
[----:B-1----:R-:W-:-:S11]  /*3320*/  @!P1 LEA R2, R45, R0, 0x18 ;  /* 0x000000002d029211 */ /* 0x002fd600078ec0ff */
[----:B------:R-:W-:Y:S05]  /*3330*/  @P0 BRA `(.L_x_14) ;  /* 0x0000000000380947 */ /* 0x000fea0003800000 */
[----:B------:R-:W0:Y:S01]  /*3340*/  S2UR UR6, SR_CgaCtaId ;  /* 0x00000000000679c3 */ /* 0x000e220000008800 */
[----:B------:R-:W-:Y:S01]  /*3350*/  ISETP.NE.AND P0, PT, R53, RZ, PT ;  /* 0x000000ff3500720c */ /* 0x000fe20003f05270 */
[----:B------:R-:W-:Y:S01]  /*3360*/  UMOV UR5, 0x400 ;  /* 0x0000040000057882 */ /* 0x000fe20000000000 */
[----:B------:R-:W-:Y:S01]  /*3370*/  LOP3.LUT R53, R50, R53, RZ, 0xfc, !PT ;  /* 0x0000003532357212 */ /* 0x000fe200078efcff */
[----:B------:R-:W-:Y:S01]  /*3380*/  IMAD.MOV.U32 R46, RZ, RZ, 0x65 ;  /* 0x00000065ff2e7424 */ /* 0x000fe200078e00ff */
[----:B------:R-:W-:Y:S01]  /*3390*/  SEL R0, R52, RZ, !P0 ;  /* 0x000000ff34007207 */ /* 0x000fe20004000000 */
[----:B------:R-:W-:Y:S02]  /*33a0*/  IMAD.MOV.U32 R47, RZ, RZ, 0x0 ;  /* 0x00000000ff2f7424 */ /* 0x000fe400078e00ff */
[----:B------:R-:W-:Y:S02]  /*33b0*/  IMAD.MOV.U32 R44, RZ, RZ, R53 ;  /* 0x000000ffff2c7224 */ /* 0x000fe400078e0035 */
[----:B------:R-:W-:-:S05]  /*33c0*/  IMAD.IADD R45, R49, 0x1, R0 ;  /* 0x00000001312d7824 */ /* 0x000fca00078e0200 */
[----:B------:R1:W-:Y:S01]  /*33d0*/  ST.E.128.STRONG.GPU desc[UR8][R54.64+0x200], R44 ;  /* 0x0002002c36007985 */ /* 0x0003e2000c10fd08 */
[----:B0-----:R-:W-:-:S09]  /*33e0*/  ULEA UR5, UR6, UR5, 0x18 ;  /* 0x0000000506057291 */ /* 0x001fd2000f8ec0ff */
[----:B------:R1:W-:Y:S04]  /*33f0*/  STS.64 [UR5+0x68], R52 ;  /* 0x00006834ff007988 */ /* 0x0003e80008000a05 */
[----:B------:R1:W-:Y:S04]  /*3400*/  STS [UR5+0x70], R45 ;  /* 0x0000702dff007988 */ /* 0x0003e80008000805 */
[----:B------:R1:W-:Y:S02]  /*3410*/  STS [UR5+0x64], R50 ;  /* 0x00006432ff007988 */ /* 0x0003e40008000805 */
.L_x_14:
[----:B------:R-:W-:Y:S05]  /*3420*/  BSYNC.RECONVERGENT B1 ;  /* 0x0000000000017941 */ /* 0x000fea0003800200 */
.L_x_13:
[----:B------:R0:W-:Y:S01]  /*3430*/  @!P1 STS.64 [R2+0x40], R50 ;  /* 0x0000403202009388 */ /* 0x0001e20000000a00 */
[----:B------:R-:W-:Y:S02]  /*3440*/  @!P1 IMAD.MOV.U32 R48, RZ, RZ, R50 ;  /* 0x000000ffff309224 */ /* 0x000fe400078e0032 */
[----:B------:R-:W-:-:S07]  /*3450*/  @!P1 IMAD.MOV.U32 R61, RZ, RZ, R52 ;  /* 0x000000ffff3d9224 */ /* 0x000fce00078e0034 */
.L_x_4:
[----:B------:R-:W-:Y:S05]  /*3460*/  WARPSYNC.ALL ;  /* 0x0000000000007948 */ /* 0x000fea0003800000 */
[----:B------:R-:W2:Y:S08]  /*3470*/  S2UR UR6, SR_CgaCtaId ;  /* 0x00000000000679c3 */ /* 0x000eb00000008800 */
[----:B------:R-:W-:Y:S01]  /*3480*/  BAR.SYNC.DEFER_BLOCKING 0x0 ;  /* 0x0000000000007b1d */ /* 0x000fe20000010000 */
[----:B------:R-:W-:-:S02]  /*3490*/  ISETP.NE.AND P0, PT, R48, RZ, PT ;  /* 0x000000ff3000720c */ /* 0x000fc40003f05270 */
[----:B------:R-:W-:-:S03]  /*34a0*/  ISETP.NE.AND P1, PT, R59, RZ, PT ;  /* 0x000000ff3b00720c */ /* 0x000fc60003f25270 */
[----:B------:R-:W-:Y:S02]  /*34b0*/  UMOV UR5, 0x400 ;  /* 0x0000040000057882 */ /* 0x000fe40000000000 */
[----:B--2---:R-:W-:-:S09]  /*34c0*/  ULEA UR5, UR6, UR5, 0x18 ;  /* 0x0000000506057291 */ /* 0x004fd2000f8ec0ff */
[----:B------:R-:W2:Y:S02]  /*34d0*/  LDS R0, [UR5+0x44] ;  /* 0x00004405ff007984 */ /* 0x000ea40008000800 */
[----:B--2---:R-:W-:Y:S02]  /*34e0*/  SEL R0, R0, RZ, !P0 ;  /* 0x000000ff00007207 */ /* 0x004fe40004000000 */
[----:B------:R-:W-:Y:S02]  /*34f0*/  ISETP.NE.AND P0, PT, R3, R4, PT ;  /* 0x000000040300720c */ /* 0x000fe40003f05270 */
[----:B------:R-:W-:-:S05]  /*3500*/  SEL R0, R0, RZ, P1 ;  /* 0x000000ff00007207 */ /* 0x000fca0000800000 */
[----:B------:R-:W-:-:S05]  /*3510*/  IMAD.IADD R0, R0, 0x1, R61 ;  /* 0x0000000100007824 */ /* 0x000fca00078e023d */
[----:B------:R-:W-:Y:S02]  /*3520*/  SEL R3, R0, RZ, !P0 ;  /* 0x000000ff00037207 */ /* 0x000fe40004000000 */
[----:B------:R-:W-:-:S03]  /*3530*/  ISETP.NE.AND P0, PT, R4, R5, PT ;  /* 0x000000050400720c */ /* 0x000fc60003f05270 */
        /* <DEDUP_REMOVED lines=55> */
[----:B------:R-:W-:-:S07]  /*38b0*/  SEL R0, R42, RZ, !P0 ;  /* 0x000000ff2a007207 */ /* 0x000fce0004000000 */
.L_x_3:
[----:B------:R-:W-:Y:S05]  /*38c0*/  BSYNC.RECONVERGENT B0 ;  /* 0x0000000000007941 */ /* 0x000fea0003800200 */
.L_x_1:
[----:B------:R-:W-:Y:S01]  /*38d0*/  BAR.SYNC.DEFER_BLOCKING 0x0 ;  /* 0x0000000000007b1d */ /* 0x000fe20000010000 */
[----:B------:R-:W-:Y:S01]  /*38e0*/  IMAD.IADD R43, R43, 0x1, R0 ;  /* 0x000000012b2b7824 */ /* 0x000fe200078e0200 */
[C---:B0-----:R-:W-:Y:S02]  /*38f0*/  LOP3.LUT R2, R59.reuse, 0x3e0, RZ, 0xc0, !PT ;  /* 0x000003e03b027812 */ /* 0x041fe400078ec0ff */
[----:B------:R-:W-:Y:S02]  /*3900*/  LOP3.LUT R3, R59, 0x1f, RZ, 0xc0, !PT ;  /* 0x0000001f3b037812 */ /* 0x000fe400078ec0ff */
[----:B------:R-:W0:Y:S01]  /*3910*/  LDCU.64 UR6, c[0x0][0x398] ;  /* 0x00007300ff0677ac */ /* 0x000e220008000a00 */
[----:B------:R-:W2:Y:S02]  /*3920*/  S2R R5, SR_CTAID.X ;  /* 0x0000000000057919 */ /* 0x000ea40000002500 */
[----:B------:R-:W-:Y:S02]  /*3930*/  IMAD R2, R2, 0x14, R3 ;  /* 0x0000001402027824 */ /* 0x000fe400078e0203 */
[----:B------:R-:W-:Y:S01]  /*3940*/  IMAD.MOV.U32 R3, RZ, RZ, RZ ;  /* 0x000000ffff037224 */ /* 0x000fe200078e00ff */
[----:B------:R-:W-:Y:S04]  /*3950*/  STS.128 [R56], R24 ;  /* 0x0000001838007388 */ /* 0x000fe80000000c00 */
[----:B------:R-:W-:Y:S04]  /*3960*/  STS.128 [R56+0x10], R28 ;  /* 0x0000101c38007388 */ /* 0x000fe80000000c00 */
[----:B------:R-:W-:Y:S04]  /*3970*/  STS.128 [R56+0x20], R32 ;  /* 0x0000202038007388 */ /* 0x000fe80000000c00 */
[----:B------:R-:W-:Y:S04]  /*3980*/  STS.128 [R56+0x30], R36 ;  /* 0x0000302438007388 */ /* 0x000fe80000000c00 */
[----:B------:R-:W-:Y:S01]  /*3990*/  STS.128 [R56+0x40], R40 ;  /* 0x0000402838007388 */ /* 0x000fe20000000c00 */
[----:B------:R-:W-:-:S03]  /*39a0*/  NOP ;  /* 0x0000000000007918 */ /* 0x000fc60000000000 */
[----:B------:R-:W3:Y:S01]  /*39b0*/  LDS R7, [R57] ;  /* 0x0000000039077984 */ /* 0x000ee20000000800 */
[----:B--2---:R-:W-:-:S03]  /*39c0*/  IMAD.WIDE.U32 R4, R5, 0x1180, R2 ;  /* 0x0000118005047825 */ /* 0x004fc600078e0002 */
[----:B------:R-:W2:Y:S01]  /*39d0*/  LDS R9, [R57+0x80] ;  /* 0x0000800039097984 */ /* 0x000ea20000000800 */
[----:B0-----:R-:W-:-:S03]  /*39e0*/  LEA R2, P0, R4, UR6, 0x2 ;  /* 0x0000000604027c11 */ /* 0x001fc6000f8010ff */
[----:B------:R-:W0:Y:S01]  /*39f0*/  LDS R11, [R57+0x100] ;  /* 0x00010000390b7984 */ /* 0x000e220000000800 */
[----:B------:R-:W-:-:S03]  /*3a00*/  LEA.HI.X R3, R4, UR7, R5, 0x2, P0 ;  /* 0x0000000704037c11 */ /* 0x000fc600080f1405 */
[----:B------:R-:W4:Y:S04]  /*3a10*/  LDS R13, [R57+0x180] ;  /* 0x00018000390d7984 */ /* 0x000f280000000800 */
[----:B------:R-:W5:Y:S04]  /*3a20*/  LDS R15, [R57+0x200] ;  /* 0x00020000390f7984 */ /* 0x000f680000000800 */
        /* <DEDUP_REMOVED lines=14> */
[----:B-1----:R-:W1:Y:S04]  /*3b10*/  LDS R45, [R57+0x980] ;  /* 0x00098000392d7984 */ /* 0x002e680000000800 */
[----:B---3--:R-:W-:Y:S04]  /*3b20*/  STG.E desc[UR8][R2.64], R7 ;  /* 0x0000000702007986 */ /* 0x008fe8000c101908 */
[----:B--2---:R-:W-:Y:S04]  /*3b30*/  STG.E desc[UR8][R2.64+0x80], R9 ;  /* 0x0000800902007986 */ /* 0x004fe8000c101908 */
[----:B0-----:R-:W-:Y:S04]  /*3b40*/  STG.E desc[UR8][R2.64+0x100], R11 ;  /* 0x0001000b02007986 */ /* 0x001fe8000c101908 */
[----:B----4-:R-:W-:Y:S04]  /*3b50*/  STG.E desc[UR8][R2.64+0x180], R13 ;  /* 0x0001800d02007986 */ /* 0x010fe8000c101908 */
[----:B-----5:R-:W-:Y:S04]  /*3b60*/  STG.E desc[UR8][R2.64+0x200], R15 ;  /* 0x0002000f02007986 */ /* 0x020fe8000c101908 */
[----:B------:R-:W-:Y:S04]  /*3b70*/  STG.E desc[UR8][R2.64+0x280], R17 ;  /* 0x0002801102007986 */ /* 0x000fe8000c101908 */
        /* <DEDUP_REMOVED lines=13> */
[----:B-1----:R-:W-:Y:S01]  /*3c50*/  STG.E desc[UR8][R2.64+0x980], R45 ;  /* 0x0009802d02007986 */ /* 0x002fe2000c101908 */
[----:B------:R-:W-:Y:S05]  /*3c60*/  EXIT ;  /* 0x000000000000794d */ /* 0x000fea0003800000 */
.L_x_0:
[----:B------:R-:W-:-:S04]  /*3c70*/  ISETP.NE.U32.AND P0, PT, R2, RZ, PT ;  /* 0x000000ff0200720c */ /* 0x000fc80003f05070 */
[----:B------:R-:W-:-:S13]  /*3c80*/  ISETP.NE.AND.EX P0, PT, R46, RZ, PT, P0 ;  /* 0x000000ff2e00720c */ /* 0x000fda0003f05300 */
[----:B------:R-:W-:Y:S05]  /*3c90*/  @!P0 EXIT ;  /* 0x000000000000894d */ /* 0x000fea0003800000 */
[----:B------:R-:W0:Y:S01]  /*3ca0*/  LDC.64 R6, c[0x0][0x380] ;  /* 0x0000e000ff067b82 */ /* 0x000e220000000a00 */
[----:B------:R-:W1:Y:S07]  /*3cb0*/  S2R R3, SR_TID.X ;  /* 0x0000000000037919 */ /* 0x000e6e0000002100 */
[----:B------:R-:W2:Y:S01]  /*3cc0*/  LDC.64 R4, c[0x0][0x390] ;  /* 0x0000e400ff047b82 */ /* 0x000ea20000000a00 */
[----:B0-----:R-:W-:-:S05]  /*3cd0*/  IMAD.WIDE.U32 R6, R58, 0x4600, R6 ;  /* 0x000046003a067825 */ /* 0x001fca00078e0006 */
[----:B------:R0:W3:Y:S01]  /*3ce0*/  LD.E.STRONG.SM R0, desc[UR8][R6.64] ;  /* 0x0000000806007980 */ /* 0x0000e2000c10b900 */
[----:B--2---:R-:W-:Y:S01]  /*3cf0*/  IMAD.WIDE.U32 R4, R58, 0x4600, R4 ;  /* 0x000046003a047825 */ /* 0x004fe200078e0004 */
[C---:B-1----:R-:W-:Y:S02]  /*3d00*/  LOP3.LUT R19, R3.reuse, 0x1f, RZ, 0xc0, !PT ;  /* 0x0000001f03137812 */ /* 0x042fe400078ec0ff */
[----:B------:R-:W-:-:S05]  /*3d10*/  LOP3.LUT R8, R3, 0x3e0, RZ, 0xc0, !PT ;  /* 0x000003e003087812 */ /* 0x000fca00078ec0ff */
[----:B------:R-:W-:-:S04]  /*3d20*/  IMAD R19, R8, 0x14, R19 ;  /* 0x0000001408137824 */ /* 0x000fc800078e0213 */
[C---:B------:R-:W-:Y:S02]  /*3d30*/  IMAD.SHL.U32 R9, R19.reuse, 0x4, RZ ;  /* 0x0000000413097824 */ /* 0x040fe400078e00ff */
[C---:B------:R-:W-:Y:S02]  /*3d40*/  VIADD R53, R19.reuse, 0xe0 ;  /* 0x000000e013357836 */ /* 0x040fe40000000000 */
[C---:B------:R-:W-:Y:S01]  /*3d50*/  VIADD R57, R19.reuse, 0x100 ;  /* 0x0000010013397836 */ /* 0x040fe20000000000 */
[----:B------:R-:W-:Y:S01]  /*3d60*/  IADD3 R8, P1, PT, R6, R9, RZ ;  /* 0x0000000906087210 */ /* 0x000fe20007f3e0ff */
[----:B------:R-:W-:Y:S01]  /*3d70*/  VIADD R59, R19, 0x120 ;  /* 0x00000120133b7836 */ /* 0x000fe20000000000 */
[----:B0-----:R-:W-:Y:S01]  /*3d80*/  IADD3 R6, P0, PT, R9, R4, RZ ;  /* 0x0000000409067210 */ /* 0x001fe20007f1e0ff */
[----:B------:R-:W-:Y:S02]  /*3d90*/  VIADD R61, R19, 0x140 ;  /* 0x00000140133d7836 */ /* 0x000fe40000000000 */
[----:B------:R-:W-:-:S02]  /*3da0*/  IMAD.X R9, RZ, RZ, R7, P1 ;  /* 0x000000ffff097224 */ /* 0x000fc400008e0607 */
[----:B------:R-:W-:Y:S01]  /*3db0*/  IMAD.X R7, RZ, RZ, R5, P0 ;  /* 0x000000ffff077224 */ /* 0x000fe200000e0605 */
[CC--:B------:R-:W-:Y:S01]  /*3dc0*/  ISETP.GE.U32.AND P0, PT, R19.reuse, R2.reuse, PT ;  /* 0x000000021300720c */ /* 0x0c0fe20003f06070 */
[C---:B------:R-:W-:Y:S02]  /*3dd0*/  VIADD R63, R19.reuse, 0x160 ;  /* 0x00000160133f7836 */ /* 0x040fe40000000000 */
[C---:B------:R-:W-:Y:S02]  /*3de0*/  VIADD R11, R19.reuse, 0x20 ;  /* 0x00000020130b7836 */ /* 0x040fe40000000000 */
[C---:B------:R-:W-:Y:S02]  /*3df0*/  VIADD R15, R19.reuse, 0x40 ;  /* 0x00000040130f7836 */ /* 0x040fe40000000000 */
[----:B------:R-:W-:Y:S01]  /*3e00*/  VIADD R13, R19, 0x60 ;  /* 0x00000060130d7836 */ /* 0x000fe20000000000 */
[-C--:B------:R-:W-:Y:S01]  /*3e10*/  ISETP.GE.U32.AND P1, PT, R11, R2.reuse, PT ;  /* 0x000000020b00720c */ /* 0x080fe20003f26070 */
        /* <DEDUP_REMOVED lines=9> */
[----:B------:R-:W-:Y:S01]  /*3eb0*/  ISETP.GE.U32.AND P2, PT, R21, R2, PT ;  /* 0x000000021500720c */ /* 0x000fe20003f46070 */
[----:B------:R-:W-:-:S02]  /*3ec0*/  VIADD R27, R19, 0x1c0 ;  /* 0x000001c0131b7836 */ /* 0x000fc40000000000 */
[C---:B------:R-:W-:Y:S02]  /*3ed0*/  VIADD R29, R19.reuse, 0x1e0 ;  /* 0x000001e0131d7836 */ /* 0x040fe40000000000 */
[C---:B------:R-:W-:Y:S02]  /*3ee0*/  VIADD R45, R19.reuse, 0x200 ;  /* 0x00000200132d7836 */ /* 0x040fe40000000000 */
[C---:B------:R-:W-:Y:S02]  /*3ef0*/  VIADD R31, R19.reuse, 0x220 ;  /* 0x00000220131f7836 */ /* 0x040fe40000000000 */
[C---:B------:R-:W-:Y:S02]  /*3f00*/  VIADD R47, R19.reuse, 0x240 ;  /* 0x00000240132f7836 */ /* 0x040fe40000000000 */
[----:B------:R-:W-:Y:S02]  /*3f10*/  VIADD R33, R19, 0x260 ;  /* 0x0000026013217836 */ /* 0x000fe40000000000 */
[----:B---3--:R-:W-:-:S02]  /*3f20*/  IMAD.MOV.U32 R10, RZ, RZ, R0 ;  /* 0x000000ffff0a7224 */ /* 0x008fc400078e0000 */
[----:B------:R-:W2:Y:S01]  /*3f30*/  @!P0 LD.E.STRONG.SM R0, desc[UR8][R8.64] ;  /* 0x0000000808008980 */ /* 0x000ea2000c10b900 */
[----:B------:R-:W-:Y:S01]  /*3f40*/  ISETP.GE.U32.AND P0, PT, R53, R2, PT ;  /* 0x000000023500720c */ /* 0x000fe20003f06070 */
[--C-:B------:R-:W-:Y:S02]  /*3f50*/  IMAD.MOV.U32 R24, RZ, RZ, R10.reuse ;  /* 0x000000ffff187224 */ /* 0x100fe400078e000a */
[--C-:B------:R-:W-:Y:S02]  /*3f60*/  IMAD.MOV.U32 R26, RZ, RZ, R10.reuse ;  /* 0x000000ffff1a7224 */ /* 0x100fe400078e000a */
[--C-:B------:R-:W-:Y:S02]  /*3f70*/  IMAD.MOV.U32 R28, RZ, RZ, R10.reuse ;  /* 0x000000ffff1c7224 */ /* 0x100fe400078e000a */
[--C-:B------:R-:W-:Y:S02]  /*3f80*/  IMAD.MOV.U32 R30, RZ, RZ, R10.reuse ;  /* 0x000000ffff1e7224 */ /* 0x100fe400078e000a */
[----:B------:R-:W-:-:S02]  /*3f90*/  IMAD.MOV.U32 R32, RZ, RZ, R10 ;  /* 0x000000ffff207224 */ /* 0x000fc400078e000a */
[--C-:B------:R-:W-:Y:S02]  /*3fa0*/  IMAD.MOV.U32 R12, RZ, RZ, R10.reuse ;  /* 0x000000ffff0c7224 */ /* 0x100fe400078e000a */
[----:B------:R-:W3:Y:S01]  /*3fb0*/  @!P0 LD.E.STRONG.SM R24, desc[UR8][R8.64+0x380] ;  /* 0x0003800808188980 */ /* 0x000ee2000c10b900 */
[----:B------:R-:W-:Y:S01]  /*3fc0*/  ISETP.GE.U32.AND P0, PT, R57, R2, PT ;  /* 0x000000023900720c */ /* 0x000fe20003f06070 */
[--C-:B------:R-:W-:Y:S02]  /*3fd0*/  IMAD.MOV.U32 R14, RZ, RZ, R10.reuse ;  /* 0x000000ffff0e7224 */ /* 0x100fe400078e000a */
[--C-:B------:R-:W-:Y:S01]  /*3fe0*/  IMAD.MOV.U32 R16, RZ, RZ, R10.reuse ;  /* 0x000000ffff107224 */ /* 0x100fe200078e000a */
[----:B------:R-:W4:Y:S01]  /*3ff0*/  @!P1 LD.E.STRONG.SM R12, desc[UR8][R8.64+0x80] ;  /* 0x00008008080c9980 */ /* 0x000f22000c10b900 */
[--C-:B------:R-:W-:Y:S02]  /*4000*/  IMAD.MOV.U32 R18, RZ, RZ, R10.reuse ;  /* 0x000000ffff127224 */ /* 0x100fe400078e000a */
[--C-:B------:R-:W-:Y:S01]  /*4010*/  IMAD.MOV.U32 R20, RZ, RZ, R10.reuse ;  /* 0x000000ffff147224 */ /* 0x100fe200078e000a */
[----:B------:R-:W5:Y:S01]  /*4020*/  @!P6 LD.E.STRONG.SM R14, desc[UR8][R8.64+0x100] ;  /* 0x00010008080ee980 */ /* 0x000f62000c10b900 */
[----:B------:R-:W-:-:S02]  /*4030*/  IMAD.MOV.U32 R22, RZ, RZ, R10 ;  /* 0x000000ffff167224 */ /* 0x000fc400078e000a */
[--C-:B------:R-:W-:Y:S01]  /*4040*/  IMAD.MOV.U32 R34, RZ, RZ, R10.reuse ;  /* 0x000000ffff227224 */ /* 0x100fe200078e000a */
[----:B------:R-:W5:Y:S01]  /*4050*/  @!P5 LD.E.STRONG.SM R16, desc[UR8][R8.64+0x180] ;  /* 0x000180080810d980 */ /* 0x000f62000c10b900 */
[--C-:B------:R-:W-:Y:S02]  /*4060*/  IMAD.MOV.U32 R36, RZ, RZ, R10.reuse ;  /* 0x000000ffff247224 */ /* 0x100fe400078e000a */
[--C-:B------:R-:W-:Y:S01]  /*4070*/  IMAD.MOV.U32 R38, RZ, RZ, R10.reuse ;  /* 0x000000ffff267224 */ /* 0x100fe200078e000a */
[----:B------:R-:W5:Y:S01]  /*4080*/  @!P0 LD.E.STRONG.SM R26, desc[UR8][R8.64+0x400] ;  /* 0x00040008081a8980 */ /* 0x000f62000c10b900 */
[-C--:B------:R-:W-:Y:S01]  /*4090*/  ISETP.GE.U32.AND P0, PT, R59, R2.reuse, PT ;  /* 0x000000023b00720c */ /* 0x080fe20003f06070 */
[--C-:B------:R-:W-:Y:S01]  /*40a0*/  IMAD.MOV.U32 R40, RZ, RZ, R10.reuse ;  /* 0x000000ffff287224 */ /* 0x100fe200078e000a */
[-C--:B------:R-:W-:Y:S01]  /*40b0*/  ISETP.GE.U32.AND P1, PT, R27, R2.reuse, PT ;  /* 0x000000021b00720c */ /* 0x080fe20003f26070 */
[----:B------:R-:W5:Y:S01]  /*40c0*/  @!P4 LD.E.STRONG.SM R18, desc[UR8][R8.64+0x200] ;  /* 0x000200080812c980 */ /* 0x000f62000c10b900 */
[----:B------:R-:W-:Y:S01]  /*40d0*/  ISETP.GE.U32.AND P6, PT, R33, R2, PT ;  /* 0x000000022100720c */ /* 0x000fe20003fc6070 */
[----:B------:R-:W-:-:S02]  /*40e0*/  IMAD.MOV.U32 R52, RZ, RZ, R10 ;  /* 0x000000ffff347224 */ /* 0x000fc400078e000a */
[----:B------:R-:W5:Y:S01]  /*40f0*/  @!P3 LD.E.STRONG.SM R20, desc[UR8][R8.64+0x280] ;  /* 0x000280080814b980 */ /* 0x000f62000c10b900 */
[--C-:B------:R-:W-:Y:S02]  /*4100*/  IMAD.MOV.U32 R54, RZ, RZ, R10.reuse ;  /* 0x000000ffff367224 */ /* 0x100fe400078e000a */
[----:B------:R-:W-:Y:S01]  /*4110*/  IMAD.MOV.U32 R56, RZ, RZ, R10 ;  /* 0x000000ffff387224 */ /* 0x000fe200078e000a */
[----:B------:R-:W5:Y:S04]  /*4120*/  @!P2 LD.E.STRONG.SM R22, desc[UR8][R8.64+0x300] ;  /* 0x000300080816a980 */ /* 0x000f68000c10b900 */
[----:B------:R-:W5:Y:S01]  /*4130*/  @!P0 LD.E.STRONG.SM R28, desc[UR8][R8.64+0x480] ;  /* 0x00048008081c8980 */ /* 0x000f62000c10b900 */
[-C--:B------:R-:W-:Y:S02]  /*4140*/  ISETP.GE.U32.AND P0, PT, R61, R2.reuse, PT ;  /* 0x000000023d00720c */ /* 0x080fe40003f06070 */
[-C--:B------:R-:W-:Y:S01]  /*4150*/  ISETP.GE.U32.AND P3, PT, R45, R2.reuse, PT ;  /* 0x000000022d00720c */ /* 0x080fe20003f66070 */
[----:B------:R-:W5:Y:S01]  /*4160*/  @!P1 LD.E.STRONG.SM R38, desc[UR8][R8.64+0x700] ;  /* 0x0007000808269980 */ /* 0x000f62000c10b900 */
[----:B------:R-:W-:-:S02]  /*4170*/  ISETP.GE.U32.AND P4, PT, R31, R2, PT ;  /* 0x000000021f00720c */ /* 0x000fc40003f86070 */
[-C--:B------:R-:W-:Y:S01]  /*4180*/  ISETP.GE.U32.AND P5, PT, R47, R2.reuse, PT ;  /* 0x000000022f00720c */ /* 0x080fe20003fa6070 */
[----:B------:R-:W5:Y:S06]  /*4190*/  @!P6 LD.E.STRONG.SM R10, desc[UR8][R8.64+0x980] ;  /* 0x00098008080ae980 */ /* 0x000f6c000c10b900 */
[----:B------:R-:W5:Y:S01]  /*41a0*/  @!P0 LD.E.STRONG.SM R30, desc[UR8][R8.64+0x500] ;  /* 0x00050008081e8980 */ /* 0x000f62000c10b900 */
[-C--:B------:R-:W-:Y:S02]  /*41b0*/  ISETP.GE.U32.AND P0, PT, R63, R2.reuse, PT ;  /* 0x000000023f00720c */ /* 0x080fe40003f06070 */
[-C--:B------:R-:W-:Y:S01]  /*41c0*/  ISETP.GE.U32.AND P2, PT, R29, R2.reuse, PT ;  /* 0x000000021d00720c */ /* 0x080fe20003f46070 */
[----:B------:R-:W5:Y:S04]  /*41d0*/  @!P3 LD.E.STRONG.SM R52, desc[UR8][R8.64+0x800] ;  /* 0x000800080834b980 */ /* 0x000f68000c10b900 */
[----:B------:R-:W5:Y:S04]  /*41e0*/  @!P4 LD.E.STRONG.SM R54, desc[UR8][R8.64+0x880] ;  /* 0x000880080836c980 */ /* 0x000f68000c10b900 */
[----:B------:R-:W5:Y:S04]  /*41f0*/  @!P5 LD.E.STRONG.SM R56, desc[UR8][R8.64+0x900] ;  /* 0x000900080838d980 */ /* 0x000f68000c10b900 */
[----:B------:R-:W5:Y:S01]  /*4200*/  @!P0 LD.E.STRONG.SM R32, desc[UR8][R8.64+0x580] ;  /* 0x0005800808208980 */ /* 0x000f62000c10b900 */
[----:B------:R-:W-:-:S03]  /*4210*/  ISETP.GE.U32.AND P0, PT, R55, R2, PT ;  /* 0x000000023700720c */ /* 0x000fc60003f06070 */
[----:B------:R-:W5:Y:S10]  /*4220*/  @!P2 LD.E.STRONG.SM R40, desc[UR8][R8.64+0x780] ;  /* 0x000780080828a980 */ /* 0x000f74000c10b900 */
[----:B------:R-:W5:Y:S01]  /*4230*/  @!P0 LD.E.STRONG.SM R34, desc[UR8][R8.64+0x600] ;  /* 0x0006000808228980 */ /* 0x000f62000c10b900 */
[----:B------:R-:W-:-:S13]  /*4240*/  ISETP.GE.U32.AND P0, PT, R25, R2, PT ;  /* 0x000000021900720c */ /* 0x000fda0003f06070 */
[----:B------:R-:W5:Y:S01]  /*4250*/  @!P0 LD.E.STRONG.SM R36, desc[UR8][R8.64+0x680] ;  /* 0x0006800808248980 */ /* 0x000f62000c10b900 */
[----:B------:R-:W0:Y:S01]  /*4260*/  S2R R44, SR_LANEID ;  /* 0x00000000002c7919 */ /* 0x000e220000000000 */
[----:B------:R-:W1:Y:S01]  /*4270*/  S2UR UR5, SR_CgaCtaId ;  /* 0x00000000000579c3 */ /* 0x000e620000008800 */
[----:B------:R-:W-:Y:S01]  /*4280*/  SHF.R.U32.HI R51, RZ, 0x5, R3 ;  /* 0x00000005ff337819 */ /* 0x000fe20000011603 */
[----:B------:R-:W-:Y:S02]  /*4290*/  UMOV UR4, 0x400 ;  /* 0x0000040000047882 */ /* 0x000fe40000000000 */
[----:B-1----:R-:W-:Y:S02]  /*42a0*/  ULEA UR4, UR5, UR4, 0x18 ;  /* 0x0000000405047291 */ /* 0x002fe4000f8ec0ff */
[----:B0-----:R-:W-:-:S05]  /*42b0*/  IMAD R49, R51, 0x280, R44 ;  /* 0x0000028033317824 */ /* 0x001fca00078e022c */
[----:B------:R-:W-:-:S05]  /*42c0*/  LEA R49, R49, UR4, 0x2 ;  /* 0x0000000431317c11 */ /* 0x000fca000f8e10ff */
[----:B--2---:R0:W-:Y:S02]  /*42d0*/  STS [R49], R0 ;  /* 0x0000000031007388 */ /* 0x0041e40000000800 */
[----:B0-----:R-:W-:Y:S02]  /*42e0*/  IMAD R0, R44, 0x4c, R49 ;  /* 0x0000004c2c007824 */ /* 0x001fe400078e0231 */
[----:B---3--:R-:W-:Y:S04]  /*42f0*/  STS [R49+0x380], R24 ;  /* 0x0003801831007388 */ /* 0x008fe80000000800 */
[----:B----4-:R-:W-:Y:S04]  /*4300*/  STS [R49+0x80], R12 ;  /* 0x0000800c31007388 */ /* 0x010fe80000000800 */
        /* <DEDUP_REMOVED lines=18> */
[----:B------:R3:W4:Y:S04]  /*4430*/  LDS.128 R24, [R0] ;  /* 0x0000000000187984 */ /* 0x0007280000000c00 */
[----:B------:R3:W0:Y:S04]  /*4440*/  LDS.128 R28, [R0+0x10] ;  /* 0x00001000001c7984 */ /* 0x0006280000000c00 */
[----:B------:R3:W0:Y:S04]  /*4450*/  LDS.128 R32, [R0+0x20] ;  /* 0x0000200000207984 */ /* 0x0006280000000c00 */
[----:B------:R3:W0:Y:S04]  /*4460*/  LDS.128 R36, [R0+0x30] ;  /* 0x0000300000247984 */ /* 0x0006280000000c00 */
[----:B------:R3:W0:Y:S01]  /*4470*/  LDS.128 R40, [R0+0x40] ;  /* 0x0000400000287984 */ /* 0x0006220000000c00 */
[----:B------:R-:W-:Y:S06]  /*4480*/  BAR.SYNC.DEFER_BLOCKING 0x0 ;  /* 0x0000000000007b1d */ /* 0x000fec0000010000 */
[----:B------:R-:W0:Y:S01]  /*4490*/  LD.E.STRONG.SM R8, desc[UR8][R4.64] ;  /* 0x0000000804087980 */ /* 0x000e22000c10b900 */
[----:B------:R-:W-:-:S02]  /*44a0*/  P2R R48, PR, RZ, 0x1 ;  /* 0x00000001ff307803 */ /* 0x000fc40000000000 */
[-C--:B------:R-:W-:Y:S02]  /*44b0*/  ISETP.GE.U32.AND P0, PT, R19, R2.reuse, PT ;  /* 0x000000021300720c */ /* 0x080fe40003f06070 */
[----:B------:R-:W-:Y:S02]  /*44c0*/  P2R R50, PR, RZ, 0x2 ;  /* 0x00000002ff327803 */ /* 0x000fe40000000000 */
[----:B------:R-:W-:Y:S01]  /*44d0*/  ISETP.GE.U32.AND P1, PT, R11, R2, PT ;  /* 0x000000020b00720c */ /* 0x000fe20003f26070 */
[----:B0-----:R-:W-:-:S08]  /*44e0*/  IMAD.MOV.U32 R52, RZ, RZ, R8 ;  /* 0x000000ffff347224 */ /* 0x001fd000078e0008 */
[----:B------:R-:W5:Y:S01]  /*44f0*/  @!P0 LD.E.STRONG.SM R8, desc[UR8][R6.64] ;  /* 0x0000000806088980 */ /* 0x000f62000c10b900 */
[----:B------:R-:W-:Y:S01]  /*4500*/  ISETP.GE.U32.AND P0, PT, R15, R2, PT ;  /* 0x000000020f00720c */ /* 0x000fe20003f06070 */
[--C-:B------:R-:W-:Y:S02]  /*4510*/  IMAD.MOV.U32 R10, RZ, RZ, R52.reuse ;  /* 0x000000ffff0a7224 */ /* 0x100fe400078e0034 */
[----:B------:R-:W-:-:S04]  /*4520*/  IMAD.MOV.U32 R12, RZ, RZ, R52 ;  /* 0x000000ffff0c7224 */ /* 0x000fc800078e0034 */
[----:B------:R-:W3:Y:S01]  /*4530*/  @!P1 LD.E.STRONG.SM R10, desc[UR8][R6.64+0x80] ;  /* 0x00008008060a9980 */ /* 0x000ee2000c10b900 */
[----:B------:R-:W-:Y:S01]  /*4540*/  ISETP.GE.U32.AND P1, PT, R13, R2, PT ;  /* 0x000000020d00720c */ /* 0x000fe20003f26070 */
[----:B------:R-:W-:-:S04]  /*4550*/  IMAD.MOV.U32 R14, RZ, RZ, R52 ;  /* 0x000000ffff0e7224 */ /* 0x000fc800078e0034 */
[----:B------:R-:W4:Y:S01]  /*4560*/  @!P0 LD.E.STRONG.SM R12, desc[UR8][R6.64+0x100] ;  /* 0x00010008060c8980 */ /* 0x000f22000c10b900 */
[----:B------:R-:W-:Y:S01]  /*4570*/  ISETP.GE.U32.AND P0, PT, R17, R2, PT ;  /* 0x000000021100720c */ /* 0x000fe20003f06070 */
[----:B------:R-:W-:-:S06]  /*4580*/  IMAD.MOV.U32 R16, RZ, RZ, R52 ;  /* 0x000000ffff107224 */ /* 0x000fcc00078e0034 */
[----:B------:R-:W4:Y:S01]  /*4590*/  @!P1 LD.E.STRONG.SM R14, desc[UR8][R6.64+0x180] ;  /* 0x00018008060e9980 */ /* 0x000f22000c10b900 */
        /* <DEDUP_REMOVED lines=13> */
[----:B-1----:R-:W-:-:S04]  /*4670*/  IMAD.MOV.U32 R54, RZ, RZ, R52 ;  /* 0x000000ffff367224 */ /* 0x002fc800078e0034 */
[----:B------:R-:W4:Y:S01]  /*4680*/  @!P0 LD.E.STRONG.SM R22, desc[UR8][R6.64+0x400] ;  /* 0x0004000806168980 */ /* 0x000f22000c10b900 */
[----:B------:R-:W-:Y:S01]  /*4690*/  ISETP.GE.U32.AND P0, PT, R61, R2, PT ;  /* 0x000000023d00720c */ /* 0x000fe20003f06070 */
[----:B--2---:R-:W-:-:S06]  /*46a0*/  IMAD.MOV.U32 R56, RZ, RZ, R52 ;  /* 0x000000ffff387224 */ /* 0x004fcc00078e0034 */
[----:B------:R-:W2:Y:S01]  /*46b0*/  @!P1 LD.E.STRONG.SM R54, desc[UR8][R6.64+0x480] ;  /* 0x0004800806369980 */ /* 0x000ea2000c10b900 */
[----:B------:R-:W-:Y:S01]  /*46c0*/  ISETP.GE.U32.AND P1, PT, R63, R2, PT ;  /* 0x000000023f00720c */ /* 0x000fe20003f26070 */
[----:B------:R-:W-:-:S04]  /*46d0*/  IMAD.MOV.U32 R60, RZ, RZ, R52 ;  /* 0x000000ffff3c7224 */ /* 0x000fc800078e0034 */
[----:B------:R-:W2:Y:S01]  /*46e0*/  @!P0 LD.E.STRONG.SM R56, desc[UR8][R6.64+0x500] ;  /* 0x0005000806388980 */ /* 0x000ea2000c10b900 */
[----:B------:R-:W-:-:S07]  /*46f0*/  ISETP.GE.U32.AND P0, PT, R55, R2, PT ;  /* 0x000000023700720c */ /* 0x000fce0003f06070 */
[----:B------:R-:W2:Y:S01]  /*4700*/  @!P1 LD.E.STRONG.SM R60, desc[UR8][R6.64+0x580] ;  /* 0x00058008063c9980 */ /* 0x000ea2000c10b900 */
[----:B------:R-:W-:Y:S01]  /*4710*/  ISETP.NE.AND P1, PT, R50, RZ, PT ;  /* 0x000000ff3200720c */ /* 0x000fe20003f25270 */
[----:B------:R-:W-:-:S06]  /*4720*/  IMAD.MOV.U32 R50, RZ, RZ, R52 ;  /* 0x000000ffff327224 */ /* 0x000fcc00078e0034 */
[----:B------:R-:W2:Y:S01]  /*4730*/  @!P0 LD.E.STRONG.SM R50, desc[UR8][R6.64+0x600] ;  /* 0x0006000806328980 */ /* 0x000ea2000c10b900 */
[----:B------:R-:W-:Y:S01]  /*4740*/  ISETP.NE.AND P0, PT, R48, RZ, PT ;  /* 0x000000ff3000720c */ /* 0x000fe20003f05270 */
[--C-:B------:R-:W-:Y:S02]  /*4750*/  IMAD.MOV.U32 R48, RZ, RZ, R52.reuse ;  /* 0x000000ffff307224 */ /* 0x100fe400078e0034 */
[--C-:B------:R-:W-:Y:S02]  /*4760*/  IMAD.MOV.U32 R62, RZ, RZ, R52.reuse ;  /* 0x000000ffff3e7224 */ /* 0x100fe400078e0034 */
[--C-:B------:R-:W-:Y:S02]  /*4770*/  IMAD.MOV.U32 R64, RZ, RZ, R52.reuse ;  /* 0x000000ffff407224 */ /* 0x100fe400078e0034 */
[--C-:B------:R-:W-:Y:S02]  /*4780*/  IMAD.MOV.U32 R66, RZ, RZ, R52.reuse ;  /* 0x000000ffff427224 */ /* 0x100fe400078e0034 */
[--C-:B------:R-:W-:Y:S01]  /*4790*/  IMAD.MOV.U32 R68, RZ, RZ, R52.reuse ;  /* 0x000000ffff447224 */ /* 0x100fe200078e0034 */
[----:B------:R-:W2:Y:S01]  /*47a0*/  @!P1 LD.E.STRONG.SM R62, desc[UR8][R6.64+0x700] ;  /* 0x00070008063e9980 */ /* 0x000ea2000c10b900 */
[----:B------:R-:W-:-:S03]  /*47b0*/  IMAD.MOV.U32 R53, RZ, RZ, R52 ;  /* 0x000000ffff357224 */ /* 0x000fc600078e0034 */
[----:B------:R-:W2:Y:S04]  /*47c0*/  @!P0 LD.E.STRONG.SM R48, desc[UR8][R6.64+0x680] ;  /* 0x0006800806308980 */ /* 0x000ea8000c10b900 */
[----:B------:R-:W2:Y:S04]  /*47d0*/  @!P2 LD.E.STRONG.SM R64, desc[UR8][R6.64+0x780] ;  /* 0x000780080640a980 */ /* 0x000ea8000c10b900 */
[----:B------:R-:W2:Y:S04]  /*47e0*/  @!P3 LD.E.STRONG.SM R66, desc[UR8][R6.64+0x800] ;  /* 0x000800080642b980 */ /* 0x000ea8000c10b900 */
[----:B------:R-:W2:Y:S04]  /*47f0*/  @!P4 LD.E.STRONG.SM R68, desc[UR8][R6.64+0x880] ;  /* 0x000880080644c980 */ /* 0x000ea8000c10b900 */
[----:B------:R-:W2:Y:S04]  /*4800*/  @!P5 LD.E.STRONG.SM R53, desc[UR8][R6.64+0x900] ;  /* 0x000900080635d980 */ /* 0x000ea8000c10b900 */
[----:B------:R-:W2:Y:S01]  /*4810*/  @!P6 LD.E.STRONG.SM R52, desc[UR8][R6.64+0x980] ;  /* 0x000980080634e980 */ /* 0x000ea2000c10b900 */
[----:B------:R-:W-:-:S03]  /*4820*/  ISETP.NE.AND P0, PT, R58, RZ, PT ;  /* 0x000000ff3a00720c */ /* 0x000fc60003f05270 */
[----:B-----5:R0:W-:Y:S04]  /*4830*/  STS [R49], R8 ;  /* 0x0000000831007388 */ /* 0x0201e80000000800 */
[----:B---3--:R0:W-:Y:S04]  /*4840*/  STS [R49+0x80], R10 ;  /* 0x0000800a31007388 */ /* 0x0081e80000000800 */
[----:B----4-:R0:W-:Y:S04]  /*4850*/  STS [R49+0x100], R12 ;  /* 0x0001000c31007388 */ /* 0x0101e80000000800 */
[----:B------:R0:W-:Y:S04]  /*4860*/  STS [R49+0x180], R14 ;  /* 0x0001800e31007388 */ /* 0x0001e80000000800 */
[----:B------:R0:W-:Y:S04]  /*4870*/  STS [R49+0x200], R16 ;  /* 0x0002001031007388 */ /* 0x0001e80000000800 */
[----:B------:R0:W-:Y:S04]  /*4880*/  STS [R49+0x280], R4 ;  /* 0x0002800431007388 */ /* 0x0001e80000000800 */
[----:B------:R0:W-:Y:S04]  /*4890*/  STS [R49+0x300], R18 ;  /* 0x0003001231007388 */ /* 0x0001e80000000800 */
[----:B------:R0:W-:Y:S04]  /*48a0*/  STS [R49+0x380], R20 ;  /* 0x0003801431007388 */ /* 0x0001e80000000800 */
[----:B------:R0:W-:Y:S04]  /*48b0*/  STS [R49+0x400], R22 ;  /* 0x0004001631007388 */ /* 0x0001e80000000800 */
[----:B--2---:R0:W-:Y:S04]  /*48c0*/  STS [R49+0x480], R54 ;  /* 0x0004803631007388 */ /* 0x0041e80000000800 */
        /* <DEDUP_REMOVED lines=11> */
[----:B------:R0:W1:Y:S04]  /*4980*/  LDS.128 R4, [R0] ;  /* 0x0000000000047984 */ /* 0x0000680000000c00 */
[----:B------:R0:W2:Y:S04]  /*4990*/  LDS.128 R8, [R0+0x10] ;  /* 0x0000100000087984 */ /* 0x0000a80000000c00 */
[----:B------:R0:W3:Y:S04]  /*49a0*/  LDS.128 R12, [R0+0x20] ;  /* 0x00002000000c7984 */ /* 0x0000e80000000c00 */
[----:B------:R0:W4:Y:S04]  /*49b0*/  LDS.128 R16, [R0+0x30] ;  /* 0x0000300000107984 */ /* 0x0001280000000c00 */
[----:B------:R0:W0:Y:S01]  /*49c0*/  LDS.128 R20, [R0+0x40] ;  /* 0x0000400000147984 */ /* 0x0000220000000c00 */
[----:B------:R-:W-:Y:S06]  /*49d0*/  BAR.SYNC.DEFER_BLOCKING 0x0 ;  /* 0x0000000000007b1d */ /* 0x000fec0000010000 */
[----:B------:R-:W-:Y:S05]  /*49e0*/  @P0 BRA `(.L_x_15) ;  /* 0x00000018003c0947 */ /* 0x000fea0003800000 */
[----:B0-----:R-:W-:Y:S01]  /*49f0*/  IMAD R53, R3, 0x14, RZ ;  /* 0x0000001403357824 */ /* 0x001fe200078e02ff */
[----:B------:R-:W-:Y:S01]  /*4a00*/  ISETP.NE.AND P2, PT, R26, R27, PT ;  /* 0x0000001b1a00720c */ /* 0x000fe20003f45270 */
[----:B------:R-:W-:Y:S01]  /*4a10*/  BSSY.RECONVERGENT B0, `(.L_x_16) ;  /* 0x0000142000007945 */ /* 0x000fe20003800200 */
[----:B------:R-:W-:Y:S01]  /*4a20*/  ISETP.NE.AND P3, PT, R27, R28, PT ;  /* 0x0000001c1b00720c */ /* 0x000fe20003f65270 */
[----:B------:R-:W-:Y:S01]  /*4a30*/  VIADD R27, R53, 0x2 ;  /* 0x00000002351b7836 */ /* 0x000fe20000000000 */
[----:B------:R-:W-:Y:S02]  /*4a40*/  ISETP.NE.AND P0, PT, R24, R25, PT ;  /* 0x000000191800720c */ /* 0x000fe40003f05270 */
[----:B------:R-:W-:Y:S01]  /*4a50*/  ISETP.NE.AND P1, PT, R25, R26, PT ;  /* 0x0000001a1900720c */ /* 0x000fe20003f25270 */
[C---:B------:R-:W-:Y:S01]  /*4a60*/  VIADD R25, R53.reuse, 0x1 ;  /* 0x0000000135197836 */ /* 0x040fe20000000000 */
[----:B------:R-:W-:Y:S01]  /*4a70*/  ISETP.EQ.U32.AND P6, PT, R2, R27, PT ;  /* 0x0000001b0200720c */ /* 0x000fe20003fc2070 */
[----:B------:R-:W-:Y:S01]  /*4a80*/  VIADD R27, R53, 0x4 ;  /* 0x00000004351b7836 */ /* 0x000fe20000000000 */
[----:B------:R-:W-:-:S02]  /*4a90*/  ISETP.NE.AND P4, PT, R28, R29, PT ;  /* 0x0000001d1c00720c */ /* 0x000fc40003f85270 */
[----:B------:R-:W-:Y:S01]  /*4aa0*/  ISETP.EQ.U32.AND P5, PT, R2, R25, PT ;  /* 0x000000190200720c */ /* 0x000fe20003fa2070 */
[C---:B------:R-:W-:Y:S01]  /*4ab0*/  VIADD R25, R53.reuse, 0x3 ;  /* 0x0000000335197836 */ /* 0x040fe20000000000 */
[----:B------:R-:W-:Y:S02]  /*4ac0*/  ISETP.EQ.OR.EX P1, PT, R46, RZ, P1, P6 ;  /* 0x000000ff2e00720c */ /* 0x000fe40000f22760 */
[----:B------:R-:W-:Y:S02]  /*4ad0*/  ISETP.EQ.U32.AND P6, PT, R2, R27, PT ;  /* 0x0000001b0200720c */ /* 0x000fe40003fc2070 */
[----:B------:R-:W-:Y:S02]  /*4ae0*/  ISETP.EQ.OR.EX P0, PT, R46, RZ, P0, P5 ;  /* 0x000000ff2e00720c */ /* 0x000fe40000702750 */
[----:B------:R-:W-:Y:S01]  /*4af0*/  ISETP.EQ.U32.AND P5, PT, R2, R25, PT ;  /* 0x000000190200720c */ /* 0x000fe20003fa2070 */
[----:B------:R-:W-:Y:S01]  /*4b00*/  VIADD R25, R53, 0x5 ;  /* 0x0000000535197836 */ /* 0x000fe20000000000 */
[----:B------:R-:W-:-:S02]  /*4b10*/  ISETP.EQ.OR.EX P6, PT, R46, RZ, P3, P6 ;  /* 0x000000ff2e00720c */ /* 0x000fc40001fc2760 */
[----:B------:R-:W-:Y:S02]  /*4b20*/  ISETP.EQ.OR.EX P2, PT, R46, RZ, P2, P5 ;  /* 0x000000ff2e00720c */ /* 0x000fe40001742750 */
[----:B------:R-:W-:Y:S01]  /*4b30*/  ISETP.EQ.U32.AND P5, PT, R2, R25, PT ;  /* 0x000000190200720c */ /* 0x000fe20003fa2070 */
[----:B------:R-:W-:Y:S01]  /*4b40*/  VIADD R25, R53, 0x6 ;  /* 0x0000000635197836 */ /* 0x000fe20000000000 */
[----:B------:R-:W-:Y:S02]  /*4b50*/  P2R R28, PR, RZ, 0x1 ;  /* 0x00000001ff1c7803 */ /* 0x000fe40000000000 */
[----:B------:R-:W-:Y:S02]  /*4b60*/  ISETP.EQ.OR.EX P0, PT, R46, RZ, P4, P5 ;  /* 0x000000ff2e00720c */ /* 0x000fe40002702750 */
[----:B------:R-:W-:Y:S02]  /*4b70*/  LOP3.LUT R0, R0, 0xffffdfff, RZ, 0xc0, !PT ;  /* 0xffffdfff00007812 */ /* 0x000fe400078ec0ff */
[----:B------:R-:W-:-:S02]  /*4b80*/  ISETP.NE.AND P3, PT, R29, R30, PT ;  /* 0x0000001e1d00720c */ /* 0x000fc40003f65270 */
[----:B------:R-:W-:Y:S02]  /*4b90*/  @P6 LOP3.LUT R0, R0, 0x2000, RZ, 0xfc, !PT ;  /* 0x0000200000006812 */ /* 0x000fe400078efcff */
[----:B------:R-:W-:Y:S01]  /*4ba0*/  ISETP.EQ.U32.AND P4, PT, R2, R25, PT ;  /* 0x000000190200720c */ /* 0x000fe20003f82070 */
[----:B------:R-:W-:Y:S01]  /*4bb0*/  VIADD R25, R53, 0x7 ;  /* 0x0000000735197836 */ /* 0x000fe20000000000 */
[----:B------:R-:W-:Y:S02]  /*4bc0*/  LOP3.LUT R0, R0, 0xffffefff, RZ, 0xc0, !PT ;  /* 0xffffefff00007812 */ /* 0x000fe400078ec0ff */
[----:B------:R-:W-:Y:S02]  /*4bd0*/  LEA R26, R3, UR4, 0x2 ;  /* 0x00000004031a7c11 */ /* 0x000fe4000f8e10ff */
[----:B------:R-:W-:Y:S02]  /*4be0*/  @P0 LOP3.LUT R0, R0, 0x1000, RZ, 0xfc, !PT ;  /* 0x0000100000000812 */ /* 0x000fe400078efcff */
[----:B------:R-:W-:Y:S01]  /*4bf0*/  ISETP.EQ.OR.EX P0, PT, R46, RZ, P3, P4 ;  /* 0x000000ff2e00720c */ /* 0x000fe20001f02740 */
[----:B------:R-:W-:Y:S01]  /*4c00*/  STS [R26+0x3fc], R43 ;  /* 0x0003fc2b1a007388 */ /* 0x000fe20000000800 */
[----:B------:R-:W-:Y:S01]  /*4c10*/  LOP3.LUT R0, R0, 0xfffff7ff, RZ, 0xc0, !PT ;  /* 0xfffff7ff00007812 */ /* 0x000fe200078ec0ff */
[----:B------:R-:W-:Y:S01]  /*4c20*/  BAR.SYNC.DEFER_BLOCKING 0x0 ;  /* 0x0000000000007b1d */ /* 0x000fe20000010000 */
[----:B------:R-:W-:-:S02]  /*4c30*/  ISETP.NE.AND P3, PT, R30, R31, PT ;  /* 0x0000001f1e00720c */ /* 0x000fc40003f65270 */
[----:B------:R-:W-:Y:S01]  /*4c40*/  ISETP.EQ.U32.AND P4, PT, R2, R25, PT ;  /* 0x000000190200720c */ /* 0x000fe20003f82070 */
[----:B------:R-:W-:-:S06]  /*4c50*/  VIADD R25, R53, 0x8 ;  /* 0x0000000835197836 */ /* 0x000fcc0000000000 */
[----:B------:R-:W-:Y:S02]  /*4c60*/  @P0 LOP3.LUT R0, R0, 0x800, RZ, 0xfc, !PT ;  /* 0x0000080000000812 */ /* 0x000fe400078efcff */
[----:B------:R-:W-:Y:S02]  /*4c70*/  ISETP.EQ.OR.EX P0, PT, R46, RZ, P3, P4 ;  /* 0x000000ff2e00720c */ /* 0x000fe40001f02740 */
[----:B------:R-:W-:Y:S02]  /*4c80*/  LOP3.LUT R0, R0, 0xfffffbff, RZ, 0xc0, !PT ;  /* 0xfffffbff00007812 */ /* 0x000fe400078ec0ff */
[----:B------:R-:W-:Y:S02]  /*4c90*/  ISETP.NE.AND P3, PT, R31, R32, PT ;  /* 0x000000201f00720c */ /* 0x000fe40003f65270 */
        /* <DEDUP_REMOVED lines=53> */
[----:B------:R-:W-:Y:S01]  /*4ff0*/  ISETP.EQ.U32.AND P4, PT, R2, R25, PT ;  /* 0x000000190200720c */ /* 0x000fe20003f82070 */
[----:B------:R-:W-:Y:S01]  /*5000*/  VIADD R25, R53, 0x12 ;  /* 0x0000001235197836 */ /* 0x000fe20000000000 */
[----:B------:R-:W-:-:S04]  /*5010*/  ISETP.NE.AND P3, PT, R40, R41, PT ;  /* 0x000000292800720c */ /* 0x000fc80003f65270 */
[----:B------:R-:W-:Y:S02]  /*5020*/  ISETP.EQ.OR.EX P3, PT, R46, RZ, P3, P4 ;  /* 0x000000ff2e00720c */ /* 0x000fe40001f62740 */
[----:B------:R-:W-:Y:S02]  /*5030*/  ISETP.NE.AND P4, PT, R41, R42, PT ;  /* 0x0000002a2900720c */ /* 0x000fe40003f85270 */
[----:B------:R-:W-:Y:S02]  /*5040*/  @P0 LOP3.LUT R0, R0, 0x2, RZ, 0xfc, !PT ;  /* 0x0000000200000812 */ /* 0x000fe400078efcff */
[----:B------:R-:W-:Y:S02]  /*5050*/  ISETP.NE.AND P0, PT, R3, RZ, PT ;  /* 0x000000ff0300720c */ /* 0x000fe40003f05270 */
[----:B------:R-:W-:Y:S01]  /*5060*/  ISETP.EQ.U32.AND P5, PT, R2, R25, PT ;  /* 0x000000190200720c */ /* 0x000fe20003fa2070 */
[----:B------:R-:W-:Y:S01]  /*5070*/  VIADD R25, R53, 0x13 ;  /* 0x0000001335197836 */ /* 0x000fe20000000000 */
[----:B------:R-:W-:-:S02]  /*5080*/  P2R R40, PR, RZ, 0x8 ;  /* 0x00000008ff287803 */ /* 0x000fc40000000000 */
[----:B------:R-:W-:Y:S02]  /*5090*/  ISETP.EQ.OR.EX P4, PT, R46, RZ, P4, P5 ;  /* 0x000000ff2e00720c */ /* 0x000fe40002782750 */
[C---:B------:R-:W-:Y:S02]  /*50a0*/  LOP3.LUT P3, RZ, R0.reuse, 0x4, RZ, 0xc0, !PT ;  /* 0x0000000400ff7812 */ /* 0x040fe4000786c0ff */
[----:B------:R-:W-:Y:S02]  /*50b0*/  P2R R41, PR, RZ, 0x10 ;  /* 0x00000010ff297803 */ /* 0x000fe40000000000 */
[----:B------:R-:W-:Y:S01]  /*50c0*/  LOP3.LUT P4, RZ, R0, 0x2, RZ, 0xc0, !PT ;  /* 0x0000000200ff7812 */ /* 0x000fe2000788c0ff */
[----:B------:R-:W0:Y:S01]  /*50d0*/  @P0 LDS R27, [R26+0x3f8] ;  /* 0x0003f8001a1b0984 */ /* 0x000e220000000800 */
[----:B------:R-:W-:Y:S02]  /*50e0*/  P2R R38, PR, RZ, 0x8 ;  /* 0x00000008ff267803 */ /* 0x000fe40000000000 */
[----:B------:R-:W-:-:S02]  /*50f0*/  P2R R39, PR, RZ, 0x10 ;  /* 0x00000010ff277803 */ /* 0x000fc40000000000 */
[C---:B------:R-:W-:Y:S02]  /*5100*/  LOP3.LUT P4, RZ, R0.reuse, 0x8, RZ, 0xc0, !PT ;  /* 0x0000000800ff7812 */ /* 0x040fe4000788c0ff */
[C---:B------:R-:W-:Y:S02]  /*5110*/  LOP3.LUT P3, RZ, R0.reuse, 0x10, RZ, 0xc0, !PT ;  /* 0x0000001000ff7812 */ /* 0x040fe4000786c0ff */
[----:B------:R-:W-:Y:S02]  /*5120*/  P2R R37, PR, RZ, 0x10 ;  /* 0x00000010ff257803 */ /* 0x000fe40000000000 */
[----:B------:R-:W-:Y:S02]  /*5130*/  LOP3.LUT P4, RZ, R0, 0x20, RZ, 0xc0, !PT ;  /* 0x0000002000ff7812 */ /* 0x000fe4000788c0ff */
[----:B------:R-:W-:Y:S02]  /*5140*/  P2R R36, PR, RZ, 0x8 ;  /* 0x00000008ff247803 */ /* 0x000fe40000000000 */
[----:B------:R-:W-:-:S02]  /*5150*/  P2R R35, PR, RZ, 0x10 ;  /* 0x00000010ff237803 */ /* 0x000fc40000000000 */
[C---:B------:R-:W-:Y:S02]  /*5160*/  LOP3.LUT P3, RZ, R0.reuse, 0x40, RZ, 0xc0, !PT ;  /* 0x0000004000ff7812 */ /* 0x040fe4000786c0ff */
[C---:B------:R-:W-:Y:S02]  /*5170*/  LOP3.LUT P4, RZ, R0.reuse, 0x80, RZ, 0xc0, !PT ;  /* 0x0000008000ff7812 */ /* 0x040fe4000788c0ff */
[----:B------:R-:W-:Y:S02]  /*5180*/  P2R R34, PR, RZ, 0x8 ;  /* 0x00000008ff227803 */ /* 0x000fe40000000000 */
[----:B------:R-:W-:Y:S02]  /*5190*/  P2R R33, PR, RZ, 0x10 ;  /* 0x00000010ff217803 */ /* 0x000fe40000000000 */
[C---:B------:R-:W-:Y:S02]  /*51a0*/  LOP3.LUT P3, RZ, R0.reuse, 0x100, RZ, 0xc0, !PT ;  /* 0x0000010000ff7812 */ /* 0x040fe4000786c0ff */
[----:B------:R-:W-:-:S02]  /*51b0*/  LOP3.LUT P4, RZ, R0, 0x200, RZ, 0xc0, !PT ;  /* 0x0000020000ff7812 */ /* 0x000fc4000788c0ff */
[----:B------:R-:W-:Y:S02]  /*51c0*/  ISETP.NE.AND P5, PT, R42, R43, PT ;  /* 0x0000002b2a00720c */ /* 0x000fe40003fa5270 */
[----:B------:R-:W-:Y:S01]  /*51d0*/  ISETP.EQ.U32.AND P6, PT, R2, R25, PT ;  /* 0x000000190200720c */ /* 0x000fe20003fc2070 */
[----:B------:R-:W-:Y:S01]  /*51e0*/  IMAD.MOV.U32 R25, RZ, RZ, 0x1 ;  /* 0x00000001ff197424 */ /* 0x000fe200078e00ff */
[----:B------:R-:W-:Y:S02]  /*51f0*/  P2R R32, PR, RZ, 0x8 ;  /* 0x00000008ff207803 */ /* 0x000fe40000000000 */
[----:B------:R-:W-:Y:S02]  /*5200*/  P2R R31, PR, RZ, 0x10 ;  /* 0x00000010ff1f7803 */ /* 0x000fe40000000000 */
[C---:B------:R-:W-:Y:S02]  /*5210*/  LOP3.LUT P3, RZ, R0.reuse, 0x400, RZ, 0xc0, !PT ;  /* 0x0000040000ff7812 */ /* 0x040fe4000786c0ff */
[----:B------:R-:W-:-:S02]  /*5220*/  LOP3.LUT P4, RZ, R0, 0x800, RZ, 0xc0, !PT ;  /* 0x0000080000ff7812 */ /* 0x000fc4000788c0ff */
[----:B------:R-:W-:Y:S02]  /*5230*/  ISETP.EQ.OR.EX P5, PT, R46, RZ, P5, P6 ;  /* 0x000000ff2e00720c */ /* 0x000fe40002fa2760 */
[----:B0-----:R-:W-:Y:S02]  /*5240*/  @P0 ISETP.NE.AND P6, PT, R27, R24, PT ;  /* 0x000000181b00020c */ /* 0x001fe40003fc5270 */
[----:B------:R-:W-:Y:S02]  /*5250*/  P2R R30, PR, RZ, 0x8 ;  /* 0x00000008ff1e7803 */ /* 0x000fe40000000000 */
[----:B------:R-:W-:Y:S02]  /*5260*/  P2R R29, PR, RZ, 0x10 ;  /* 0x00000010ff1d7803 */ /* 0x000fe40000000000 */
[C---:B------:R-:W-:Y:S02]  /*5270*/  LOP3.LUT P3, RZ, R0.reuse, 0x1000, RZ, 0xc0, !PT ;  /* 0x0000100000ff7812 */ /* 0x040fe4000786c0ff */
[----:B------:R-:W-:-:S02]  /*5280*/  LOP3.LUT P4, RZ, R0, 0x2000, RZ, 0xc0, !PT ;  /* 0x0000200000ff7812 */ /* 0x000fc4000788c0ff */
[----:B------:R-:W-:Y:S02]  /*5290*/  @P0 SEL R25, RZ, 0x1, !P6 ;  /* 0x00000001ff190807 */ /* 0x000fe40007000000 */
[----:B------:R-:W-:Y:S02]  /*52a0*/  LOP3.LUT R0, R0, 0xffffbfff, RZ, 0xc0, !PT ;  /* 0xffffbfff00007812 */ /* 0x000fe400078ec0ff */
[----:B------:R-:W-:Y:S02]  /*52b0*/  ISETP.NE.U32.AND P6, PT, R2, R53, PT ;  /* 0x000000350200720c */ /* 0x000fe40003fc5070 */
[----:B------:R-:W-:Y:S02]  /*52c0*/  @P0 LOP3.LUT R0, R0, 0x4000, RZ, 0xfc, !PT ;  /* 0x0000400000000812 */ /* 0x000fe400078efcff */
[----:B------:R-:W-:Y:S02]  /*52d0*/  ISETP.NE.AND.EX P6, PT, R46, RZ, PT, P6 ;  /* 0x000000ff2e00720c */ /* 0x000fe40003fc5360 */
[----:B------:R-:W-:-:S02]  /*52e0*/  ISETP.NE.AND P0, PT, R28, RZ, PT ;  /* 0x000000ff1c00720c */ /* 0x000fc40003f05270 */
[----:B------:R-:W-:Y:S02]  /*52f0*/  SEL R24, R25, 0x1, P6 ;  /* 0x0000000119187807 */ /* 0x000fe40003000000 */
[----:B------:R-:W-:Y:S02]  /*5300*/  PLOP3.LUT P6, PT, P2, P0, P1, 0xfe, 0x0 ;  /* 0x000000000000781c */ /* 0x000fe400017c1f16 */
[----:B-1----:R-:W-:Y:S02]  /*5310*/  SEL R26, R4, RZ, !P0 ;  /* 0x000000ff041a7207 */ /* 0x002fe40004000000 */
[----:B------:R-:W-:Y:S02]  /*5320*/  PLOP3.LUT P6, PT, P3, P6, P4, 0xfe, 0x0 ;  /* 0x000000000000781c */ /* 0x000fe40001fcdf46 */
[----:B------:R-:W-:Y:S01]  /*5330*/  ISETP.NE.AND P4, PT, R29, RZ, PT ;  /* 0x000000ff1d00720c */ /* 0x000fe20003f85270 */
[----:B------:R-:W-:Y:S01]  /*5340*/  IMAD.IADD R26, R5, 0x1, R26 ;  /* 0x00000001051a7824 */ /* 0x000fe200078e021a */
[----:B------:R-:W-:-:S04]  /*5350*/  ISETP.NE.AND P3, PT, R30, RZ, PT ;  /* 0x000000ff1e00720c */ /* 0x000fc80003f65270 */
[----:B------:R-:W-:Y:S02]  /*5360*/  PLOP3.LUT P6, PT, P3, P6, P4, 0xfe, 0x0 ;  /* 0x000000000000781c */ /* 0x000fe40001fcdf46 */
[----:B------:R-:W-:Y:S02]  /*5370*/  ISETP.NE.AND P4, PT, R31, RZ, PT ;  /* 0x000000ff1f00720c */ /* 0x000fe40003f85270 */
[----:B------:R-:W-:Y:S02]  /*5380*/  ISETP.NE.AND P3, PT, R32, RZ, PT ;  /* 0x000000ff2000720c */ /* 0x000fe40003f65270 */
[----:B------:R-:W-:Y:S02]  /*5390*/  SEL R27, R26, RZ, !P1 ;  /* 0x000000ff1a1b7207 */ /* 0x000fe40004800000 */
        /* <DEDUP_REMOVED lines=14> */
[----:B------:R-:W-:-:S04]  /*5480*/  ISETP.NE.AND P3, PT, R40, RZ, PT ;  /* 0x000000ff2800720c */ /* 0x000fc80003f65270 */
[----:B------:R-:W-:Y:S02]  /*5490*/  PLOP3.LUT P6, PT, P3, P6, P4, 0xfe, 0x0 ;  /* 0x000000000000781c */ /* 0x000fe40001fcdf46 */
[----:B------:R-:W-:Y:S02]  /*54a0*/  P2R R28, PR, RZ, 0x8 ;  /* 0x00000008ff1c7803 */ /* 0x000fe40000000000 */
[C---:B------:R-:W-:Y:S02]  /*54b0*/  LOP3.LUT P3, RZ, R0.reuse, 0x4, RZ, 0xc0, !PT ;  /* 0x0000000400ff7812 */ /* 0x040fe4000786c0ff */
[----:B------:R-:W-:Y:S02]  /*54c0*/  ISETP.NE.AND P4, PT, R41, RZ, PT ;  /* 0x000000ff2900720c */ /* 0x000fe40003f85270 */
[----:B------:R-:W-:Y:S02]  /*54d0*/  P2R R39, PR, RZ, 0x8 ;  /* 0x00000008ff277803 */ /* 0x000fe40000000000 */
[----:B------:R-:W-:-:S02]  /*54e0*/  LOP3.LUT P3, RZ, R0, 0x8, RZ, 0xc0, !PT ;  /* 0x0000000800ff7812 */ /* 0x000fc4000786c0ff */
[----:B------:R-:W-:Y:S02]  /*54f0*/  PLOP3.LUT P6, PT, P5, P6, P4, 0xfe, 0x0 ;  /* 0x000000000000781c */ /* 0x000fe40002fcdf46 */
[----:B------:R-:W-:Y:S02]  /*5500*/  P2R R38, PR, RZ, 0x8 ;  /* 0x00000008ff267803 */ /* 0x000fe40000000000 */
[C---:B------:R-:W-:Y:S02]  /*5510*/  LOP3.LUT P3, RZ, R0.reuse, 0x10, RZ, 0xc0, !PT ;  /* 0x0000001000ff7812 */ /* 0x040fe4000786c0ff */
[----:B------:R-:W-:Y:S02]  /*5520*/  SEL R25, RZ, 0x1, !P6 ;  /* 0x00000001ff197807 */ /* 0x000fe40007000000 */
[----:B------:R-:W-:Y:S02]  /*5530*/  P2R R37, PR, RZ, 0x8 ;  /* 0x00000008ff257803 */ /* 0x000fe40000000000 */
[----:B------:R-:W-:-:S02]  /*5540*/  LOP3.LUT P3, RZ, R0, 0x20, RZ, 0xc0, !PT ;  /* 0x0000002000ff7812 */ /* 0x000fc4000786c0ff */
[C---:B------:R-:W-:Y:S02]  /*5550*/  LOP3.LUT P6, RZ, R0.reuse, 0x2, RZ, 0xc0, !PT ;  /* 0x0000000200ff7812 */ /* 0x040fe400078cc0ff */
[----:B------:R-:W-:Y:S02]  /*5560*/  P2R R36, PR, RZ, 0x8 ;  /* 0x00000008ff247803 */ /* 0x000fe40000000000 */
[----:B------:R-:W-:-:S04]  /*5570*/  LOP3.LUT P3, RZ, R0, 0x40, RZ, 0xc0, !PT ;  /* 0x0000004000ff7812 */ /* 0x000fc8000786c0ff */
        /* <DEDUP_REMOVED lines=14> */
[----:B------:R-:W-:Y:S02]  /*5660*/  SEL R27, R26, RZ, !P3 ;  /* 0x000000ff1a1b7207 */ /* 0x000fe40005800000 */
[----:B------:R-:W-:-:S03]  /*5670*/  ISETP.NE.AND P3, PT, R29, RZ, PT ;  /* 0x000000ff1d00720c */ /* 0x000fc60003f65270 */
[----:B--2---:R-:W-:-:S05]  /*5680*/  IMAD.IADD R27, R8, 0x1, R27 ;  /* 0x00000001081b7824 */ /* 0x004fca00078e021b */
        /* <DEDUP_REMOVED lines=11> */
[----:B---3--:R-:W-:-:S05]  /*5740*/  IMAD.IADD R27, R12, 0x1, R27 ;  /* 0x000000010c1b7824 */ /* 0x008fca00078e021b */
        /* <DEDUP_REMOVED lines=11> */
[----:B----4-:R-:W-:-:S05]  /*5800*/  IMAD.IADD R27, R16, 0x1, R27 ;  /* 0x00000001101b7824 */ /* 0x010fca00078e021b */
        /* <DEDUP_REMOVED lines=10> */
[----:B------:R-:W-:-:S03]  /*58b0*/  LOP3.LUT P6, R25, R24, RZ, R25, 0xfa, !PT ;  /* 0x000000ff18197212 */ /* 0x000fc600078cfa19 */
[----:B------:R-:W-:-:S05]  /*58c0*/  IMAD.IADD R27, R20, 0x1, R27 ;  /* 0x00000001141b7824 */ /* 0x000fca00078e021b */
[----:B------:R-:W-:-:S05]  /*58d0*/  SEL R26, R27, RZ, !P3 ;  /* 0x000000ff1b1a7207 */ /* 0x000fca0005800000 */
[----:B------:R-:W-:-:S05]  /*58e0*/  IMAD.IADD R26, R21, 0x1, R26 ;  /* 0x00000001151a7824 */ /* 0x000fca00078e021a */
[----:B------:R-:W-:-:S05]  /*58f0*/  SEL R27, R26, RZ, !P4 ;  /* 0x000000ff1a1b7207 */ /* 0x000fca0006000000 */
[----:B------:R-:W-:-:S05]  /*5900*/  IMAD.IADD R27, R22, 0x1, R27 ;  /* 0x00000001161b7824 */ /* 0x000fca00078e021b */
[----:B------:R-:W-:-:S05]  /*5910*/  SEL R26, R27, RZ, !P5 ;  /* 0x000000ff1b1a7207 */ /* 0x000fca0006800000 */
[----:B------:R-:W-:-:S05]  /*5920*/  IMAD.IADD R26, R23, 0x1, R26 ;  /* 0x00000001171a7824 */ /* 0x000fca00078e021a */
[----:B------:R-:W0:Y:S02]  /*5930*/  SHFL.UP PT, R27, R26, 0x1, RZ ;  /* 0x042000001a1b7989 */ /* 0x000e2400000e00ff */
[----:B0-----:R-:W-:Y:S02]  /*5940*/  SEL R28, R27, RZ, !P6 ;  /* 0x000000ff1b1c7207 */ /* 0x001fe40007000000 */
        /* <DEDUP_REMOVED lines=11> */
[----:B-1----:R-:W-:-:S03]  /*5a00*/  SEL R25, R26, RZ, P6 ;  /* 0x000000ff1a197207 */ /* 0x002fc60003000000 */
[----:B------:R-:W-:Y:S01]  /*5a10*/  IMAD.IADD R30, R29, 0x1, R30 ;  /* 0x000000011d1e7824 */ /* 0x000fe200078e021e */
[----:B------:R-:W-:-:S04]  /*5a20*/  LOP3.LUT P6, R25, R25, RZ, R28, 0xfa, !PT ;  /* 0x000000ff19197212 */ /* 0x000fc800078cfa1c */
[----:B------:R-:W0:Y:S02]  /*5a30*/  SHFL.UP PT, R26, R30, 0x4, RZ ;  /* 0x048000001e1a7989 */ /* 0x000e2400000e00ff */
        /* <DEDUP_REMOVED lines=19> */
[----:B-1----:R-:W-:Y:S02]  /*5b70*/  SEL R32, R27, RZ, P6 ;  /* 0x000000ff1b207207 */ /* 0x002fe40003000000 */
[----:B------:R-:W-:Y:S02]  /*5b80*/  SEL R27, R28, RZ, P6 ;  /* 0x000000ff1c1b7207 */ /* 0x000fe40003000000 */
[----:B------:R-:W-:Y:S02]  /*5b90*/  ISETP.NE.AND P6, PT, R44, 0x1f, PT ;  /* 0x0000001f2c00780c */ /* 0x000fe40003fc5270 */
[----:B------:R-:W-:Y:S01]  /*5ba0*/  LOP3.LUT R32, R32, R25, RZ, 0xfc, !PT ;  /* 0x0000001920207212 */ /* 0x000fe200078efcff */
[----:B------:R-:W-:-:S04]  /*5bb0*/  IMAD.IADD R33, R30, 0x1, R27 ;  /* 0x000000011e217824 */ /* 0x000fc800078e021b */
[----:B------:R0:W1:Y:S04]  /*5bc0*/  SHFL.UP PT, R27, R32, 0x1, RZ ;  /* 0x04200000201b7989 */ /* 0x00006800000e00ff */
[----:B------:R0:W2:Y:S02]  /*5bd0*/  SHFL.UP PT, R26, R33, 0x1, RZ ;  /* 0x04200000211a7989 */ /* 0x0000a400000e00ff */
[----:B------:R-:W-:-:S05]  /*5be0*/  @!P6 LEA R28, R51, UR4, 0x3 ;  /* 0x00000004331cec11 */ /* 0x000fca000f8e18ff */
[----:B------:R0:W-:Y:S01]  /*5bf0*/  @!P6 STS.64 [R28], R32 ;  /* 0x000000201c00e388 */ /* 0x0001e20000000a00 */
[----:B------:R-:W-:Y:S01]  /*5c00*/  BAR.SYNC.DEFER_BLOCKING 0x0 ;  /* 0x0000000000007b1d */ /* 0x000fe20000010000 */
[----:B------:R-:W-:-:S13]  /*5c10*/  ISETP.GE.U32.AND P6, PT, R3, 0x20, PT ;  /* 0x000000200300780c */ /* 0x000fda0003fc6070 */
[----:B01----:R-:W-:Y:S05]  /*5c20*/  @!P6 BRA `(.L_x_17) ;  /* 0x000000000080e947 */ /* 0x003fea0003800000 */
[----:B------:R-:W0:Y:S01]  /*5c30*/  LDS.128 R32, [UR4] ;  /* 0x00000004ff207984 */ /* 0x000e220008000c00 */
[----:B------:R-:W-:Y:S02]  /*5c40*/  P2R R25, PR, RZ, 0x1 ;  /* 0x00000001ff197803 */ /* 0x000fe40000000000 */
[----:B------:R-:W-:Y:S01]  /*5c50*/  ISETP.NE.AND P0, PT, R51, 0x3, PT ;  /* 0x000000033300780c */ /* 0x000fe20003f05270 */
[----:B------:R-:W1:Y:S01]  /*5c60*/  LDS.128 R28, [UR4+0x10] ;  /* 0x00001004ff1c7984 */ /* 0x000e620008000c00 */
[----:B0-----:R-:W-:-:S04]  /*5c70*/  ISETP.NE.AND P6, PT, R34, RZ, PT ;  /* 0x000000ff2200720c */ /* 0x001fc80003fc5270 */
[----:B------:R-:W-:Y:S02]  /*5c80*/  SEL R32, R33, RZ, !P6 ;  /* 0x000000ff21207207 */ /* 0x000fe40007000000 */
[----:B-1----:R-:W-:-:S03]  /*5c90*/  ISETP.NE.AND P6, PT, R28, RZ, PT ;  /* 0x000000ff1c00720c */ /* 0x002fc60003fc5270 */
[----:B------:R-:W-:-:S05]  /*5ca0*/  IMAD.IADD R32, R32, 0x1, R35 ;  /* 0x0000000120207824 */ /* 0x000fca00078e0223 */
[----:B------:R-:W-:Y:S02]  /*5cb0*/  SEL R28, R32, RZ, !P6 ;  /* 0x000000ff201c7207 */ /* 0x000fe40007000000 */
[----:B------:R-:W-:-:S03]  /*5cc0*/  ISETP.NE.AND P6, PT, R30, RZ, PT ;  /* 0x000000ff1e00720c */ /* 0x000fc60003fc5270 */
[----:B------:R-:W-:-:S05]  /*5cd0*/  IMAD.IADD R28, R29, 0x1, R28 ;  /* 0x000000011d1c7824 */ /* 0x000fca00078e021c */
[----:B------:R-:W-:Y:S02]  /*5ce0*/  SEL R30, R28, RZ, !P6 ;  /* 0x000000ff1c1e7207 */ /* 0x000fe40007000000 */
[----:B------:R-:W-:-:S03]  /*5cf0*/  ISETP.NE.AND P6, PT, R51, 0x2, PT ;  /* 0x000000023300780c */ /* 0x000fc60003fc5270 */
[----:B------:R-:W-:Y:S01]  /*5d00*/  IMAD.IADD R31, R31, 0x1, R30 ;  /* 0x000000011f1f7824 */ /* 0x000fe200078e021e */
[----:B------:R-:W-:Y:S02]  /*5d10*/  @P0 SEL R28, R32, R33, !P6 ;  /* 0x00000021201c0207 */ /* 0x000fe40007000000 */
[----:B------:R-:W0:Y:S01]  /*5d20*/  LDS.128 R32, [UR4+0x20] ;  /* 0x00002004ff207984 */ /* 0x000e220008000c00 */
[----:B------:R-:W-:Y:S02]  /*5d30*/  ISETP.NE.AND P0, PT, R51, 0x5, PT ;  /* 0x000000053300780c */ /* 0x000fe40003f05270 */
[----:B0-----:R-:W-:-:S04]  /*5d40*/  ISETP.NE.AND P6, PT, R32, RZ, PT ;  /* 0x000000ff2000720c */ /* 0x001fc80003fc5270 */
[----:B------:R-:W-:Y:S02]  /*5d50*/  SEL R30, R31, RZ, !P6 ;  /* 0x000000ff1f1e7207 */ /* 0x000fe40007000000 */
[----:B------:R-:W-:-:S03]  /*5d60*/  ISETP.NE.AND P6, PT, R34, RZ, PT ;  /* 0x000000ff2200720c */ /* 0x000fc60003fc5270 */
[----:B------:R-:W-:-:S05]  /*5d70*/  IMAD.IADD R30, R33, 0x1, R30 ;  /* 0x00000001211e7824 */ /* 0x000fca00078e021e */
[----:B------:R-:W-:Y:S02]  /*5d80*/  SEL R32, R30, RZ, !P6 ;  /* 0x000000ff1e207207 */ /* 0x000fe40007000000 */
[----:B------:R-:W-:-:S04]  /*5d90*/  ISETP.NE.AND P6, PT, R51, 0x4, PT ;  /* 0x000000043300780c */ /* 0x000fc80003fc5270 */
[----:B------:R-:W-:Y:S02]  /*5da0*/  @P0 SEL R30, R31, R28, !P6 ;  /* 0x0000001c1f1e0207 */ /* 0x000fe40007000000 */
[----:B------:R-:W-:Y:S02]  /*5db0*/  ISETP.NE.AND P6, PT, R51, 0x6, PT ;  /* 0x000000063300780c */ /* 0x000fe40003fc5270 */
[----:B------:R-:W-:-:S11]  /*5dc0*/  ISETP.NE.AND P0, PT, R25, RZ, PT ;  /* 0x000000ff1900720c */ /* 0x000fd60003f05270 */
[----:B------:R-:W-:Y:S01]  /*5dd0*/  @!P6 IMAD.IADD R30, R35, 0x1, R32 ;  /* 0x00000001231ee824 */ /* 0x000fe200078e0220 */
[----:B------:R-:W-:-:S04]  /*5de0*/  ISETP.NE.AND P6, PT, R27, RZ, PT ;  /* 0x000000ff1b00720c */ /* 0x000fc80003fc5270 */
[----:B------:R-:W-:Y:S02]  /*5df0*/  SEL R25, R30, RZ, !P6 ;  /* 0x000000ff1e197207 */ /* 0x000fe40007000000 */
[----:B------:R-:W-:-:S13]  /*5e00*/  ISETP.NE.AND P6, PT, R44, RZ, PT ;  /* 0x000000ff2c00720c */ /* 0x000fda0003fc5270 */
[----:B--2---:R-:W-:-:S04]  /*5e10*/  @P6 IMAD.IADD R30, R26, 0x1, R25 ;  /* 0x000000011a1e6824 */ /* 0x004fc800078e0219 */
[----:B------:R-:W-:-:S07]  /*5e20*/  IMAD.MOV.U32 R26, RZ, RZ, R30 ;  /* 0x000000ffff1a7224 */ /* 0x000fce00078e001e */
.L_x_17:
[----:B------:R-:W-:Y:S05]  /*5e30*/  BSYNC.RECONVERGENT B0 ;  /* 0x0000000000007941 */ /* 0x000fea0003800200 */
.L_x_16:
[----:B------:R-:W-:Y:S02]  /*5e40*/  ISETP.NE.AND P6, PT, R24, RZ, PT ;  /* 0x000000ff1800720c */ /* 0x000fe40003fc5270 */
[----:B------:R-:W-:Y:S02]  /*5e50*/  P2R R33, PR, RZ, 0x8 ;  /* 0x00000008ff217803 */ /* 0x000fe40000000000 */
[----:B--2---:R-:W-:Y:S02]  /*5e60*/  SEL R26, R26, RZ, !P6 ;  /* 0x000000ff1a1a7207 */ /* 0x004fe40007000000 */
[----:B------:R-:W-:Y:S02]  /*5e70*/  ISETP.NE.AND P6, PT, R3, RZ, PT ;  /* 0x000000ff0300720c */ /* 0x000fe40003fc5270 */
[----:B------:R-:W-:Y:S02]  /*5e80*/  LOP3.LUT P3, RZ, R0, 0x80, RZ, 0xc0, !PT ;  /* 0x0000008000ff7812 */ /* 0x000fe4000786c0ff */
[----:B------:R-:W-:-:S02]  /*5e90*/  SEL R25, R26, RZ, P6 ;  /* 0x000000ff1a197207 */ /* 0x000fc40003000000 */
[----:B------:R-:W-:Y:S02]  /*5ea0*/  P2R R32, PR, RZ, 0x8 ;  /* 0x00000008ff207803 */ /* 0x000fe40000000000 */
[----:B------:R-:W-:Y:S01]  /*5eb0*/  LOP3.LUT P3, RZ, R0, 0x100, RZ, 0xc0, !PT ;  /* 0x0000010000ff7812 */ /* 0x000fe2000786c0ff */
[----:B------:R-:W-:Y:S01]  /*5ec0*/  IMAD.IADD R4, R4, 0x1, R25 ;  /* 0x0000000104047824 */ /* 0x000fe200078e0219 */
[----:B------:R-:W-:Y:S02]  /*5ed0*/  P2R R34, PR, RZ, 0x10 ;  /* 0x00000010ff227803 */ /* 0x000fe40000000000 */
[----:B------:R-:W-:Y:S02]  /*5ee0*/  P2R R31, PR, RZ, 0x8 ;  /* 0x00000008ff1f7803 */ /* 0x000fe40000000000 */
[----:B------:R-:W-:Y:S02]  /*5ef0*/  SEL R24, R4, RZ, !P0 ;  /* 0x000000ff04187207 */ /* 0x000fe40004000000 */
[----:B------:R-:W-:-:S02]  /*5f00*/  LOP3.LUT P3, RZ, R0, 0x200, RZ, 0xc0, !PT ;  /* 0x0000020000ff7812 */ /* 0x000fc4000786c0ff */
[----:B------:R-:W-:Y:S01]  /*5f10*/  P2R R35, PR, RZ, 0x20 ;  /* 0x00000020ff237803 */ /* 0x000fe20000000000 */
[----:B------:R-:W-:Y:S01]  /*5f20*/  IMAD.IADD R5, R5, 0x1, R24 ;  /* 0x0000000105057824 */ /* 0x000fe200078e0218 */
[----:B------:R-:W-:Y:S02]  /*5f30*/  P2R R30, PR, RZ, 0x8 ;  /* 0x00000008ff1e7803 */ /* 0x000fe40000000000 */
[C---:B------:R-:W-:Y:S02]  /*5f40*/  LOP3.LUT P3, RZ, R0.reuse, 0x400, RZ, 0xc0, !PT ;  /* 0x0000040000ff7812 */ /* 0x040fe4000786c0ff */
[----:B------:R-:W-:Y:S02]  /*5f50*/  SEL R25, R5, RZ, !P1 ;  /* 0x000000ff05197207 */ /* 0x000fe40004800000 */
[----:B------:R-:W-:Y:S02]  /*5f60*/  P2R R29, PR, RZ, 0x8 ;  /* 0x00000008ff1d7803 */ /* 0x000fe40000000000 */
[----:B------:R-:W-:Y:S01]  /*5f70*/  LOP3.LUT P3, RZ, R0, 0x800, RZ, 0xc0, !PT ;  /* 0x0000080000ff7812 */ /* 0x000fe2000786c0ff */
[----:B------:R-:W-:Y:S01]  /*5f80*/  IMAD.IADD R6, R6, 0x1, R25 ;  /* 0x0000000106067824 */ /* 0x000fe200078e0219 */
[----:B------:R-:W-:-:S02]  /*5f90*/  LOP3.LUT P4, RZ, R0, 0x40, RZ, 0xc0, !PT ;  /* 0x0000004000ff7812 */ /* 0x000fc4000788c0ff */
[----:B------:R-:W-:Y:S02]  /*5fa0*/  P2R R28, PR, RZ, 0x8 ;  /* 0x00000008ff1c7803 */ /* 0x000fe40000000000 */
[----:B------:R-:W-:Y:S02]  /*5fb0*/  SEL R24, R6, RZ, !P2 ;  /* 0x000000ff06187207 */ /* 0x000fe40005000000 */
[C---:B------:R-:W-:Y:S02]  /*5fc0*/  LOP3.LUT P3, RZ, R0.reuse, 0x1000, RZ, 0xc0, !PT ;  /* 0x0000100000ff7812 */ /* 0x040fe4000786c0ff */
[C---:B------:R-:W-:Y:S01]  /*5fd0*/  LOP3.LUT P5, RZ, R0.reuse, 0x20, RZ, 0xc0, !PT ;  /* 0x0000002000ff7812 */ /* 0x040fe200078ac0ff */
[----:B------:R-:W-:Y:S01]  /*5fe0*/  IMAD.IADD R7, R7, 0x1, R24 ;  /* 0x0000000107077824 */ /* 0x000fe200078e0218 */
[----:B------:R-:W-:Y:S02]  /*5ff0*/  P2R R27, PR, RZ, 0x8 ;  /* 0x00000008ff1b7803 */ /* 0x000fe40000000000 */
[----:B------:R-:W-:-:S02]  /*6000*/  LOP3.LUT P3, RZ, R0, 0x2000, RZ, 0xc0, !PT ;  /* 0x0000200000ff7812 */ /* 0x000fc4000786c0ff */
[C---:B------:R-:W-:Y:S02]  /*6010*/  LOP3.LUT P6, RZ, R0.reuse, 0x2, RZ, 0xc0, !PT ;  /* 0x0000000200ff7812 */ /* 0x040fe400078cc0ff */
[----:B------:R-:W-:Y:S02]  /*6020*/  SEL R25, R7, RZ, !P3 ;  /* 0x000000ff07197207 */ /* 0x000fe40005800000 */
[----:B------:R-:W-:Y:S02]  /*6030*/  ISETP.NE.AND P3, PT, R27, RZ, PT ;  /* 0x000000ff1b00720c */ /* 0x000fe40003f65270 */
[----:B------:R-:W-:Y:S01]  /*6040*/  LOP3.LUT P0, RZ, R0, 0x4, RZ, 0xc0, !PT ;  /* 0x0000000400ff7812 */ /* 0x000fe2000780c0ff */
[----:B------:R-:W-:Y:S01]  /*6050*/  IMAD.IADD R8, R8, 0x1, R25 ;  /* 0x0000000108087824 */ /* 0x000fe200078e0219 */
[C---:B------:R-:W-:Y:S02]  /*6060*/  LOP3.LUT P1, RZ, R0.reuse, 0x8, RZ, 0xc0, !PT ;  /* 0x0000000800ff7812 */ /* 0x040fe4000782c0ff */
[----:B------:R-:W-:-:S02]  /*6070*/  LOP3.LUT P2, RZ, R0, 0x10, RZ, 0xc0, !PT ;  /* 0x0000001000ff7812 */ /* 0x000fc4000784c0ff */
        /* <DEDUP_REMOVED lines=24> */
[----:B------:R-:W-:-:S05]  /*6200*/  SEL R0, R16, RZ, !P2 ;  /* 0x000000ff10007207 */ /* 0x000fca0005000000 */
        /* <DEDUP_REMOVED lines=11> */
[----:B------:R-:W-:Y:S01]  /*62c0*/  SEL R0, R22, RZ, !P5 ;  /* 0x000000ff16007207 */ /* 0x000fe20006800000 */
[----:B------:R-:W-:Y:S06]  /*62d0*/  BRA `(.L_x_18) ;  /* 0x0000002800347947 */ /* 0x000fec0003800000 */
.L_x_15:
[----:B------:R-:W-:Y:S01]  /*62e0*/  ISETP.NE.AND P0, PT, R3, RZ, PT ;  /* 0x000000ff0300720c */ /* 0x000fe20003f05270 */
[----:B0-----:R-:W-:Y:S01]  /*62f0*/  IMAD.MOV.U32 R53, RZ, RZ, RZ ;  /* 0x000000ffff357224 */ /* 0x001fe200078e00ff */
[----:B------:R-:W-:-:S11]  /*6300*/  LOP3.LUT R0, R0, 0xfffffffd, RZ, 0xc0, !PT ;  /* 0xfffffffd00007812 */ /* 0x000fd600078ec0ff */
[----:B------:R-:W0:Y:S01]  /*6310*/  @!P0 LDC.64 R56, c[0x0][0x388] ;  /* 0x0000e200ff388b82 */ /* 0x000e220000000a00 */
[C---:B------:R-:W-:Y:S01]  /*6320*/  LEA R48, R3.reuse, UR4, 0x2 ;  /* 0x0000000403307c11 */ /* 0x040fe2000f8e10ff */
[C---:B------:R-:W-:Y:S01]  /*6330*/  IMAD R55, R3.reuse, 0x14, RZ ;  /* 0x0000001403377824 */ /* 0x040fe200078e02ff */
[----:B------:R-:W-:Y:S02]  /*6340*/  ISETP.NE.AND P2, PT, R3, RZ, PT ;  /* 0x000000ff0300720c */ /* 0x000fe40003f45270 */
[----:B------:R-:W-:Y:S01]  /*6350*/  @P0 LOP3.LUT R0, R0, 0x2, RZ, 0xfc, !PT ;  /* 0x0000000200000812 */ /* 0x000fe200078efcff */
[----:B0-----:R-:W-:-:S05]  /*6360*/  @!P0 IMAD.WIDE.U32 R56, R58, 0x4, R56 ;  /* 0x000000043a388825 */ /* 0x001fca00078e0038 */
[----:B------:R0:W5:Y:S01]  /*6370*/  @!P0 LDG.E R53, desc[UR8][R56.64] ;  /* 0x0000000838358981 */ /* 0x000162000c1e1900 */
[----:B------:R-:W-:Y:S01]  /*6380*/  VIADD R59, R55, 0x1 ;  /* 0x00000001373b7836 */ /* 0x000fe20000000000 */
[----:B------:R-:W-:Y:S02]  /*6390*/  ISETP.NE.AND P0, PT, R26, R27, PT ;  /* 0x0000001b1a00720c */ /* 0x000fe40003f05270 */
[----:B------:R-:W-:Y:S01]  /*63a0*/  STS [R48+0x3fc], R43 ;  /* 0x0003fc2b30007388 */ /* 0x000fe20000000800 */
[----:B------:R-:W-:Y:S01]  /*63b0*/  BAR.SYNC.DEFER_BLOCKING 0x0 ;  /* 0x0000000000007b1d */ /* 0x000fe20000010000 */
[----:B------:R-:W-:Y:S01]  /*63c0*/  ISETP.NE.AND P1, PT, R27, R28, PT ;  /* 0x0000001c1b00720c */ /* 0x000fe20003f25270 */
[----:B------:R-:W-:Y:S01]  /*63d0*/  VIADD R27, R55, 0x3 ;  /* 0x00000003371b7836 */ /* 0x000fe20000000000 */
[----:B------:R-:W-:Y:S02]  /*63e0*/  ISETP.NE.AND P4, PT, R24, R25, PT ;  /* 0x000000191800720c */ /* 0x000fe40003f85270 */
[----:B------:R-:W-:-:S02]  /*63f0*/  ISETP.EQ.U32.AND P5, PT, R2, R59, PT ;  /* 0x0000003b0200720c */ /* 0x000fc40003fa2070 */
[----:B------:R-:W-:Y:S01]  /*6400*/  ISETP.NE.AND P3, PT, R25, R26, PT ;  /* 0x0000001a1900720c */ /* 0x000fe20003f65270 */
[----:B------:R-:W-:Y:S01]  /*6410*/  VIADD R25, R55, 0x2 ;  /* 0x0000000237197836 */ /* 0x000fe20000000000 */
[----:B------:R-:W-:Y:S02]  /*6420*/  ISETP.EQ.OR.EX P4, PT, R46, RZ, P4, P5 ;  /* 0x000000ff2e00720c */ /* 0x000fe40002782750 */
[----:B------:R-:W-:Y:S02]  /*6430*/  ISETP.EQ.U32.AND P5, PT, R2, R27, PT ;  /* 0x0000001b0200720c */ /* 0x000fe40003fa2070 */
[----:B------:R-:W-:Y:S02]  /*6440*/  LOP3.LUT R0, R0, 0xffff7fff, RZ, 0xc0, !PT ;  /* 0xffff7fff00007812 */ /* 0x000fe400078ec0ff */
[----:B------:R-:W-:Y:S02]  /*6450*/  ISETP.EQ.OR.EX P5, PT, R46, RZ, P0, P5 ;  /* 0x000000ff2e00720c */ /* 0x000fe400007a2750 */
[----:B------:R-:W-:-:S11]  /*6460*/  ISETP.NE.AND P0, PT, R28, R29, PT ;  /* 0x0000001d1c00720c */ /* 0x000fd60003f05270 */
[----:B------:R-:W-:-:S04]  /*6470*/  @P5 LOP3.LUT R0, R0, 0x8000, RZ, 0xfc, !PT ;  /* 0x0000800000005812 */ /* 0x000fc800078efcff */
[----:B------:R-:W-:Y:S01]  /*6480*/  LOP3.LUT R0, R0, 0xffffbfff, RZ, 0xc0, !PT ;  /* 0xffffbfff00007812 */ /* 0x000fe200078ec0ff */
[----:B-----5:R-:W5:Y:S01]  /*6490*/  @P2 LDS R53, [R48+0x3f8] ;  /* 0x0003f80030352984 */ /* 0x020f620000000800 */
[----:B------:R-:W-:Y:S01]  /*64a0*/  ISETP.EQ.U32.AND P2, PT, R2, R25, PT ;  /* 0x000000190200720c */ /* 0x000fe20003f42070 */
[----:B------:R-:W-:-:S03]  /*64b0*/  VIADD R25, R55, 0x4 ;  /* 0x0000000437197836 */ /* 0x000fc60000000000 */
[----:B------:R-:W-:Y:S02]  /*64c0*/  ISETP.EQ.OR.EX P3, PT, R46, RZ, P3, P2 ;  /* 0x000000ff2e00720c */ /* 0x000fe40001f62720 */
[----:B------:R-:W-:Y:S01]  /*64d0*/  ISETP.EQ.U32.AND P2, PT, R2, R25, PT ;  /* 0x000000190200720c */ /* 0x000fe20003f42070 */
[----:B------:R-:W-:-:S03]  /*64e0*/  VIADD R25, R55, 0x5 ;  /* 0x0000000537197836 */ /* 0x000fc60000000000 */
[----:B------:R-:W-:Y:S02]  /*64f0*/  ISETP.EQ.OR.EX P2, PT, R46, RZ, P1, P2 ;  /* 0x000000ff2e00720c */ /* 0x000fe40000f42720 */
[----:B------:R-:W-:Y:S01]  /*6500*/  ISETP.EQ.U32.AND P1, PT, R2, R25, PT ;  /* 0x000000190200720c */ /* 0x000fe20003f22070 */
[----:B------:R-:W-:-:S10]  /*6510*/  VIADD R25, R55, 0x6 ;  /* 0x0000000637197836 */ /* 0x000fd40000000000 */
[----:B------:R-:W-:Y:S02]  /*6520*/  @P2 LOP3.LUT R0, R0, 0x4000, RZ, 0xfc, !PT ;  /* 0x0000400000002812 */ /* 0x000fe400078efcff */
[----:B------:R-:W-:Y:S02]  /*6530*/  ISETP.EQ.OR.EX P2, PT, R46, RZ, P0, P1 ;  /* 0x000000ff2e00720c */ /* 0x000fe40000742710 */
[----:B------:R-:W-:Y:S02]  /*6540*/  ISETP.NE.AND P0, PT, R29, R30, PT ;  /* 0x0000001e1d00720c */ /* 0x000fe40003f05270 */
[----:B------:R-:W-:Y:S01]  /*6550*/  ISETP.EQ.U32.AND P1, PT, R2, R25, PT ;  /* 0x000000190200720c */ /* 0x000fe20003f22070 */
[----:B------:R-:W-:Y:S01]  /*6560*/  VIADD R25, R55, 0x7 ;  /* 0x0000000737197836 */ /* 0x000fe20000000000 */
[----:B------:R-:W-:Y:S02]  /*6570*/  LOP3.LUT R0, R0, 0xffffefff, RZ, 0xc0, !PT ;  /* 0xffffefff00007812 */ /* 0x000fe400078ec0ff */
[----:B------:R-:W-:-:S02]  /*6580*/  ISETP.EQ.OR.EX P1, PT, R46, RZ, P0, P1 ;  /* 0x000000ff2e00720c */ /* 0x000fc40000722710 */
[----:B------:R-:W-:-:S03]  /*6590*/  ISETP.NE.AND P0, PT, R30, R31, PT ;  /* 0x0000001f1e00720c */ /* 0x000fc60003f05270 */
[----:B------:R-:W-:Y:S02]  /*65a0*/  @P2 LOP3.LUT R0, R0, 0x1000, RZ, 0xfc, !PT ;  /* 0x0000100000002812 */ /* 0x000fe400078efcff */
[----:B------:R-:W-:Y:S02]  /*65b0*/  ISETP.NE.AND P2, PT, R40, R41, PT ;  /* 0x000000292800720c */ /* 0x000fe40003f45270 */
[----:B------:R-:W-:Y:S02]  /*65c0*/  LOP3.LUT R0, R0, 0xfffff7ff, RZ, 0xc0, !PT ;  /* 0xfffff7ff00007812 */ /* 0x000fe400078ec0ff */
[----:B-----5:R-:W-:Y:S02]  /*65d0*/  ISETP.NE.AND P6, PT, R53, R24, PT ;  /* 0x000000183500720c */ /* 0x020fe40003fc5270 */
[----:B------:R-:W-:Y:S02]  /*65e0*/  @P1 LOP3.LUT R0, R0, 0x800, RZ, 0xfc, !PT ;  /* 0x0000080000001812 */ /* 0x000fe400078efcff */
[----:B------:R-:W-:Y:S01]  /*65f0*/  ISETP.EQ.U32.AND P1, PT, R2, R25, PT ;  /* 0x000000190200720c */ /* 0x000fe20003f22070 */
[----:B------:R-:W-:Y:S01]  /*6600*/  VIADD R25, R55, 0x8 ;  /* 0x0000000837197836 */ /* 0x000fe20000000000 */
[----:B------:R-:W-:-:S02]  /*6610*/  LOP3.LUT R0, R0, 0xfffffbff, RZ, 0xc0, !PT ;  /* 0xfffffbff00007812 */ /* 0x000fc400078ec0ff */
[----:B------:R-:W-:Y:S02]  /*6620*/  ISETP.EQ.OR.EX P1, PT, R46, RZ, P0, P1 ;  /* 0x000000ff2e00720c */ /* 0x000fe40000722710 */
[----:B------:R-:W-:Y:S02]  /*6630*/  ISETP.NE.AND P0, PT, R31, R32, PT ;  /* 0x000000201f00720c */ /* 0x000fe40003f05270 */
[----:B-1----:R-:W-:-:S05]  /*6640*/  SEL R24, R4, RZ, !P4 ;  /* 0x000000ff04187207 */ /* 0x002fca0006000000 */
[----:B------:R-:W-:-:S04]  /*6650*/  IMAD.IADD R24, R5, 0x1, R24 ;  /* 0x0000000105187824 */ /* 0x000fc800078e0218 */
[----:B------:R-:W-:Y:S02]  /*6660*/  @P1 LOP3.LUT R0, R0, 0x400, RZ, 0xfc, !PT ;  /* 0x0000040000001812 */ /* 0x000fe400078efcff */
[----:B------:R-:W-:Y:S01]  /*6670*/  ISETP.EQ.U32.AND P1, PT, R2, R25, PT ;  /* 0x000000190200720c */ /* 0x000fe20003f22070 */
[----:B------:R-:W-:Y:S01]  /*6680*/  VIADD R25, R55, 0x9 ;  /* 0x0000000937197836 */ /* 0x000fe20000000000 */
[----:B------:R-:W-:Y:S02]  /*6690*/  LOP3.LUT R0, R0, 0xfffffdff, RZ, 0xc0, !PT ;  /* 0xfffffdff00007812 */ /* 0x000fe400078ec0ff */
[----:B------:R-:W-:Y:S02]  /*66a0*/  ISETP.EQ.OR.EX P1, PT, R46, RZ, P0, P1 ;  /* 0x000000ff2e00720c */ /* 0x000fe40000722710 */
[----:B------:R-:W-:-:S11]  /*66b0*/  ISETP.NE.AND P0, PT, R32, R33, PT ;  /* 0x000000212000720c */ /* 0x000fd60003f05270 */
        /* <DEDUP_REMOVED lines=50> */
[----:B------:R-:W-:-:S03]  /*69e0*/  VIADD R25, R55, 0x12 ;  /* 0x0000001237197836 */ /* 0x000fc60000000000 */
[----:B------:R-:W-:Y:S02]  /*69f0*/  ISETP.EQ.OR.EX P2, PT, R46, RZ, P2, P0 ;  /* 0x000000ff2e00720c */ /* 0x000fe40001742700 */
[----:B------:R-:W-:Y:S01]  /*6a00*/  ISETP.EQ.U32.AND P0, PT, R2, R25, PT ;  /* 0x000000190200720c */ /* 0x000fe20003f02070 */
[----:B------:R-:W-:Y:S01]  /*6a10*/  VIADD R25, R55, 0x13 ;  /* 0x0000001337197836 */ /* 0x000fe20000000000 */
[----:B------:R-:W-:Y:S02]  /*6a20*/  P2R R27, PR, RZ, 0x4 ;  /* 0x00000004ff1b7803 */ /* 0x000fe40000000000 */
[----:B------:R-:W-:Y:S02]  /*6a30*/  LOP3.LUT P2, RZ, R0, 0x4, RZ, 0xc0, !PT ;  /* 0x0000000400ff7812 */ /* 0x000fe4000784c0ff */
[----:B------:R-:W-:Y:S02]  /*6a40*/  ISETP.EQ.U32.AND P5, PT, R2, R25, PT ;  /* 0x000000190200720c */ /* 0x000fe40003fa2070 */
[----:B------:R-:W-:-:S02]  /*6a50*/  P2R R29, PR, RZ, 0x4 ;  /* 0x00000004ff1d7803 */ /* 0x000fc40000000000 */
[----:B------:R-:W-:Y:S02]  /*6a60*/  LOP3.LUT P2, RZ, R0, 0x8, RZ, 0xc0, !PT ;  /* 0x0000000800ff7812 */ /* 0x000fe4000784c0ff */
[----:B------:R-:W-:Y:S02]  /*6a70*/  SEL R25, R24, RZ, !P3 ;  /* 0x000000ff18197207 */ /* 0x000fe40005800000 */
[----:B------:R-:W-:Y:S02]  /*6a80*/  P2R R30, PR, RZ, 0x4 ;  /* 0x00000004ff1e7803 */ /* 0x000fe40000000000 */
[----:B------:R-:W-:Y:S01]  /*6a90*/  LOP3.LUT P2, RZ, R0, 0x10, RZ, 0xc0, !PT ;  /* 0x0000001000ff7812 */ /* 0x000fe2000784c0ff */
[----:B------:R-:W-:Y:S01]  /*6aa0*/  IMAD.IADD R25, R6, 0x1, R25 ;  /* 0x0000000106197824 */ /* 0x000fe200078e0219 */
[----:B------:R-:W-:Y:S02]  /*6ab0*/  ISETP.EQ.OR.EX P1, PT, R46, RZ, P1, P0 ;  /* 0x000000ff2e00720c */ /* 0x000fe40000f22700 */
[----:B------:R-:W-:-:S02]  /*6ac0*/  P2R R31, PR, RZ, 0x4 ;  /* 0x00000004ff1f7803 */ /* 0x000fc40000000000 */
[C---:B------:R-:W-:Y:S02]  /*6ad0*/  LOP3.LUT P2, RZ, R0.reuse, 0x40, RZ, 0xc0, !PT ;  /* 0x0000004000ff7812 */ /* 0x040fe4000784c0ff */
[----:B------:R-:W-:Y:S02]  /*6ae0*/  P2R R26, PR, RZ, 0x2 ;  /* 0x00000002ff1a7803 */ /* 0x000fe40000000000 */
[----:B------:R-:W-:Y:S02]  /*6af0*/  P2R R32, PR, RZ, 0x4 ;  /* 0x00000004ff207803 */ /* 0x000fe40000000000 */
[C---:B------:R-:W-:Y:S02]  /*6b00*/  LOP3.LUT P2, RZ, R0.reuse, 0x80, RZ, 0xc0, !PT ;  /* 0x0000008000ff7812 */ /* 0x040fe4000784c0ff */
[----:B------:R-:W-:Y:S02]  /*6b10*/  LOP3.LUT P1, RZ, R0, 0x4000, RZ, 0xc0, !PT ;  /* 0x0000400000ff7812 */ /* 0x000fe4000782c0ff */
[----:B------:R-:W-:-:S02]  /*6b20*/  P2R R37, PR, RZ, 0x4 ;  /* 0x00000004ff257803 */ /* 0x000fc40000000000 */
[----:B------:R-:W-:Y:S02]  /*6b30*/  LOP3.LUT P2, RZ, R0, 0x100, RZ, 0xc0, !PT ;  /* 0x0000010000ff7812 */ /* 0x000fe4000784c0ff */
[----:B------:R-:W-:Y:S02]  /*6b40*/  ISETP.NE.AND P0, PT, R42, R43, PT ;  /* 0x0000002b2a00720c */ /* 0x000fe40003f05270 */
[----:B------:R-:W-:Y:S02]  /*6b50*/  P2R R36, PR, RZ, 0x4 ;  /* 0x00000004ff247803 */ /* 0x000fe40000000000 */
[----:B------:R-:W-:Y:S02]  /*6b60*/  LOP3.LUT P2, RZ, R0, 0x400, RZ, 0xc0, !PT ;  /* 0x0000040000ff7812 */ /* 0x000fe4000784c0ff */
        /* <DEDUP_REMOVED lines=9> */
[----:B------:R-:W-:Y:S02]  /*6c00*/  ISETP.EQ.U32.AND P5, PT, R2, R55, PT ;  /* 0x000000370200720c */ /* 0x000fe40003fa2070 */
[----:B------:R-:W-:Y:S02]  /*6c10*/  SEL R24, R25, RZ, !P2 ;  /* 0x000000ff19187207 */ /* 0x000fe40005000000 */
[----:B------:R-:W-:Y:S02]  /*6c20*/  ISETP.NE.AND P2, PT, R33, RZ, PT ;  /* 0x000000ff2100720c */ /* 0x000fe40003f45270 */
[----:B------:R-:W-:Y:S01]  /*6c30*/  ISETP.EQ.OR.EX P5, PT, R46, RZ, P6, P5 ;  /* 0x000000ff2e00720c */ /* 0x000fe200037a2750 */
[----:B------:R-:W-:Y:S01]  /*6c40*/  IMAD.IADD R24, R7, 0x1, R24 ;  /* 0x0000000107187824 */ /* 0x000fe200078e0218 */
[----:B------:R-:W-:-:S02]  /*6c50*/  LOP3.LUT P6, RZ, R0, 0x1, RZ, 0xc0, !PT ;  /* 0x0000000100ff7812 */ /* 0x000fc400078cc0ff */
[----:B------:R-:W-:Y:S02]  /*6c60*/  LOP3.LUT R0, R0, 0xffffdfff, RZ, 0xc0, !PT ;  /* 0xffffdfff00007812 */ /* 0x000fe400078ec0ff */
[----:B------:R-:W-:Y:S02]  /*6c70*/  SEL R25, R24, RZ, !P1 ;  /* 0x000000ff18197207 */ /* 0x000fe40004800000 */
[----:B------:R-:W-:-:S03]  /*6c80*/  P2R R33, PR, RZ, 0x1 ;  /* 0x00000001ff217803 */ /* 0x000fc60000000000 */
[----:B--2---:R-:W-:Y:S02]  /*6c90*/  IMAD.IADD R25, R8, 0x1, R25 ;  /* 0x0000000108197824 */ /* 0x004fe400078e0219 */
[----:B------:R-:W-:Y:S02]  /*6ca0*/  @P5 LOP3.LUT R0, R0, 0x2000, RZ, 0xfc, !PT ;  /* 0x0000200000005812 */ /* 0x000fe400078efcff */
[----:B------:R-:W-:Y:S02]  /*6cb0*/  PLOP3.LUT P5, PT, P3, P4, P5, 0xfe, 0x0 ;  /* 0x000000000000781c */ /* 0x000fe40001fa9f56 */
        /* <DEDUP_REMOVED lines=10> */
[----:B------:R-:W-:-:S03]  /*6d60*/  LOP3.LUT P0, RZ, R0, 0x20, RZ, 0xc0, !PT ;  /* 0x0000002000ff7812 */ /* 0x000fc6000780c0ff */
[----:B---3--:R-:W-:-:S05]  /*6d70*/  IMAD.IADD R25, R12, 0x1, R25 ;  /* 0x000000010c197824 */ /* 0x008fca00078e0219 */
[----:B------:R-:W-:Y:S02]  /*6d80*/  SEL R24, R25, RZ, !P2 ;  /* 0x000000ff19187207 */ /* 0x000fe40005000000 */
[----:B------:R-:W-:Y:S02]  /*6d90*/  ISETP.NE.AND P2, PT, R37, RZ, PT ;  /* 0x000000ff2500720c */ /* 0x000fe40003f45270 */
[----:B------:R-:W-:Y:S01]  /*6da0*/  P2R R37, PR, RZ, 0x40 ;  /* 0x00000040ff257803 */ /* 0x000fe20000000000 */
        /* <DEDUP_REMOVED lines=9> */
[----:B----4-:R-:W-:Y:S01]  /*6e40*/  IMAD.IADD R25, R16, 0x1, R25 ;  /* 0x0000000110197824 */ /* 0x010fe200078e0219 */
[----:B------:R-:W-:Y:S02]  /*6e50*/  P2R R31, PR, RZ, 0x1 ;  /* 0x00000001ff1f7803 */ /* 0x000fe40000000000 */
[----:B------:R-:W-:Y:S02]  /*6e60*/  LOP3.LUT P0, RZ, R0, 0x8000, RZ, 0xc0, !PT ;  /* 0x0000800000ff7812 */ /* 0x000fe4000780c0ff */
[----:B------:R-:W-:Y:S02]  /*6e70*/  SEL R24, R25, RZ, !P2 ;  /* 0x000000ff19187207 */ /* 0x000fe40005000000 */
[----:B------:R-:W-:Y:S02]  /*6e80*/  ISETP.NE.AND P2, PT, R30, RZ, PT ;  /* 0x000000ff1e00720c */ /* 0x000fe40003f45270 */
[----:B------:R-:W-:Y:S01]  /*6e90*/  PLOP3.LUT P5, PT, P1, P0, P5, 0xfe, 0x0 ;  /* 0x000000000000781c */ /* 0x000fe20000fa1f56 */
[----:B------:R-:W-:Y:S01]  /*6ea0*/  IMAD.IADD R24, R17, 0x1, R24 ;  /* 0x0000000111187824 */ /* 0x000fe200078e0218 */
[----:B------:R-:W-:-:S02]  /*6eb0*/  ISETP.NE.AND P0, PT, R31, RZ, PT ;  /* 0x000000ff1f00720c */ /* 0x000fc40003f05270 */
[----:B------:R-:W-:Y:S02]  /*6ec0*/  ISETP.NE.AND P1, PT, R26, RZ, PT ;  /* 0x000000ff1a00720c */ /* 0x000fe40003f25270 */
[----:B------:R-:W-:Y:S02]  /*6ed0*/  SEL R25, R24, RZ, !P2 ;  /* 0x000000ff18197207 */ /* 0x000fe40005000000 */
[----:B------:R-:W-:-:S03]  /*6ee0*/  ISETP.NE.AND P2, PT, R29, RZ, PT ;  /* 0x000000ff1d00720c */ /* 0x000fc60003f45270 */
[----:B------:R-:W-:-:S05]  /*6ef0*/  IMAD.IADD R25, R18, 0x1, R25 ;  /* 0x0000000112197824 */ /* 0x000fca00078e0219 */
[----:B------:R-:W-:Y:S02]  /*6f00*/  SEL R24, R25, RZ, !P2 ;  /* 0x000000ff19187207 */ /* 0x000fe40005000000 */
[----:B------:R-:W-:-:S03]  /*6f10*/  ISETP.NE.AND P2, PT, R27, RZ, PT ;  /* 0x000000ff1b00720c */ /* 0x000fc60003f45270 */
[----:B------:R-:W-:Y:S01]  /*6f20*/  IMAD.IADD R24, R19, 0x1, R24 ;  /* 0x0000000113187824 */ /* 0x000fe200078e0218 */
[----:B------:R-:W-:-:S04]  /*6f30*/  P2R R38, PR, RZ, 0x4 ;  /* 0x00000004ff267803 */ /* 0x000fc80000000000 */
[----:B------:R-:W-:Y:S02]  /*6f40*/  SEL R25, R24, RZ, !P6 ;  /* 0x000000ff18197207 */ /* 0x000fe40007000000 */
[----:B------:R-:W-:-:S03]  /*6f50*/  LOP3.LUT P6, RZ, R0, 0x8, RZ, 0xc0, !PT ;  /* 0x0000000800ff7812 */ /* 0x000fc600078cc0ff */
[----:B------:R-:W-:Y:S01]  /*6f60*/  IMAD.IADD R25, R20, 0x1, R25 ;  /* 0x0000000114197824 */ /* 0x000fe200078e0219 */
[----:B------:R-:W-:Y:S02]  /*6f70*/  P2R R35, PR, RZ, 0x40 ;  /* 0x00000040ff237803 */ /* 0x000fe40000000000 */
[C---:B------:R-:W-:Y:S02]  /*6f80*/  LOP3.LUT P6, RZ, R0.reuse, 0x20, RZ, 0xc0, !PT ;  /* 0x0000002000ff7812 */ /* 0x040fe400078cc0ff */
[----:B------:R-:W-:Y:S02]  /*6f90*/  SEL R24, R25, RZ, !P2 ;  /* 0x000000ff19187207 */ /* 0x000fe40005000000 */
[----:B------:R-:W-:Y:S02]  /*6fa0*/  P2R R32, PR, RZ, 0x40 ;  /* 0x00000040ff207803 */ /* 0x000fe40000000000 */
[C---:B------:R-:W-:Y:S01]  /*6fb0*/  LOP3.LUT P6, RZ, R0.reuse, 0x80, RZ, 0xc0, !PT ;  /* 0x0000008000ff7812 */ /* 0x040fe200078cc0ff */
[----:B------:R-:W-:Y:S01]  /*6fc0*/  IMAD.IADD R24, R21, 0x1, R24 ;  /* 0x0000000115187824 */ /* 0x000fe200078e0218 */
[----:B------:R-:W-:-:S02]  /*6fd0*/  LOP3.LUT P2, RZ, R0, 0x4, RZ, 0xc0, !PT ;  /* 0x0000000400ff7812 */ /* 0x000fc4000784c0ff */
[----:B------:R-:W-:Y:S02]  /*6fe0*/  P2R R29, PR, RZ, 0x40 ;  /* 0x00000040ff1d7803 */ /* 0x000fe40000000000 */
[----:B------:R-:W-:Y:S02]  /*6ff0*/  LOP3.LUT P6, RZ, R0, 0x400, RZ, 0xc0, !PT ;  /* 0x0000040000ff7812 */ /* 0x000fe400078cc0ff */
[----:B------:R-:W-:Y:S02]  /*7000*/  SEL R25, R24, RZ, !P1 ;  /* 0x000000ff18197207 */ /* 0x000fe40004800000 */
[----:B------:R-:W-:Y:S02]  /*7010*/  P2R R27, PR, RZ, 0x40 ;  /* 0x00000040ff1b7803 */ /* 0x000fe40000000000 */
[----:B------:R-:W-:Y:S01]  /*7020*/  LOP3.LUT P6, RZ, R0, 0x1000, RZ, 0xc0, !PT ;  /* 0x0000100000ff7812 */ /* 0x000fe200078cc0ff */
[----:B------:R-:W-:Y:S01]  /*7030*/  IMAD.IADD R25, R22, 0x1, R25 ;  /* 0x0000000116197824 */ /* 0x000fe200078e0219 */
[----:B------:R-:W-:-:S02]  /*7040*/  P2R R36, PR, RZ, 0x4 ;  /* 0x00000004ff247803 */ /* 0x000fc40000000000 */
[----:B------:R-:W-:Y:S02]  /*7050*/  PLOP3.LUT P5, PT, P0, P6, P5, 0xfe, 0x0 ;  /* 0x000000000000781c */ /* 0x000fe400007adf56 */
[----:B------:R-:W-:Y:S02]  /*7060*/  ISETP.NE.AND P6, PT, R27, RZ, PT ;  /* 0x000000ff1b00720c */ /* 0x000fe40003fc5270 */
[----:B------:R-:W-:Y:S02]  /*7070*/  ISETP.NE.AND P0, PT, R33, RZ, PT ;  /* 0x000000ff2100720c */ /* 0x000fe40003f05270 */
[----:B------:R-:W-:Y:S02]  /*7080*/  LOP3.LUT P2, RZ, R0, 0x10, RZ, 0xc0, !PT ;  /* 0x0000001000ff7812 */ /* 0x000fe4000784c0ff */
[----:B------:R-:W-:Y:S02]  /*7090*/  PLOP3.LUT P5, PT, P0, P6, P5, 0xfe, 0x0 ;  /* 0x000000000000781c */ /* 0x000fe400007adf56 */
[----:B------:R-:W-:-:S02]  /*70a0*/  P2R R34, PR, RZ, 0x4 ;  /* 0x00000004ff227803 */ /* 0x000fc40000000000 */
[----:B------:R-:W-:Y:S02]  /*70b0*/  ISETP.NE.AND P0, PT, R28, RZ, PT ;  /* 0x000000ff1c00720c */ /* 0x000fe40003f05270 */
[C---:B------:R-:W-:Y:S02]  /*70c0*/  LOP3.LUT P2, RZ, R0.reuse, 0x40, RZ, 0xc0, !PT ;  /* 0x0000004000ff7812 */ /* 0x040fe4000784c0ff */
[----:B------:R-:W-:Y:S02]  /*70d0*/  SEL R24, R25, RZ, !P0 ;  /* 0x000000ff19187207 */ /* 0x000fe40004000000 */
[----:B------:R-:W-:Y:S02]  /*70e0*/  P2R R30, PR, RZ, 0x4 ;  /* 0x00000004ff1e7803 */ /* 0x000fe40000000000 */
[----:B------:R-:W-:Y:S01]  /*70f0*/  LOP3.LUT P2, RZ, R0, 0x100, RZ, 0xc0, !PT ;  /* 0x0000010000ff7812 */ /* 0x000fe2000784c0ff */
[----:B------:R-:W-:Y:S01]  /*7100*/  IMAD.IADD R27, R23, 0x1, R24 ;  /* 0x00000001171b7824 */ /* 0x000fe200078e0218 */
[----:B------:R-:W-:-:S04]  /*7110*/  ISETP.NE.AND P6, PT, R29, RZ, PT ;  /* 0x000000ff1d00720c */ /* 0x000fc80003fc5270 */
[----:B------:R-:W-:Y:S01]  /*7120*/  PLOP3.LUT P5, PT, P6, P2, P5, 0xfe, 0x0 ;  /* 0x000000000000781c */ /* 0x000fe200037a5f56 */
[----:B------:R-:W1:Y:S01]  /*7130*/  SHFL.UP PT, R25, R27, 0x1, RZ ;  /* 0x042000001b197989 */ /* 0x000e6200000e00ff */
[----:B------:R-:W-:Y:S02]  /*7140*/  ISETP.NE.AND P2, PT, R30, RZ, PT ;  /* 0x000000ff1e00720c */ /* 0x000fe40003f45270 */
[----:B------:R-:W-:-:S04]  /*7150*/  ISETP.NE.AND P6, PT, R32, RZ, PT ;  /* 0x000000ff2000720c */ /* 0x000fc80003fc5270 */
[----:B------:R-:W-:Y:S02]  /*7160*/  PLOP3.LUT P5, PT, P6, P2, P5, 0xfe, 0x0 ;  /* 0x000000000000781c */ /* 0x000fe400037a5f56 */
[----:B------:R-:W-:Y:S02]  /*7170*/  ISETP.NE.AND P2, PT, R34, RZ, PT ;  /* 0x000000ff2200720c */ /* 0x000fe40003f45270 */
[----:B------:R-:W-:-:S04]  /*7180*/  ISETP.NE.AND P6, PT, R35, RZ, PT ;  /* 0x000000ff2300720c */ /* 0x000fc80003fc5270 */
[----:B------:R-:W-:Y:S02]  /*7190*/  PLOP3.LUT P5, PT, P6, P2, P5, 0xfe, 0x0 ;  /* 0x000000000000781c */ /* 0x000fe400037a5f56 */
[----:B------:R-:W-:Y:S02]  /*71a0*/  ISETP.NE.AND P2, PT, R36, RZ, PT ;  /* 0x000000ff2400720c */ /* 0x000fe40003f45270 */
[----:B------:R-:W-:-:S04]  /*71b0*/  ISETP.NE.AND P6, PT, R37, RZ, PT ;  /* 0x000000ff2500720c */ /* 0x000fc80003fc5270 */
[----:B------:R-:W-:Y:S02]  /*71c0*/  PLOP3.LUT P5, PT, P6, P2, P5, 0xfe, 0x0 ;  /* 0x000000000000781c */ /* 0x000fe400037a5f56 */
[----:B------:R-:W-:-:S04]  /*71d0*/  ISETP.NE.AND P2, PT, R38, RZ, PT ;  /* 0x000000ff2600720c */ /* 0x000fc80003f45270 */
[----:B------:R-:W-:-:S04]  /*71e0*/  PLOP3.LUT P5, PT, P1, P2, P5, 0xfe, 0x0 ;  /* 0x000000000000781c */ /* 0x000fc80000fa5f56 */
[----:B------:R-:W-:-:S04]  /*71f0*/  PLOP3.LUT P5, PT, P0, P5, PT, 0xf8, 0x8f ;  /* 0x00000000008f781c */ /* 0x000fc800007abf70 */
[----:B------:R-:W-:Y:S02]  /*7200*/  SEL R24, RZ, 0x1, !P5 ;  /* 0x00000001ff187807 */ /* 0x000fe40006800000 */
[----:B-1----:R-:W-:Y:S02]  /*7210*/  SEL R26, R25, RZ, !P5 ;  /* 0x000000ff191a7207 */ /* 0x002fe40006800000 */
[----:B------:R-:W-:Y:S01]  /*7220*/  ISETP.GE.AND P5, PT, R44, 0x1, PT ;  /* 0x000000012c00780c */ /* 0x000fe20003fa6270 */
[----:B------:R-:W1:Y:S03]  /*7230*/  SHFL.UP PT, R25, R24, 0x1, RZ ;  /* 0x0420000018197989 */ /* 0x000e6600000e00ff */
[----:B------:R-:W-:-:S05]  /*7240*/  SEL R26, R26, RZ, P5 ;  /* 0x000000ff1a1a7207 */ /* 0x000fca0002800000 */
[----:B------:R-:W-:-:S05]  /*7250*/  IMAD.IADD R26, R27, 0x1, R26 ;  /* 0x000000011b1a7824 */ /* 0x000fca00078e021a */
[----:B------:R-:W2:Y:S01]  /*7260*/  SHFL.UP PT, R27, R26, 0x2, RZ ;  /* 0x044000001a1b7989 */ /* 0x000ea200000e00ff */
[----:B-1----:R-:W-:-:S04]  /*7270*/  SEL R25, R25, RZ, P5 ;  /* 0x000000ff19197207 */ /* 0x002fc80002800000 */
[----:B------:R-:W-:-:S04]  /*7280*/  LOP3.LUT P5, R25, R25, RZ, R24, 0xfa, !PT ;  /* 0x000000ff19197212 */ /* 0x000fc800078afa18 */
[----:B--2---:R-:W-:Y:S02]  /*7290*/  SEL R28, R27, RZ, !P5 ;  /* 0x000000ff1b1c7207 */ /* 0x004fe40006800000 */
[----:B------:R-:W1:Y:S01]  /*72a0*/  SHFL.UP PT, R27, R25, 0x2, RZ ;  /* 0x04400000191b7989 */ /* 0x000e6200000e00ff */
[----:B------:R-:W-:-:S04]  /*72b0*/  ISETP.GE.AND P5, PT, R44, 0x2, PT ;  /* 0x000000022c00780c */ /* 0x000fc80003fa6270 */
[----:B------:R-:W-:-:S05]  /*72c0*/  SEL R29, R28, RZ, P5 ;  /* 0x000000ff1c1d7207 */ /* 0x000fca0002800000 */
[----:B------:R-:W-:Y:S01]  /*72d0*/  IMAD.IADD R29, R26, 0x1, R29 ;  /* 0x000000011a1d7824 */ /* 0x000fe200078e021d */
[----:B-1----:R-:W-:-:S04]  /*72e0*/  SEL R24, R27, RZ, P5 ;  /* 0x000000ff1b187207 */ /* 0x002fc80002800000 */
[----:B------:R-:W1:Y:S01]  /*72f0*/  SHFL.UP PT, R27, R29, 0x4, RZ ;  /* 0x048000001d1b7989 */ /* 0x000e6200000e00ff */
[----:B------:R-:W-:-:S05]  /*7300*/  LOP3.LUT P5, R24, R24, RZ, R25, 0xfa, !PT ;  /* 0x000000ff18187212 */ /* 0x000fca00078afa19 */
[----:B------:R-:W2:Y:S01]  /*7310*/  SHFL.UP PT, R26, R24, 0x4, RZ ;  /* 0x04800000181a7989 */ /* 0x000ea200000e00ff */
[----:B-1----:R-:W-:Y:S02]  /*7320*/  SEL R27, R27, RZ, !P5 ;  /* 0x000000ff1b1b7207 */ /* 0x002fe40006800000 */
[----:B------:R-:W-:-:S04]  /*7330*/  ISETP.GE.AND P5, PT, R44, 0x4, PT ;  /* 0x000000042c00780c */ /* 0x000fc80003fa6270 */
[----:B------:R-:W-:Y:S02]  /*7340*/  SEL R28, R27, RZ, P5 ;  /* 0x000000ff1b1c7207 */ /* 0x000fe40002800000 */
[----:B--2---:R-:W-:-:S03]  /*7350*/  SEL R25, R26, RZ, P5 ;  /* 0x000000ff1a197207 */ /* 0x004fc60002800000 */
[----:B------:R-:W-:Y:S01]  /*7360*/  IMAD.IADD R28, R29, 0x1, R28 ;  /* 0x000000011d1c7824 */ /* 0x000fe200078e021c */
[----:B------:R-:W-:-:S04]  /*7370*/  LOP3.LUT P5, R25, R25, RZ, R24, 0xfa, !PT ;  /* 0x000000ff19197212 */ /* 0x000fc800078afa18 */
[----:B------:R-:W1:Y:S02]  /*7380*/  SHFL.UP PT, R26, R28, 0x8, RZ ;  /* 0x050000001c1a7989 */ /* 0x000e6400000e00ff */
        /* <DEDUP_REMOVED lines=11> */
[----:B-1----:R-:W-:Y:S02]  /*7440*/  SEL R31, R24, RZ, P5 ;  /* 0x000000ff181f7207 */ /* 0x002fe40002800000 */
[----:B------:R-:W-:Y:S02]  /*7450*/  SEL R24, R29, RZ, P5 ;  /* 0x000000ff1d187207 */ /* 0x000fe40002800000 */
[----:B------:R-:W-:Y:S02]  /*7460*/  ISETP.NE.AND P5, PT, R44, 0x1f, PT ;  /* 0x0000001f2c00780c */ /* 0x000fe40003fa5270 */
[----:B------:R-:W-:Y:S01]  /*7470*/  LOP3.LUT R36, R31, R26, RZ, 0xfc, !PT ;  /* 0x0000001a1f247212 */ /* 0x000fe200078efcff */
[----:B------:R-:W-:-:S05]  /*7480*/  IMAD.IADD R37, R27, 0x1, R24 ;  /* 0x000000011b257824 */ /* 0x000fca00078e0218 */
[----:B------:R-:W-:Y:S05]  /*7490*/  SHFL.UP PT, R35, R37, 0x1, RZ ;  /* 0x0420000025237989 */ /* 0x000fea00000e00ff */
[----:B------:R-:W-:-:S05]  /*74a0*/  @!P5 LEA R33, R51, UR4, 0x3 ;  /* 0x000000043321dc11 */ /* 0x000fca000f8e18ff */
[----:B------:R-:W-:Y:S01]  /*74b0*/  @!P5 STS.64 [R33], R36 ;  /* 0x000000242100d388 */ /* 0x000fe20000000a00 */
[----:B------:R-:W-:Y:S01]  /*74c0*/  BAR.SYNC.DEFER_BLOCKING 0x0 ;  /* 0x0000000000007b1d */ /* 0x000fe20000010000 */
[----:B------:R-:W-:-:S05]  /*74d0*/  ISETP.NE.AND P5, PT, R51, 0x2, PT ;  /* 0x000000023300780c */ /* 0x000fca0003fa5270 */
[----:B------:R-:W1:Y:S02]  /*74e0*/  LDS.128 R28, [UR4] ;  /* 0x00000004ff1c7984 */ /* 0x000e640008000c00 */
[----:B-1----:R-:W-:-:S04]  /*74f0*/  LOP3.LUT R25, R30, R28, RZ, 0xfc, !PT ;  /* 0x0000001c1e197212 */ /* 0x002fc800078efcff */
[----:B------:R-:W-:Y:S02]  /*7500*/  SEL R38, R25, R28, !P5 ;  /* 0x0000001c19267207 */ /* 0x000fe40006800000 */
[----:B------:R-:W1:Y:S01]  /*7510*/  LDS.128 R24, [UR4+0x10] ;  /* 0x00001004ff187984 */ /* 0x000e620008000c00 */
[----:B------:R-:W-:-:S04]  /*7520*/  ISETP.NE.AND P5, PT, R30, RZ, PT ;  /* 0x000000ff1e00720c */ /* 0x000fc80003fa5270 */
[----:B------:R-:W-:-:S05]  /*7530*/  SEL R32, R29, RZ, !P5 ;  /* 0x000000ff1d207207 */ /* 0x000fca0006800000 */
[----:B------:R-:W-:Y:S01]  /*7540*/  IMAD.IADD R32, R31, 0x1, R32 ;  /* 0x000000011f207824 */ /* 0x000fe200078e0220 */
[----:B-1----:R-:W-:-:S04]  /*7550*/  ISETP.NE.AND P5, PT, R24, RZ, PT ;  /* 0x000000ff1800720c */ /* 0x002fc80003fa5270 */
[----:B------:R-:W-:Y:S02]  /*7560*/  SEL R34, R32, RZ, !P5 ;  /* 0x000000ff20227207 */ /* 0x000fe40006800000 */
[----:B------:R-:W-:-:S03]  /*7570*/  ISETP.NE.AND P5, PT, R51, 0x2, PT ;  /* 0x000000023300780c */ /* 0x000fc60003fa5270 */
[----:B------:R-:W-:Y:S01]  /*7580*/  IMAD.IADD R34, R25, 0x1, R34 ;  /* 0x0000000119227824 */ /* 0x000fe200078e0222 */
[----:B------:R-:W-:Y:S02]  /*7590*/  SEL R29, R32, R29, !P5 ;  /* 0x0000001d201d7207 */ /* 0x000fe40006800000 */
[----:B------:R-:W-:Y:S02]  /*75a0*/  ISETP.NE.AND P5, PT, R26, RZ, PT ;  /* 0x000000ff1a00720c */ /* 0x000fe40003fa5270 */
[----:B------:R-:W-:Y:S02]  /*75b0*/  LOP3.LUT R25, R24, R30, R28, 0xfe, !PT ;  /* 0x0000001e18197212 */ /* 0x000fe400078efe1c */
[----:B------:R-:W-:Y:S02]  /*75c0*/  SEL R32, R34, RZ, !P5 ;  /* 0x000000ff22207207 */ /* 0x000fe40006800000 */
[----:B------:R-:W-:-:S03]  /*75d0*/  ISETP.NE.AND P5, PT, R51, 0x3, PT ;  /* 0x000000033300780c */ /* 0x000fc60003fa5270 */
[----:B------:R-:W-:Y:S01]  /*75e0*/  IMAD.IADD R32, R27, 0x1, R32 ;  /* 0x000000011b207824 */ /* 0x000fe200078e0220 */
[----:B------:R-:W-:Y:S02]  /*75f0*/  SEL R24, R25, R38, !P5 ;  /* 0x0000002619187207 */ /* 0x000fe40006800000 */
[----:B------:R-:W-:Y:S02]  /*7600*/  SEL R29, R34, R29, !P5 ;  /* 0x0000001d221d7207 */ /* 0x000fe40006800000 */
[----:B------:R-:W-:Y:S01]  /*7610*/  LOP3.LUT R27, R26, R25, RZ, 0xfc, !PT ;  /* 0x000000191a1b7212 */ /* 0x000fe200078efcff */
[----:B------:R-:W-:Y:S01]  /*7620*/  SHFL.UP PT, R34, R36, 0x1, RZ ;  /* 0x0420000024227989 */ /* 0x000fe200000e00ff */
[----:B------:R-:W-:-:S04]  /*7630*/  ISETP.NE.AND P5, PT, R51, 0x4, PT ;  /* 0x000000043300780c */ /* 0x000fc80003fa5270 */
[----:B------:R-:W-:Y:S02]  /*7640*/  SEL R24, R27, R24, !P5 ;  /* 0x000000181b187207 */ /* 0x000fe40006800000 */
[----:B------:R-:W-:Y:S02]  /*7650*/  SEL R27, R32, R29, !P5 ;  /* 0x0000001d201b7207 */ /* 0x000fe40006800000 */
[----:B------:R-:W1:Y:S02]  /*7660*/  LDS.128 R28, [UR4+0x20] ;  /* 0x00002004ff1c7984 */ /* 0x000e640008000c00 */
[C---:B-1----:R-:W-:Y:S02]  /*7670*/  ISETP.NE.AND P5, PT, R28.reuse, RZ, PT ;  /* 0x000000ff1c00720c */ /* 0x042fe40003fa5270 */
[----:B------:R-:W-:Y:S02]  /*7680*/  LOP3.LUT R25, R28, R26, R25, 0xfe, !PT ;  /* 0x0000001a1c197212 */ /* 0x000fe400078efe19 */
[----:B------:R-:W-:-:S02]  /*7690*/  SEL R32, R32, RZ, !P5 ;  /* 0x000000ff20207207 */ /* 0x000fc40006800000 */
[----:B------:R-:W-:-:S03]  /*76a0*/  ISETP.GE.U32.AND P5, PT, R3, 0x20, PT ;  /* 0x000000200300780c */ /* 0x000fc60003fa6070 */
[----:B------:R-:W-:Y:S01]  /*76b0*/  IMAD.IADD R32, R29, 0x1, R32 ;  /* 0x000000011d207824 */ /* 0x000fe200078e0220 */
[----:B------:R-:W-:-:S09]  /*76c0*/  LOP3.LUT R29, R30, R25, RZ, 0xfc, !PT ;  /* 0x000000191e1d7212 */ /* 0x000fd200078efcff */
[----:B------:R-:W-:-:S04]  /*76d0*/  @P5 ISETP.NE.AND P6, PT, R44, RZ, PT ;  /* 0x000000ff2c00520c */ /* 0x000fc80003fc5270 */
[----:B------:R-:W-:Y:S02]  /*76e0*/  @P5 SEL R33, R34, RZ, P6 ;  /* 0x000000ff22215207 */ /* 0x000fe40003000000 */
[----:B------:R-:W-:-:S04]  /*76f0*/  ISETP.NE.AND P6, PT, R30, RZ, PT ;  /* 0x000000ff1e00720c */ /* 0x000fc80003fc5270 */
[----:B------:R-:W-:Y:S02]  /*7700*/  SEL R38, R32, RZ, !P6 ;  /* 0x000000ff20267207 */ /* 0x000fe40007000000 */
[----:B------:R-:W-:-:S03]  /*7710*/  ISETP.NE.AND P6, PT, R51, 0x5, PT ;  /* 0x000000053300780c */ /* 0x000fc60003fc5270 */
[----:B------:R-:W-:Y:S01]  /*7720*/  IMAD.IADD R38, R31, 0x1, R38 ;  /* 0x000000011f267824 */ /* 0x000fe200078e0226 */
[----:B------:R-:W-:Y:S02]  /*7730*/  SEL R27, R32, R27, !P6 ;  /* 0x0000001b201b7207 */ /* 0x000fe40007000000 */
[----:B------:R-:W-:Y:S02]  /*7740*/  SEL R24, R25, R24, !P6 ;  /* 0x0000001819187207 */ /* 0x000fe40007000000 */
[----:B------:R-:W-:-:S04]  /*7750*/  ISETP.NE.AND P6, PT, R51, 0x6, PT ;  /* 0x000000063300780c */ /* 0x000fc80003fc5270 */
[----:B------:R-:W-:Y:S02]  /*7760*/  SEL R24, R29, R24, !P6 ;  /* 0x000000181d187207 */ /* 0x000fe40007000000 */
[----:B------:R-:W1:Y:S01]  /*7770*/  LDS.64 R28, [UR4+0x30] ;  /* 0x00003004ff1c7984 */ /* 0x000e620008000a00 */
[----:B------:R-:W-:Y:S02]  /*7780*/  SEL R27, R38, R27, !P6 ;  /* 0x0000001b261b7207 */ /* 0x000fe40007000000 */
[----:B------:R-:W-:Y:S02]  /*7790*/  @P5 ISETP.NE.AND P6, PT, R34, RZ, PT ;  /* 0x000000ff2200520c */ /* 0x000fe40003fc5270 */
[----:B------:R-:W-:Y:S02]  /*77a0*/  @P5 LOP3.LUT R34, R24, R33, RZ, 0xfc, !PT ;  /* 0x0000002118225212 */ /* 0x000fe400078efcff */
[----:B------:R-:W-:Y:S02]  /*77b0*/  @P5 SEL R26, R27, RZ, !P6 ;  /* 0x000000ff1b1a5207 */ /* 0x000fe40007000000 */
[----:B------:R-:W-:-:S13]  /*77c0*/  ISETP.NE.AND P6, PT, R44, RZ, P5 ;  /* 0x000000ff2c00720c */ /* 0x000fda0002fc5270 */
[----:B------:R-:W-:-:S04]  /*77d0*/  @P6 IMAD.IADD R27, R35, 0x1, R26 ;  /* 0x00000001231b6824 */ /* 0x000fc800078e021a */
[----:B------:R-:W-:Y:S01]  /*77e0*/  @P5 IMAD.MOV.U32 R35, RZ, RZ, R27 ;  /* 0x000000ffff235224 */ /* 0x000fe200078e001b */
[C---:B-1----:R-:W-:Y:S02]  /*77f0*/  ISETP.NE.AND P6, PT, R28.reuse, RZ, PT ;  /* 0x000000ff1c00720c */ /* 0x042fe40003fc5270 */
[----:B------:R-:W-:Y:S02]  /*7800*/  LOP3.LUT R33, R28, R30, R25, 0xfe, !PT ;  /* 0x0000001e1c217212 */ /* 0x000fe400078efe19 */
[----:B------:R-:W-:-:S05]  /*7810*/  SEL R38, R38, RZ, !P6 ;  /* 0x000000ff26267207 */ /* 0x000fca0007000000 */
[----:B------:R-:W-:Y:S01]  /*7820*/  IMAD.IADD R31, R29, 0x1, R38 ;  /* 0x000000011d1f7824 */ /* 0x000fe200078e0226 */
[----:B0-----:R-:W-:Y:S06]  /*7830*/  @P5 BRA `(.L_x_19) ;  /* 0x0000000c00b05947 */ /* 0x001fec0003800000 */
[----:B------:R-:W0:Y:S01]  /*7840*/  LDC.64 R28, c[0x0][0x3a0] ;  /* 0x0000e800ff1c7b82 */ /* 0x000e220000000a00 */
[C---:B------:R-:W-:Y:S01]  /*7850*/  ISETP.NE.AND P6, PT, R3.reuse, RZ, PT ;  /* 0x000000ff0300720c */ /* 0x040fe20003fc5270 */
[----:B------:R-:W-:Y:S01]  /*7860*/  IMAD.WIDE.U32 R36, R3, 0x10, RZ ;  /* 0x0000001003247825 */ /* 0x000fe200078e00ff */
[----:B------:R-:W-:-:S03]  /*7870*/  LOP3.LUT R41, RZ, R3, RZ, 0x33, !PT ;  /* 0x00000003ff297212 */ /* 0x000fc600078e33ff */
[----:B------:R-:W-:Y:S01]  /*7880*/  IMAD.MOV.U32 R30, RZ, RZ, 0x3a0 ;  /* 0x000003a0ff1e7424 */ /* 0x000fe200078e00ff */
[----:B------:R-:W-:Y:S01]  /*7890*/  LOP3.LUT R39, R36, 0xfffffff0, RZ, 0x3c, !PT ;  /* 0xfffffff024277812 */ /* 0x000fe200078e3cff */
[----:B------:R-:W-:Y:S01]  /*78a0*/  IMAD.MOV.U32 R36, RZ, RZ, R58 ;  /* 0x000000ffff247224 */ /* 0x000fe200078e003a */
[----:B------:R-:W-:-:S05]  /*78b0*/  LOP3.LUT R37, RZ, R37, RZ, 0x33, !PT ;  /* 0x00000025ff257212 */ /* 0x000fca00078e33ff */
[----:B------:R-:W-:Y:S01]  /*78c0*/  @!P6 IMAD.MOV.U32 R26, RZ, RZ, 0x64 ;  /* 0x00000064ff1ae424 */ /* 0x000fe200078e00ff */
[----:B------:R1:W-:Y:S01]  /*78d0*/  @!P6 STS [UR4+0x74], R33 ;  /* 0x00007421ff00e988 */ /* 0x0003e20008000804 */
[----:B------:R-:W-:Y:S02]  /*78e0*/  @!P6 IMAD.MOV.U32 R27, RZ, RZ, 0x0 ;  /* 0x00000000ff1be424 */ /* 0x000fe400078e00ff */
[----:B------:R-:W-:Y:S01]  /*78f0*/  @!P6 IMAD.MOV.U32 R24, RZ, RZ, R33 ;  /* 0x000000ffff18e224 */ /* 0x000fe200078e0021 */
[----:B------:R1:W-:Y:S01]  /*7900*/  @!P6 STS [UR4+0x78], R31 ;  /* 0x0000781fff00e988 */ /* 0x0003e20008000804 */
[----:B------:R-:W-:Y:S02]  /*7910*/  @!P6 IMAD.MOV.U32 R25, RZ, RZ, R31 ;  /* 0x000000ffff19e224 */ /* 0x000fe400078e001f */
[----:B0-----:R-:W-:-:S03]  /*7920*/  IMAD.WIDE.U32 R28, R58, 0x10, R28 ;  /* 0x000000103a1c7825 */ /* 0x001fc600078e001c */
[----:B------:R-:W-:Y:S02]  /*7930*/  IADD3 R38, P5, PT, R28, R39, RZ ;  /* 0x000000271c267210 */ /* 0x000fe40007fbe0ff */
[----:B------:R1:W-:Y:S01]  /*7940*/  @!P6 ST.E.128.STRONG.GPU desc[UR8][R28.64+0x200], R24 ;  /* 0x000200181c00e985 */ /* 0x0003e2000c10fd08 */
[----:B------:R-:W-:Y:S05]  /*7950*/  NANOSLEEP 0x118 ;  /* 0x000001180000795d */ /* 0x000fea0003800000 */
[----:B------:R-:W-:-:S07]  /*7960*/  IMAD.X R39, R29, 0x1, R37, P5 ;  /* 0x000000011d277824 */ /* 0x000fce00028e0625 */
.L_x_21:
[----:B------:R-:W-:Y:S01]  /*7970*/  SHF.R.U32.HI R37, RZ, 0x1, R30 ;  /* 0x00000001ff257819 */ /* 0x000fe2000001161e */
[----:B------:R-:W-:-:S03]  /*7980*/  IMAD R36, R36, 0x41a7, RZ ;  /* 0x000041a724247824 */ /* 0x000fc600078e02ff */
[----:B-1----:R-:W-:Y:S02]  /*7990*/  IADD3 R27, PT, PT, R30, 0x1, -R37 ;  /* 0x000000011e1b7810 */ /* 0x002fe40007ffe825 */
[----:B------:R-:W-:Y:S02]  /*79a0*/  LOP3.LUT R36, R36, 0x7fffffff, RZ, 0xc0, !PT ;  /* 0x7fffffff24247812 */ /* 0x000fe400078ec0ff */
[----:B------:R-:W0:Y:S01]  /*79b0*/  I2F.U32.RP R26, R27 ;  /* 0x0000001b001a7306 */ /* 0x000e220000209000 */
[----:B------:R-:W-:-:S07]  /*79c0*/  IMAD.MOV R43, RZ, RZ, -R27 ;  /* 0x000000ffff2b7224 */ /* 0x000fce00078e0a1b */
        /* <DEDUP_REMOVED lines=13> */
[----:B------:R-:W-:-:S13]  /*7aa0*/  ISETP.NE.U32.AND P5, PT, R27, RZ, PT ;  /* 0x000000ff1b00720c */ /* 0x000fda0003fa5070 */
        /* <DEDUP_REMOVED lines=9> */
.L_x_66:
        /* <DEDUP_REMOVED lines=8> */
[----:B------:R-:W1:Y:S01]  /*7bc0*/  LDC.64 R38, c[0x0][0x3a0] ;  /* 0x0000e800ff267b82 */ /* 0x000e620000000a00 */
[----:B------:R-:W-:Y:S02]  /*7bd0*/  VIADD R40, R44, 0x2 ;  /* 0x000000022c287836 */ /* 0x000fe40000000000 */
[----:B------:R-:W-:Y:S01]  /*7be0*/  IMAD.IADD R41, R41, 0x1, R58 ;  /* 0x0000000129297824 */ /* 0x000fe200078e023a */
[----:B-1----:R-:W-:-:S05]  /*7bf0*/  IADD3 R38, P5, PT, R38, 0x200, RZ ;  /* 0x0000020026267810 */ /* 0x002fca0007fbe0ff */
[----:B------:R-:W-:Y:S01]  /*7c00*/  IMAD.X R39, RZ, RZ, R39, P5 ;  /* 0x000000ffff277224 */ /* 0x000fe200028e0627 */
[----:B0-----:R-:W-:Y:S02]  /*7c10*/  LOP3.LUT R60, R60, 0x80000000, R37, 0xec, !PT ;  /* 0x800000003c3c7812 */ /* 0x001fe400078eec25 */
[----:B------:R-:W-:-:S03]  /*7c20*/  ISETP.NE.AND P5, PT, R24, RZ, PT ;  /* 0x000000ff1800720c */ /* 0x000fc60003fa5270 */
[----:B------:R-:W-:-:S05]  /*7c30*/  VIADD R43, R60, 0xffffffff ;  /* 0xffffffff3c2b7836 */ /* 0x000fca0000000000 */
[----:B------:R-:W-:-:S04]  /*7c40*/  LOP3.LUT R43, R60, R43, RZ, 0xc, !PT ;  /* 0x0000002b3c2b7212 */ /* 0x000fc800078e0cff */
[----:B------:R-:W0:Y:S02]  /*7c50*/  POPC R67, R43 ;  /* 0x0000002b00437309 */ /* 0x000e240000000000 */
[----:B0-----:R-:W0:Y:S04]  /*7c60*/  SHFL.DOWN PT, R68, R25, 0x1, R67 ;  /* 0x0820000019447989 */ /* 0x001e2800000e0043 */
[----:B------:R-:W1:Y:S01]  /*7c70*/  SHFL.DOWN PT, R30, R24, 0x1, R67 ;  /* 0x08200000181e7989 */ /* 0x000e6200000e0043 */
[----:B0-----:R-:W-:Y:S02]  /*7c80*/  SEL R68, R68, RZ, !P5 ;  /* 0x000000ff44447207 */ /* 0x001fe40006800000 */
[----:B------:R-:W-:-:S04]  /*7c90*/  ISETP.GE.AND P5, PT, R44, R67, PT ;  /* 0x000000432c00720c */ /* 0x000fc80003fa6270 */
[----:B------:R-:W-:Y:S02]  /*7ca0*/  SEL R53, R68, RZ, !P5 ;  /* 0x000000ff44357207 */ /* 0x000fe40006800000 */
[----:B-1----:R-:W-:Y:S02]  /*7cb0*/  SEL R51, R30, RZ, !P5 ;  /* 0x000000ff1e337207 */ /* 0x002fe40006800000 */
        /* <DEDUP_REMOVED lines=32> */
[----:B0-----:R-:W-:Y:S02]  /*7ec0*/  SEL R68, R68, RZ, !P6 ;  /* 0x000000ff44447207 */ /* 0x001fe40007000000 */
[----:B-1----:R-:W-:Y:S02]  /*7ed0*/  SEL R25, R25, RZ, !P5 ;  /* 0x000000ff19197207 */ /* 0x002fe40006800000 */
[----:B------:R-:W-:Y:S02]  /*7ee0*/  SEL R43, R68, RZ, !P5 ;  /* 0x000000ff442b7207 */ /* 0x000fe40006800000 */
[----:B------:R-:W-:-:S02]  /*7ef0*/  ISETP.NE.U32.AND P5, PT, R26, 0x65, PT ;  /* 0x000000651a00780c */ /* 0x000fc40003fa5070 */
[----:B------:R-:W-:Y:S01]  /*7f00*/  LOP3.LUT R30, R25, R24, RZ, 0xfc, !PT ;  /* 0x00000018191e7212 */ /* 0x000fe200078efcff */
[----:B------:R-:W-:Y:S01]  /*7f10*/  IMAD.IADD R32, R40, 0x1, R43 ;  /* 0x0000000128207824 */ /* 0x000fe200078e022b */
[----:B------:R-:W-:-:S13]  /*7f20*/  ISETP.NE.AND.EX P5, PT, R27, RZ, PT, P5 ;  /* 0x000000ff1b00720c */ /* 0x000fda0003fa5350 */
[----:B------:R-:W-:-:S13]  /*7f30*/  VOTE.ALL P5, P5 ;  /* 0x0000000000ff7806 */ /* 0x000fda00028a0000 */
.L_x_80:
[----:B------:R-:W-:Y:S05]  /*7f40*/  @!P5 BRA `(.L_x_23) ;  /* 0x000000040084d947 */ /* 0x000fea0003800000 */
[----:B------:R-:W-:-:S07]  /*7f50*/  IMAD.MOV.U32 R40, RZ, RZ, 0x3a0 ;  /* 0x000003a0ff287424 */ /* 0x000fce00078e00ff */
.L_x_27:
[----:B------:R-:W-:Y:S01]  /*7f60*/  SHF.R.U32.HI R40, RZ, 0x1, R40 ;  /* 0x00000001ff287819 */ /* 0x000fe20000011628 */
[----:B------:R-:W-:-:S04]  /*7f70*/  IMAD.WIDE R42, R41, 0x10, R38 ;  /* 0x00000010292a7825 */ /* 0x000fc800078e0226 */
[----:B------:R-:W-:-:S07]  /*7f80*/  IMAD.MOV.U32 R46, RZ, RZ, R40 ;  /* 0x000000ffff2e7224 */ /* 0x000fce00078e0028 */
.L_x_25:
[----:B------:R-:W-:Y:S01]  /*7f90*/  SHF.R.U32.HI R51, RZ, 0x1, R46 ;  /* 0x00000001ff337819 */ /* 0x000fe2000001162e */
[----:B------:R-:W-:-:S03]  /*7fa0*/  IMAD R36, R36, 0x41a7, RZ ;  /* 0x000041a724247824 */ /* 0x000fc600078e02ff */
[----:B------:R-:W-:Y:S02]  /*7fb0*/  IADD3 R27, PT, PT, R46, 0x1, -R51 ;  /* 0x000000012e1b7810 */ /* 0x000fe40007ffe833 */
        /* <DEDUP_REMOVED lines=26> */
.L_x_83:
        /* <DEDUP_REMOVED lines=8> */
[----:B------:R-:W-:Y:S01]  /*81e0*/  ISETP.NE.AND P5, PT, R24, RZ, PT ;  /* 0x000000ff1800720c */ /* 0x000fe20003fa5270 */
[----:B------:R-:W-:Y:S01]  /*81f0*/  VIADD R41, R41, 0xffffffe0 ;  /* 0xffffffe029297836 */ /* 0x000fe20000000000 */
[----:B------:R-:W-:-:S05]  /*8200*/  LOP3.LUT R60, R60, 0x80000000, R37, 0xec, !PT ;  /* 0x800000003c3c7812 */ /* 0x000fca00078eec25 */
        /* <DEDUP_REMOVED lines=43> */
[----:B-1----:R-:W-:Y:S02]  /*84c0*/  SEL R43, R43, RZ, !P5 ;  /* 0x000000ff2b2b7207 */ /* 0x002fe40006800000 */
[----:B------:R-:W-:Y:S01]  /*84d0*/  ISETP.NE.AND P5, PT, R30, RZ, PT ;  /* 0x000000ff1e00720c */ /* 0x000fe20003fa5270 */
[----:B------:R-:W-:Y:S01]  /*84e0*/  IMAD.IADD R51, R24, 0x1, R51 ;  /* 0x0000000118337824 */ /* 0x000fe200078e0233 */
[----:B------:R-:W-:-:S04]  /*84f0*/  LOP3.LUT R30, R25, R43, R30, 0xfe, !PT ;  /* 0x0000002b191e7212 */ /* 0x000fc800078efe1e */
[----:B------:R-:W-:Y:S02]  /*8500*/  SEL R51, R51, RZ, !P5 ;  /* 0x000000ff33337207 */ /* 0x000fe40006800000 */
[----:B------:R-:W-:-:S03]  /*8510*/  ISETP.NE.U32.AND P5, PT, R26, 0x65, PT ;  /* 0x000000651a00780c */ /* 0x000fc60003fa5070 */
[----:B------:R-:W-:Y:S01]  /*8520*/  IMAD.IADD R32, R51, 0x1, R32 ;  /* 0x0000000133207824 */ /* 0x000fe200078e0220 */
[----:B------:R-:W-:-:S13]  /*8530*/  ISETP.NE.AND.EX P5, PT, R27, RZ, PT, P5 ;  /* 0x000000ff1b00720c */ /* 0x000fda0003fa5350 */
[----:B------:R-:W-:-:S13]  /*8540*/  VOTE.ALL P5, P5 ;  /* 0x0000000000ff7806 */ /* 0x000fda00028a0000 */
.L_x_97:
[----:B------:R-:W-:Y:S05]  /*8550*/  @P5 BRA `(.L_x_27) ;  /* 0xfffffff800805947 */ /* 0x000fea000383ffff */
.L_x_23:
[----:B------:R-:W-:Y:S01]  /*8560*/  ISETP.NE.AND P5, PT, R3, RZ, PT ;  /* 0x000000ff0300720c */ /* 0x000fe20003fa5270 */
[----:B------:R-:W-:-:S12]  /*8570*/  BSSY.RECONVERGENT B0, `(.L_x_28) ;  /* 0x0000010000007945 */ /* 0x000fd80003800200 */
[----:B------:R-:W-:Y:S05]  /*8580*/  @P5 BRA `(.L_x_29) ;  /* 0x0000000000385947 */ /* 0x000fea0003800000 */
[----:B------:R-:W0:Y:S01]  /*8590*/  S2UR UR6, SR_CgaCtaId ;  /* 0x00000000000679c3 */ /* 0x000e220000008800 */
[----:B------:R-:W-:Y:S01]  /*85a0*/  ISETP.NE.AND P5, PT, R33, RZ, PT ;  /* 0x000000ff2100720c */ /* 0x000fe20003fa5270 */
[----:B------:R-:W-:Y:S01]  /*85b0*/  UMOV UR5, 0x400 ;  /* 0x0000040000057882 */ /* 0x000fe20000000000 */
[----:B------:R-:W-:Y:S01]  /*85c0*/  LOP3.LUT R33, R30, R33, RZ, 0xfc, !PT ;  /* 0x000000211e217212 */ /* 0x000fe200078efcff */
[----:B------:R-:W-:Y:S01]  /*85d0*/  IMAD.MOV.U32 R26, RZ, RZ, 0x65 ;  /* 0x00000065ff1a7424 */ /* 0x000fe200078e00ff */
[----:B------:R-:W-:Y:S01]  /*85e0*/  SEL R24, R32, RZ, !P5 ;  /* 0x000000ff20187207 */ /* 0x000fe20006800000 */
[----:B------:R-:W-:-:S04]  /*85f0*/  IMAD.MOV.U32 R27, RZ, RZ, 0x0 ;  /* 0x00000000ff1b7424 */ /* 0x000fc800078e00ff */
[----:B------:R-:W-:Y:S02]  /*8600*/  IMAD.IADD R25, R31, 0x1, R24 ;  /* 0x000000011f197824 */ /* 0x000fe400078e0218 */
[----:B------:R-:W-:-:S05]  /*8610*/  IMAD.MOV.U32 R24, RZ, RZ, R33 ;  /* 0x000000ffff187224 */ /* 0x000fca00078e0021 */
[----:B------:R1:W-:Y:S01]  /*8620*/  ST.E.128.STRONG.GPU desc[UR8][R28.64+0x200], R24 ;  /* 0x000200181c007985 */ /* 0x0003e2000c10fd08 */
[----:B0-----:R-:W-:-:S09]  /*8630*/  ULEA UR5, UR6, UR5, 0x18 ;  /* 0x0000000506057291 */ /* 0x001fd2000f8ec0ff */
[----:B------:R1:W-:Y:S04]  /*8640*/  STS.64 [UR5+0x68], R32 ;  /* 0x00006820ff007988 */ /* 0x0003e80008000a05 */
[----:B------:R1:W-:Y:S04]  /*8650*/  STS [UR5+0x70], R25 ;  /* 0x00007019ff007988 */ /* 0x0003e80008000805 */
[----:B------:R1:W-:Y:S02]  /*8660*/  STS [UR5+0x64], R30 ;  /* 0x0000641eff007988 */ /* 0x0003e40008000805 */
.L_x_29:
[----:B------:R-:W-:Y:S05]  /*8670*/  BSYNC.RECONVERGENT B0 ;  /* 0x0000000000007941 */ /* 0x000fea0003800200 */
.L_x_28:
[----:B------:R-:W-:Y:S01]  /*8680*/  ISETP.NE.AND P5, PT, R44, RZ, PT ;  /* 0x000000ff2c00720c */ /* 0x000fe20003fa5270 */
[----:B------:R-:W-:-:S12]  /*8690*/  IMAD.MOV.U32 R31, RZ, RZ, R32 ;  /* 0x000000ffff1f7224 */ /* 0x000fd800078e0020 */
[----:B-1----:R-:W0:Y:S01]  /*86a0*/  @!P5 S2R R25, SR_CgaCtaId ;  /* 0x000000000019d919 */ /* 0x002e220000008800 */
[----:B------:R-:W-:Y:S01]  /*86b0*/  @!P5 MOV R24, 0x400 ;  /* 0x000004000018d802 */ /* 0x000fe20000000f00 */
[----:B------:R-:W-:Y:S02]  /*86c0*/  @!P5 IMAD.MOV.U32 R34, RZ, RZ, R30 ;  /* 0x000000ffff22d224 */ /* 0x000fe400078e001e */
[----:B------:R-:W-:Y:S01]  /*86d0*/  @!P5 IMAD.MOV.U32 R35, RZ, RZ, R32 ;  /* 0x000000ffff23d224 */ /* 0x000fe200078e0020 */
[----:B0-----:R-:W-:-:S05]  /*86e0*/  @!P5 LEA R24, R25, R24, 0x18 ;  /* 0x000000181918d211 */ /* 0x001fca00078ec0ff */
[----:B------:R0:W-:Y:S02]  /*86f0*/  @!P5 STS.64 [R24+0x40], R30 ;  /* 0x0000401e1800d388 */ /* 0x0001e40000000a00 */
.L_x_19:
[----:B------:R-:W-:Y:S05]  /*8700*/  WARPSYNC.ALL ;  /* 0x0000000000007948 */ /* 0x000fea0003800000 */
[----:B------:R-:W-:Y:S01]  /*8710*/  ISETP.NE.AND P5, PT, R3, RZ, PT ;  /* 0x000000ff0300720c */ /* 0x000fe20003fa5270 */
[----:B------:R-:W1:Y:S08]  /*8720*/  S2UR UR5, SR_CgaCtaId ;  /* 0x00000000000579c3 */ /* 0x000e700000008800 */
[----:B------:R-:W-:Y:S01]  /*8730*/  BAR.SYNC.DEFER_BLOCKING 0x0 ;  /* 0x0000000000007b1d */ /* 0x000fe20000010000 */
[----:B------:R-:W-:-:S02]  /*8740*/  ISETP.NE.AND P6, PT, R34, RZ, PT ;  /* 0x000000ff2200720c */ /* 0x000fc40003fc5270 */
[----:B0-----:R-:W-:Y:S02]  /*8750*/  P2R R30, PR, RZ, 0x1 ;  /* 0x00000001ff1e7803 */ /* 0x001fe40000000000 */
[C---:B------:R-:W-:Y:S01]  /*8760*/  LOP3.LUT P0, RZ, R0.reuse, 0x2000, RZ, 0xc0, !PT ;  /* 0x0000200000ff7812 */ /* 0x040fe2000780c0ff */
[----:B------:R-:W-:Y:S01]  /*8770*/  UMOV UR4, 0x400 ;  /* 0x0000040000047882 */ /* 0x000fe20000000000 */
[----:B------:R-:W-:Y:S02]  /*8780*/  P2R R29, PR, RZ, 0x2 ;  /* 0x00000002ff1d7803 */ /* 0x000fe40000000000 */
[C---:B------:R-:W-:Y:S02]  /*8790*/  LOP3.LUT P1, RZ, R0.reuse, 0x8000, RZ, 0xc0, !PT ;  /* 0x0000800000ff7812 */ /* 0x040fe4000782c0ff */
[----:B------:R-:W-:Y:S02]  /*87a0*/  P2R R28, PR, RZ, 0x4 ;  /* 0x00000004ff1c7803 */ /* 0x000fe40000000000 */
[----:B------:R-:W-:Y:S01]  /*87b0*/  LOP3.LUT P2, RZ, R0, 0x4000, RZ, 0xc0, !PT ;  /* 0x0000400000ff7812 */ /* 0x000fe2000784c0ff */
[----:B-1----:R-:W-:-:S09]  /*87c0*/  ULEA UR4, UR5, UR4, 0x18 ;  /* 0x0000000405047291 */ /* 0x002fd2000f8ec0ff */
[----:B------:R-:W0:Y:S02]  /*87d0*/  LDS R24, [UR4+0x44] ;  /* 0x00004404ff187984 */ /* 0x000e240008000800 */
[----:B0-----:R-:W-:Y:S02]  /*87e0*/  SEL R24, R24, RZ, !P6 ;  /* 0x000000ff18187207 */ /* 0x001fe40007000000 */
[----:B------:R-:W-:Y:S02]  /*87f0*/  LOP3.LUT P6, RZ, R0, 0x10, RZ, 0xc0, !PT ;  /* 0x0000001000ff7812 */ /* 0x000fe400078cc0ff */
[----:B------:R-:W-:Y:S02]  /*8800*/  SEL R24, R24, RZ, P5 ;  /* 0x000000ff18187207 */ /* 0x000fe40002800000 */
[----:B------:R-:W-:-:S03]  /*8810*/  LOP3.LUT P5, RZ, R0, 0x800, RZ, 0xc0, !PT ;  /* 0x0000080000ff7812 */ /* 0x000fc600078ac0ff */
[----:B------:R-:W-:-:S05]  /*8820*/  IMAD.IADD R24, R24, 0x1, R35 ;  /* 0x0000000118187824 */ /* 0x000fca00078e0223 */
[----:B------:R-:W-:Y:S02]  /*8830*/  SEL R25, R24, RZ, !P0 ;  /* 0x000000ff18197207 */ /* 0x000fe40004000000 */
        /* <DEDUP_REMOVED lines=13> */
[----:B------:R-:W-:Y:S01]  /*8910*/  IMAD.IADD R8, R8, 0x1, R25 ;  /* 0x0000000108087824 */ /* 0x000fe200078e0219 */
[----:B------:R-:W-:Y:S02]  /*8920*/  P2R R27, PR, RZ, 0x4 ;  /* 0x00000004ff1b7803 */ /* 0x000fe40000000000 */
[----:B------:R-:W-:Y:S02]  /*8930*/  LOP3.LUT P2, RZ, R0, 0x100, RZ, 0xc0, !PT ;  /* 0x0000010000ff7812 */ /* 0x000fe4000784c0ff */
[----:B------:R-:W-:Y:S02]  /*8940*/  SEL R24, R8, RZ, !P0 ;  /* 0x000000ff08187207 */ /* 0x000fe40004000000 */
[----:B------:R-:W-:Y:S02]  /*8950*/  P2R R26, PR, RZ, 0x4 ;  /* 0x00000004ff1a7803 */ /* 0x000fe40000000000 */
[C---:B------:R-:W-:Y:S01]  /*8960*/  LOP3.LUT P2, RZ, R0.reuse, 0x200, RZ, 0xc0, !PT ;  /* 0x0000020000ff7812 */ /* 0x040fe2000784c0ff */
[----:B------:R-:W-:Y:S01]  /*8970*/  IMAD.IADD R9, R9, 0x1, R24 ;  /* 0x0000000109097824 */ /* 0x000fe200078e0218 */
[----:B------:R-:W-:-:S04]  /*8980*/  LOP3.LUT P0, RZ, R0, 0x20, RZ, 0xc0, !PT ;  /* 0x0000002000ff7812 */ /* 0x000fc8000780c0ff */
[----:B------:R-:W-:Y:S02]  /*8990*/  SEL R25, R9, RZ, !P5 ;  /* 0x000000ff09197207 */ /* 0x000fe40006800000 */
[----:B------:R-:W-:-:S03]  /*89a0*/  LOP3.LUT P5, RZ, R0, 0x8, RZ, 0xc0, !PT ;  /* 0x0000000800ff7812 */ /* 0x000fc600078ac0ff */
        /* <DEDUP_REMOVED lines=31> */
[----:B------:R-:W-:-:S07]  /*8ba0*/  SEL R0, R22, RZ, !P0 ;  /* 0x000000ff16007207 */ /* 0x000fce0004000000 */
.L_x_18:
[----:B------:R-:W0:Y:S01]  /*8bb0*/  S2R R24, SR_LANEID ;  /* 0x0000000000187919 */ /* 0x000e220000000000 */
[----:B------:R-:W-:Y:S01]  /*8bc0*/  BAR.SYNC.DEFER_BLOCKING 0x0 ;  /* 0x0000000000007b1d */ /* 0x000fe20000010000 */
[----:B------:R-:W-:Y:S01]  /*8bd0*/  ISETP.NE.AND P0, PT, R3, RZ, PT ;  /* 0x000000ff0300720c */ /* 0x000fe20003f05270 */
[----:B------:R-:W-:-:S04]  /*8be0*/  IMAD.IADD R23, R23, 0x1, R0 ;  /* 0x0000000117177824 */ /* 0x000fc800078e0200 */
[----:B------:R-:W1:Y:S01]  /*8bf0*/  LDCU.64 UR6, c[0x0][0x398] ;  /* 0x00007300ff0677ac */ /* 0x000e620008000a00 */
[----:B------:R-:W2:Y:S01]  /*8c00*/  S2R R26, SR_TID.X ;  /* 0x00000000001a7919 */ /* 0x000ea20000002100 */
[----:B------:R-:W3:Y:S01]  /*8c10*/  S2R R3, SR_TID.X ;  /* 0x0000000000037919 */ /* 0x000ee20000002100 */
[----:B0-----:R-:W-:-:S05]  /*8c20*/  IMAD R24, R24, 0x4c, R49 ;  /* 0x0000004c18187824 */ /* 0x001fca00078e0231 */
[----:B------:R2:W-:Y:S04]  /*8c30*/  STS.128 [R24], R4 ;  /* 0x0000000418007388 */ /* 0x0005e80000000c00 */
[----:B------:R3:W-:Y:S04]  /*8c40*/  STS.128 [R24+0x10], R8 ;  /* 0x0000100818007388 */ /* 0x0007e80000000c00 */
[----:B------:R-:W-:Y:S04]  /*8c50*/  STS.128 [R24+0x20], R12 ;  /* 0x0000200c18007388 */ /* 0x000fe80000000c00 */
[----:B------:R-:W-:Y:S04]  /*8c60*/  STS.128 [R24+0x30], R16 ;  /* 0x0000301018007388 */ /* 0x000fe80000000c00 */
[----:B------:R-:W-:Y:S01]  /*8c70*/  STS.128 [R24+0x40], R20 ;  /* 0x0000401418007388 */ /* 0x000fe20000000c00 */
[----:B------:R-:W-:-:S03]  /*8c80*/  NOP ;  /* 0x0000000000007918 */ /* 0x000fc60000000000 */
[----:B------:R-:W-:Y:S01]  /*8c90*/  LDS R25, [R49] ;  /* 0x0000000031197984 */ /* 0x000fe20000000800 */
[C---:B--2---:R-:W-:Y:S02]  /*8ca0*/  LOP3.LUT R4, R26.reuse, 0x1f, RZ, 0xc0, !PT ;  /* 0x0000001f1a047812 */ /* 0x044fe400078ec0ff */
[----:B------:R-:W-:Y:S01]  /*8cb0*/  LOP3.LUT R5, R26, 0x3e0, RZ, 0xc0, !PT ;  /* 0x000003e01a057812 */ /* 0x000fe200078ec0ff */
[----:B------:R-:W-:Y:S01]  /*8cc0*/  LDS R27, [R49+0x80] ;  /* 0x00008000311b7984 */ /* 0x000fe20000000800 */
[C---:B---3--:R-:W-:Y:S02]  /*8cd0*/  LOP3.LUT R8, R3.reuse, 0x3e0, RZ, 0xc0, !PT ;  /* 0x000003e003087812 */ /* 0x048fe400078ec0ff */
[----:B------:R-:W-:Y:S01]  /*8ce0*/  LOP3.LUT R3, R3, 0x1f, RZ, 0xc0, !PT ;  /* 0x0000001f03037812 */ /* 0x000fe200078ec0ff */
[----:B------:R-:W-:Y:S01]  /*8cf0*/  LDS R29, [R49+0x100] ;  /* 0x00010000311d7984 */ /* 0x000fe20000000800 */
[----:B------:R-:W-:Y:S02]  /*8d00*/  IMAD R4, R5, 0x14, R4 ;  /* 0x0000001405047824 */ /* 0x000fe400078e0204 */
[----:B------:R-:W-:Y:S01]  /*8d10*/  IMAD.MOV.U32 R5, RZ, RZ, RZ ;  /* 0x000000ffff057224 */ /* 0x000fe200078e00ff */
[----:B------:R-:W-:Y:S01]  /*8d20*/  LDS R31, [R49+0x180] ;  /* 0x00018000311f7984 */ /* 0x000fe20000000800 */
[----:B------:R-:W-:-:S02]  /*8d30*/  IMAD R8, R8, 0x14, R3 ;  /* 0x0000001408087824 */ /* 0x000fc400078e0203 */
[C---:B------:R-:W-:Y:S01]  /*8d40*/  VIADD R55, R4.reuse, 0xa0 ;  /* 0x000000a004377836 */ /* 0x040fe20000000000 */
[----:B------:R-:W-:Y:S04]  /*8d50*/  LDS R9, [R49+0x200] ;  /* 0x0002000031097984 */ /* 0x000fe80000000800 */
        /* <DEDUP_REMOVED lines=14> */
[----:B------:R0:W-:Y:S04]  /*8e40*/  LDS R53, [R49+0x980] ;  /* 0x0009800031357984 */ /* 0x0001e80000000800 */
[----:B------:R1:W-:Y:S01]  /*8e50*/  @!P0 STS [UR4+0x4600], R2 ;  /* 0x00460002ff008988 */ /* 0x0003e20008000804 */
[----:B------:R-:W-:Y:S01]  /*8e60*/  BAR.SYNC.DEFER_BLOCKING 0x0 ;  /* 0x0000000000007b1d */ /* 0x000fe20000010000 */
[----:B0-----:R-:W-:-:S05]  /*8e70*/  VIADD R49, R4, 0x40 ;  /* 0x0000004004317836 */ /* 0x001fca0000000000 */
[----:B------:R-:W0:Y:S01]  /*8e80*/  S2R R7, SR_CTAID.X ;  /* 0x0000000000077919 */ /* 0x000e220000002500 */
[----:B------:R-:W2:Y:S01]  /*8e90*/  LDS R0, [UR4+0x4600] ;  /* 0x00460004ff007984 */ /* 0x000ea20008000800 */
[----:B0-----:R-:W-:-:S04]  /*8ea0*/  IMAD.WIDE.U32 R6, R7, 0x1180, R4 ;  /* 0x0000118007067825 */ /* 0x001fc800078e0004 */
[----:B------:R-:W-:Y:S01]  /*8eb0*/  VIADD R5, R8, 0x20 ;  /* 0x0000002008057836 */ /* 0x000fe20000000000 */
[----:B-1----:R-:W-:-:S04]  /*8ec0*/  LEA R2, P0, R6, UR6, 0x2 ;  /* 0x0000000606027c11 */ /* 0x002fc8000f8010ff */
[----:B------:R-:W-:Y:S01]  /*8ed0*/  LEA.HI.X R3, R6, UR7, R7, 0x2, P0 ;  /* 0x0000000706037c11 */ /* 0x000fe200080f1407 */
[----:B------:R-:W-:Y:S01]  /*8ee0*/  VIADD R7, R8, 0xc0 ;  /* 0x000000c008077836 */ /* 0x000fe20000000000 */
[-C--:B--2---:R-:W-:Y:S02]  /*8ef0*/  ISETP.GE.AND P5, PT, R4, R0.reuse, PT ;  /* 0x000000000400720c */ /* 0x084fe40003fa6270 */
[-C--:B------:R-:W-:Y:S01]  /*8f00*/  ISETP.GE.AND P3, PT, R5, R0.reuse, PT ;  /* 0x000000000500720c */ /* 0x080fe20003f66270 */
[----:B------:R-:W-:Y:S01]  /*8f10*/  VIADD R5, R8, 0x60 ;  /* 0x0000006008057836 */ /* 0x000fe20000000000 */
[-C--:B------:R-:W-:Y:S01]  /*8f20*/  ISETP.GE.AND P4, PT, R49, R0.reuse, PT ;  /* 0x000000003100720c */ /* 0x080fe20003f86270 */
[----:B------:R-:W-:Y:S01]  /*8f30*/  VIADD R49, R4, 0x80 ;  /* 0x0000008004317836 */ /* 0x000fe20000000000 */
[-C--:B------:R-:W-:Y:S01]  /*8f40*/  ISETP.GE.AND P6, PT, R7, R0.reuse, PT ;  /* 0x000000000700720c */ /* 0x080fe20003fc6270 */
[C---:B------:R-:W-:Y:S01]  /*8f50*/  VIADD R7, R8.reuse, 0x100 ;  /* 0x0000010008077836 */ /* 0x040fe20000000000 */
[-C--:B------:R-:W-:Y:S01]  /*8f60*/  ISETP.GE.AND P2, PT, R5, R0.reuse, PT ;  /* 0x000000000500720c */ /* 0x080fe20003f46270 */
[----:B------:R-:W-:Y:S01]  /*8f70*/  VIADD R5, R8, 0xe0 ;  /* 0x000000e008057836 */ /* 0x000fe20000000000 */
[----:B------:R-:W-:-:S02]  /*8f80*/  ISETP.GE.AND P1, PT, R49, R0, PT ;  /* 0x000000003100720c */ /* 0x000fc40003f26270 */
[-C--:B------:R-:W-:Y:S01]  /*8f90*/  ISETP.GE.AND P0, PT, R55, R0.reuse, PT ;  /* 0x000000003700720c */ /* 0x080fe20003f06270 */
[----:B------:R0:W-:Y:S01]  /*8fa0*/  @!P5 STG.E desc[UR8][R2.64], R25 ;  /* 0x000000190200d986 */ /* 0x0001e2000c101908 */
[-C--:B------:R-:W-:Y:S01]  /*8fb0*/  ISETP.GE.AND P5, PT, R5, R0.reuse, PT ;  /* 0x000000000500720c */ /* 0x080fe20003fa6270 */
[C---:B------:R-:W-:Y:S02]  /*8fc0*/  VIADD R5, R4.reuse, 0x120 ;  /* 0x0000012004057836 */ /* 0x040fe40000000000 */
[----:B------:R1:W-:Y:S01]  /*8fd0*/  @!P4 STG.E desc[UR8][R2.64+0x100], R29 ;  /* 0x0001001d0200c986 */ /* 0x0003e2000c101908 */
[-C--:B------:R-:W-:Y:S01]  /*8fe0*/  ISETP.GE.AND P4, PT, R7, R0.reuse, PT ;  /* 0x000000000700720c */ /* 0x080fe20003f86270 */
[----:B------:R-:W-:Y:S02]  /*8ff0*/  VIADD R7, R4, 0x140 ;  /* 0x0000014004077836 */ /* 0x000fe40000000000 */
[----:B------:R1:W-:Y:S01]  /*9000*/  @!P3 STG.E desc[UR8][R2.64+0x80], R27 ;  /* 0x0000801b0200b986 */ /* 0x0003e2000c101908 */
[----:B------:R-:W-:Y:S01]  /*9010*/  ISETP.GE.AND P3, PT, R5, R0, PT ;  /* 0x000000000500720c */ /* 0x000fe20003f66270 */
[----:B------:R-:W-:-:S02]  /*9020*/  VIADD R5, R8, 0x160 ;  /* 0x0000016008057836 */ /* 0x000fc40000000000 */
[----:B------:R1:W-:Y:S01]  /*9030*/  @!P2 STG.E desc[UR8][R2.64+0x180], R31 ;  /* 0x0001801f0200a986 */ /* 0x0003e2000c101908 */
[-C--:B------:R-:W-:Y:S01]  /*9040*/  ISETP.GE.AND P2, PT, R7, R0.reuse, PT ;  /* 0x000000000700720c */ /* 0x080fe20003f46270 */
[----:B------:R-:W-:Y:S02]  /*9050*/  VIADD R7, R4, 0x180 ;  /* 0x0000018004077836 */ /* 0x000fe40000000000 */
[----:B------:R1:W-:Y:S01]  /*9060*/  @!P1 STG.E desc[UR8][R2.64+0x200], R9 ;  /* 0x0002000902009986 */ /* 0x0003e2000c101908 */
[-C--:B------:R-:W-:Y:S01]  /*9070*/  ISETP.GE.AND P1, PT, R5, R0.reuse, PT ;  /* 0x000000000500720c */ /* 0x080fe20003f26270 */
[----:B------:R-:W-:Y:S02]  /*9080*/  VIADD R5, R8, 0x1c0 ;  /* 0x000001c008057836 */ /* 0x000fe40000000000 */
[----:B------:R1:W-:Y:S01]  /*9090*/  @!P0 STG.E desc[UR8][R2.64+0x280], R11 ;  /* 0x0002800b02008986 */ /* 0x0003e2000c101908 */
[----:B------:R-:W-:Y:S01]  /*90a0*/  ISETP.GE.AND P0, PT, R7, R0, PT ;  /* 0x000000000700720c */ /* 0x000fe20003f06270 */
[----:B0-----:R-:W-:-:S02]  /*90b0*/  VIADD R25, R4, 0x1a0 ;  /* 0x000001a004197836 */ /* 0x001fc40000000000 */
[----:B------:R1:W-:Y:S01]  /*90c0*/  @!P5 STG.E desc[UR8][R2.64+0x380], R15 ;  /* 0x0003800f0200d986 */ /* 0x0003e2000c101908 */
[-C--:B------:R-:W-:Y:S01]  /*90d0*/  ISETP.GE.AND P5, PT, R5, R0.reuse, PT ;  /* 0x000000000500720c */ /* 0x080fe20003fa6270 */
[C---:B------:R-:W-:Y:S02]  /*90e0*/  VIADD R5, R8.reuse, 0x220 ;  /* 0x0000022008057836 */ /* 0x040fe40000000000 */
[----:B------:R1:W-:Y:S01]  /*90f0*/  @!P2 STG.E desc[UR8][R2.64+0x500], R21 ;  /* 0x000500150200a986 */ /* 0x0003e2000c101908 */
[C---:B------:R-:W-:Y:S02]  /*9100*/  VIADD R7, R8.reuse, 0x1e0 ;  /* 0x000001e008077836 */ /* 0x040fe40000000000 */
[-C--:B------:R-:W-:Y:S01]  /*9110*/  ISETP.GE.AND P2, PT, R5, R0.reuse, PT ;  /* 0x000000000500720c */ /* 0x080fe20003f46270 */
[----:B------:R-:W-:Y:S01]  /*9120*/  VIADD R5, R8, 0x260 ;  /* 0x0000026008057836 */ /* 0x000fe20000000000 */
[----:B------:R1:W-:Y:S01]  /*9130*/  @!P6 STG.E desc[UR8][R2.64+0x300], R13 ;  /* 0x0003000d0200e986 */ /* 0x0003e2000c101908 */
[----:B------:R-:W-:-:S03]  /*9140*/  ISETP.GE.AND P6, PT, R25, R0, PT ;  /* 0x000000001900720c */ /* 0x000fc60003fc6270 */
        /* <DEDUP_REMOVED lines=8> */
[----:B------:R1:W-:Y:S04]  /*91d0*/  @!P6 STG.E desc[UR8][R2.64+0x680], R35 ;  /* 0x000680230200e986 */ /* 0x0003e8000c101908 */
[----:B------:R1:W-:Y:S04]  /*91e0*/  @!P5 STG.E desc[UR8][R2.64+0x700], R37 ;  /* 0x000700250200d986 */ /* 0x0003e8000c101908 */
[----:B------:R1:W-:Y:S04]  /*91f0*/  @!P4 STG.E desc[UR8][R2.64+0x780], R39 ;  /* 0x000780270200c986 */ /* 0x0003e8000c101908 */
[----:B------:R1:W-:Y:S04]  /*9200*/  @!P3 STG.E desc[UR8][R2.64+0x800], R41 ;  /* 0x000800290200b986 */ /* 0x0003e8000c101908 */
[----:B------:R1:W-:Y:S04]  /*9210*/  @!P2 STG.E desc[UR8][R2.64+0x880], R43 ;  /* 0x0008802b0200a986 */ /* 0x0003e8000c101908 */
[----:B------:R1:W-:Y:S01]  /*9220*/  @!P1 STG.E desc[UR8][R2.64+0x900], R51 ;  /* 0x0009003302009986 */ /* 0x0003e2000c101908 */
[----:B------:R-:W-:Y:S05]  /*9230*/  @P0 EXIT ;  /* 0x000000000000094d */ /* 0x000fea0003800000 */
[----:B------:R-:W-:Y:S01]  /*9240*/  STG.E desc[UR8][R2.64+0x980], R53 ;  /* 0x0009803502007986 */ /* 0x000fe2000c101908 */
[----:B------:R-:W-:Y:S05]  /*9250*/  EXIT ;  /* 0x000000000000794d */ /* 0x000fea0003800000 */
.L_x_5:
[----:B------:R-:W-:Y:S01]  /*9260*/  BSSY B1, `(.L_x_30) ;  /* 0x0000006000017945 */ /* 0x000fe20003800000 */
[----:B------:R-:W-:Y:S01]  /*9270*/  PLOP3.LUT P5, PT, P5, PT, PT, 0x8, 0x80 ;  /* 0x000000000080781c */ /* 0x000fe20002fae170 */
[----:B------:R-:W-:-:S12]  /*9280*/  IMAD.MOV.U32 R60, RZ, RZ, -0x1 ;  /* 0xffffffffff3c7424 */ /* 0x000fd800078e00ff */
[----:B------:R-:W-:Y:S05]  /*9290*/  WARPSYNC.COLLECTIVE R60, `(.L_x_31) ;  /* 0x000000003c087348 */ /* 0x000fea0003c00000 */
[----:B------:R-:W-:Y:S01]  /*92a0*/  VOTE.ANY P5, P5 ;  /* 0x0000000000ff7806 */ /* 0x000fe200028a0100 */
[----:B------:R-:W-:-:S12]  /*92b0*/  ENDCOLLECTIVE ;  /* 0x000000000000791b */ /* 0x000fd80003800000 */
.L_x_31:
[----:B------:R-:W-:Y:S05]  /*92c0*/  BSYNC B1 ;  /* 0x0000000000017941 */ /* 0x000fea0003800000 */
.L_x_30:
[----:B------:R-:W-:Y:S05]  /*92d0*/  BRA `(.L_x_32) ;  /* 0xffffff9400647947 */ /* 0x000fea000383ffff */
.L_x_7:
[----:B------:R-:W0:Y:S01]  /*92e0*/  S2R R51, SR_GEMASK ;  /* 0x0000000000337919 */ /* 0x000e220000003c00 */
[----:B------:R-:W-:Y:S01]  /*92f0*/  ISETP.NE.U32.AND P0, PT, R46, 0x65, PT ;  /* 0x000000652e00780c */ /* 0x000fe20003f05070 */
[----:B------:R-:W-:Y:S01]  /*9300*/  BSSY B1, `(.L_x_33) ;  /* 0x0000008000017945 */ /* 0x000fe20003800000 */
[----:B------:R-:W-:Y:S01]  /*9310*/  IMAD.IADD R65, R65, 0x1, R58 ;  /* 0x0000000141417824 */ /* 0x000fe200078e023a */
[----:B------:R-:W-:Y:S01]  /*9320*/  PLOP3.LUT P5, PT, P5, PT, PT, 0x8, 0x80 ;  /* 0x000000000080781c */ /* 0x000fe20002fae170 */
[----:B------:R-:W-:Y:S01]  /*9330*/  IMAD.MOV.U32 R60, RZ, RZ, -0x1 ;  /* 0xffffffffff3c7424 */ /* 0x000fe200078e00ff */
[----:B------:R-:W-:-:S13]  /*9340*/  ISETP.NE.AND.EX P0, PT, R47, RZ, PT, P0 ;  /* 0x000000ff2f00720c */ /* 0x000fda0003f05300 */
[----:B0-----:R-:W-:Y:S05]  /*9350*/  WARPSYNC.COLLECTIVE R60, `(.L_x_34) ;  /* 0x000000003c087348 */ /* 0x001fea0003c00000 */
[----:B------:R-:W-:Y:S01]  /*9360*/  VOTE.ANY R60, PT, P5 ;  /* 0x00000000003c7806 */ /* 0x000fe200028e0100 */
[----:B0-----:R-:W-:Y:S06]  /*9370*/  ENDCOLLECTIVE ;  /* 0x000000000000791b */ /* 0x001fec0003800000 */
.L_x_34:
[----:B------:R-:W-:Y:S05]  /*9380*/  BSYNC B1 ;  /* 0x0000000000017941 */ /* 0x000fea0003800000 */
.L_x_33:
[----:B------:R-:W-:Y:S01]  /*9390*/  LOP3.LUT R60, R60, 0x80000000, R51, 0xec, !PT ;  /* 0x800000003c3c7812 */ /* 0x000fe200078eec33 */
[----:B------:R-:W-:Y:S01]  /*93a0*/  IMAD.MOV.U32 R59, RZ, RZ, R44 ;  /* 0x000000ffff3b7224 */ /* 0x000fe200078e002c */
[----:B------:R-:W-:Y:S01]  /*93b0*/  ISETP.NE.AND P2, PT, R44, RZ, PT ;  /* 0x000000ff2c00720c */ /* 0x000fe20003f45270 */
[----:B------:R-:W-:Y:S02]  /*93c0*/  IMAD.MOV.U32 R66, RZ, RZ, 0x1 ;  /* 0x00000001ff427424 */ /* 0x000fe400078e00ff */
[----:B------:R-:W-:Y:S02]  /*93d0*/  VIADD R47, R60, 0xffffffff ;  /* 0xffffffff3c2f7836 */ /* 0x000fe40000000000 */
[----:B------:R-:W-:-:S03]  /*93e0*/  VIADD R46, R0, 0x4 ;  /* 0x00000004002e7836 */ /* 0x000fc60000000000 */
[----:B------:R-:W-:Y:S01]  /*93f0*/  LOP3.LUT R47, R60, R47, RZ, 0xc, !PT ;  /* 0x0000002f3c2f7212 */ /* 0x000fe200078e0cff */
[----:B------:R-:W-:-:S03]  /*9400*/  IMAD.MOV.U32 R60, RZ, RZ, -0x1 ;  /* 0xffffffffff3c7424 */ /* 0x000fc600078e00ff */
[----:B------:R0:W1:Y:S04]  /*9410*/  POPC R67, R47 ;  /* 0x0000002f00437309 */ /* 0x0000680000000000 */
[----:B01----:R-:W-:Y:S05]  /*9420*/  WARPSYNC.COLLECTIVE R60, `(.L_x_35) ;  /* 0x000000003c087348 */ /* 0x003fea0003c00000 */
[----:B-1----:R1:W2:Y:S02]  /*9430*/  SHFL.DOWN P5, R68, R59, R66, R67 ;  /* 0x080000423b447389 */ /* 0x0022a400000a0043 */
[----:B012---:R-:W-:Y:S05]  /*9440*/  ENDCOLLECTIVE ;  /* 0x000000000000791b */ /* 0x007fea0003800000 */
.L_x_35:
[-C--:B------:R-:W-:Y:S02]  /*9450*/  ISETP.GE.AND P1, PT, R0, R67.reuse, PT ;  /* 0x000000430000720c */ /* 0x080fe40003f26270 */
[----:B------:R-:W-:Y:S01]  /*9460*/  ISETP.GT.AND P3, PT, R46, R67, PT ;  /* 0x000000432e00720c */ /* 0x000fe20003f64270 */
[----:B------:R-:W-:Y:S02]  /*9470*/  IMAD.MOV.U32 R59, RZ, RZ, R45 ;  /* 0x000000ffff3b7224 */ /* 0x000fe400078e002d */
[----:B------:R-:W-:-:S10]  /*9480*/  IMAD.MOV.U32 R52, RZ, RZ, R68 ;  /* 0x000000ffff347224 */ /* 0x000fd400078e0044 */
[----:B------:R-:W-:Y:S05]  /*9490*/  WARPSYNC.COLLECTIVE R60, `(.L_x_36) ;  /* 0x000000003c087348 */ /* 0x000fea0003c00000 */
[----:B------:R0:W1:Y:S02]  /*94a0*/  SHFL.DOWN P5, R68, R59, R66, R67 ;  /* 0x080000423b447389 */ /* 0x00006400000a0043 */
[----:B01----:R-:W-:Y:S05]  /*94b0*/  ENDCOLLECTIVE ;  /* 0x000000000000791b */ /* 0x003fea0003800000 */
.L_x_36:
[----:B------:R-:W-:Y:S01]  /*94c0*/  SEL R47, R52, RZ, !P1 ;  /* 0x000000ff342f7207 */ /* 0x000fe20004800000 */
[----:B------:R-:W-:Y:S01]  /*94d0*/  IMAD.MOV.U32 R66, RZ, RZ, 0x2 ;  /* 0x00000002ff427424 */ /* 0x000fe200078e00ff */
[----:B------:R-:W-:-:S04]  /*94e0*/  SEL R68, R68, RZ, !P2 ;  /* 0x000000ff44447207 */ /* 0x000fc80005000000 */
[----:B------:R-:W-:Y:S02]  /*94f0*/  SEL R63, R68, RZ, !P1 ;  /* 0x000000ff443f7207 */ /* 0x000fe40004800000 */
[----:B------:R-:W-:Y:S01]  /*9500*/  LOP3.LUT P1, R52, R47, RZ, R44, 0xfa, !PT ;  /* 0x000000ff2f347212 */ /* 0x000fe2000782fa2c */
[----:B------:R-:W-:Y:S02]  /*9510*/  VIADD R44, R0, 0x2 ;  /* 0x00000002002c7836 */ /* 0x000fe40000000000 */
[----:B------:R-:W-:Y:S02]  /*9520*/  IMAD.IADD R50, R45, 0x1, R63 ;  /* 0x000000012d327824 */ /* 0x000fe400078e023f */
[----:B------:R-:W-:Y:S01]  /*9530*/  IMAD.MOV.U32 R59, RZ, RZ, R52 ;  /* 0x000000ffff3b7224 */ /* 0x000fe200078e0034 */
[----:B------:R-:W-:-:S13]  /*9540*/  ISETP.GT.AND P2, PT, R44, R67, PT ;  /* 0x000000432c00720c */ /* 0x000fda0003f44270 */
[----:B------:R-:W-:Y:S05]  /*9550*/  WARPSYNC.COLLECTIVE R60, `(.L_x_37) ;  /* 0x000000003c087348 */ /* 0x000fea0003c00000 */
[----:B------:R0:W1:Y:S02]  /*9560*/  SHFL.DOWN P5, R68, R59, R66, R67 ;  /* 0x080000423b447389 */ /* 0x00006400000a0043 */
[----:B01----:R-:W-:Y:S05]  /*9570*/  ENDCOLLECTIVE ;  /* 0x000000000000791b */ /* 0x003fea0003800000 */
.L_x_37:
[----:B------:R-:W-:Y:S02]  /*9580*/  IMAD.MOV.U32 R59, RZ, RZ, R50 ;  /* 0x000000ffff3b7224 */ /* 0x000fe400078e0032 */
[----:B------:R-:W-:-:S07]  /*9590*/  IMAD.MOV.U32 R62, RZ, RZ, R68 ;  /* 0x000000ffff3e7224 */ /* 0x000fce00078e0044 */
[----:B------:R-:W-:Y:S05]  /*95a0*/  WARPSYNC.COLLECTIVE R60, `(.L_x_38) ;  /* 0x000000003c087348 */ /* 0x000fea0003c00000 */
[----:B------:R0:W1:Y:S02]  /*95b0*/  SHFL.DOWN P5, R68, R59, R66, R67 ;  /* 0x080000423b447389 */ /* 0x00006400000a0043 */
[----:B01----:R-:W-:Y:S05]  /*95c0*/  ENDCOLLECTIVE ;  /* 0x000000000000791b */ /* 0x003fea0003800000 */
.L_x_38:
[----:B------:R-:W-:Y:S01]  /*95d0*/  SEL R45, R62, RZ, !P2 ;  /* 0x000000ff3e2d7207 */ /* 0x000fe20005000000 */
[----:B------:R-:W-:Y:S01]  /*95e0*/  IMAD.MOV.U32 R66, RZ, RZ, 0x4 ;  /* 0x00000004ff427424 */ /* 0x000fe200078e00ff */
[----:B------:R-:W-:-:S04]  /*95f0*/  SEL R68, R68, RZ, !P1 ;  /* 0x000000ff44447207 */ /* 0x000fc80004800000 */
[----:B------:R-:W-:-:S05]  /*9600*/  SEL R47, R68, RZ, !P2 ;  /* 0x000000ff442f7207 */ /* 0x000fca0005000000 */
[----:B------:R-:W-:Y:S01]  /*9610*/  IMAD.IADD R44, R50, 0x1, R47 ;  /* 0x00000001322c7824 */ /* 0x000fe200078e022f */
[----:B------:R-:W-:-:S05]  /*9620*/  LOP3.LUT P2, R50, R52, RZ, R45, 0xfa, !PT ;  /* 0x000000ff34327212 */ /* 0x000fca000784fa2d */
[----:B------:R-:W-:-:S08]  /*9630*/  IMAD.MOV.U32 R59, RZ, RZ, R50 ;  /* 0x000000ffff3b7224 */ /* 0x000fd000078e0032 */
[----:B------:R-:W-:Y:S05]  /*9640*/  WARPSYNC.COLLECTIVE R60, `(.L_x_39) ;  /* 0x000000003c087348 */ /* 0x000fea0003c00000 */
[----:B------:R0:W1:Y:S02]  /*9650*/  SHFL.DOWN P5, R68, R59, R66, R67 ;  /* 0x080000423b447389 */ /* 0x00006400000a0043 */
[----:B01----:R-:W-:Y:S05]  /*9660*/  ENDCOLLECTIVE ;  /* 0x000000000000791b */ /* 0x003fea0003800000 */
.L_x_39:
[----:B------:R-:W-:Y:S01]  /*9670*/  IMAD.MOV.U32 R59, RZ, RZ, R44 ;  /* 0x000000ffff3b7224 */ /* 0x000fe200078e002c */
[----:B------:R-:W-:-:S07]  /*9680*/  SEL R45, R68, RZ, !P3 ;  /* 0x000000ff442d7207 */ /* 0x000fce0005800000 */
[----:B------:R-:W-:Y:S05]  /*9690*/  WARPSYNC.COLLECTIVE R60, `(.L_x_40) ;  /* 0x000000003c087348 */ /* 0x000fea0003c00000 */
[----:B------:R0:W1:Y:S02]  /*96a0*/  SHFL.DOWN P5, R68, R59, R66, R67 ;  /* 0x080000423b447389 */ /* 0x00006400000a0043 */
[----:B01----:R-:W-:Y:S05]  /*96b0*/  ENDCOLLECTIVE ;  /* 0x000000000000791b */ /* 0x003fea0003800000 */
.L_x_40:
[----:B------:R-:W-:-:S05]  /*96c0*/  LOP3.LUT P1, R64, R50, RZ, R45, 0xfa, !PT ;  /* 0x000000ff32407212 */ /* 0x000fca000782fa2d */
[----:B------:R-:W-:Y:S02]  /*96d0*/  IMAD.MOV.U32 R59, RZ, RZ, R64 ;  /* 0x000000ffff3b7224 */ /* 0x000fe400078e0040 */
[----:B------:R-:W-:Y:S02]  /*96e0*/  IMAD.MOV.U32 R66, RZ, RZ, 0x8 ;  /* 0x00000008ff427424 */ /* 0x000fe400078e00ff */
[----:B------:R-:W-:-:S07]  /*96f0*/  IMAD.MOV.U32 R63, RZ, RZ, R68 ;  /* 0x000000ffff3f7224 */ /* 0x000fce00078e0044 */
[----:B------:R-:W-:Y:S05]  /*9700*/  WARPSYNC.COLLECTIVE R60, `(.L_x_41) ;  /* 0x000000003c087348 */ /* 0x000fea0003c00000 */
[----:B------:R0:W1:Y:S02]  /*9710*/  SHFL.DOWN P5, R68, R59, R66, R67 ;  /* 0x080000423b447389 */ /* 0x00006400000a0043 */
[----:B01----:R-:W-:Y:S05]  /*9720*/  ENDCOLLECTIVE ;  /* 0x000000000000791b */ /* 0x003fea0003800000 */
.L_x_41:
[----:B------:R-:W-:-:S04]  /*9730*/  SEL R63, R63, RZ, !P2 ;  /* 0x000000ff3f3f7207 */ /* 0x000fc80005000000 */
[----:B------:R-:W-:-:S05]  /*9740*/  SEL R63, R63, RZ, !P3 ;  /* 0x000000ff3f3f7207 */ /* 0x000fca0005800000 */
[----:B------:R-:W-:Y:S02]  /*9750*/  IMAD.IADD R62, R44, 0x1, R63 ;  /* 0x000000012c3e7824 */ /* 0x000fe400078e023f */
[----:B------:R-:W-:Y:S02]  /*9760*/  VIADD R44, R0, 0x8 ;  /* 0x00000008002c7836 */ /* 0x000fe40000000000 */
[----:B------:R-:W-:-:S03]  /*9770*/  IMAD.MOV.U32 R59, RZ, RZ, R62 ;  /* 0x000000ffff3b7224 */ /* 0x000fc600078e003e */
[----:B------:R-:W-:Y:S01]  /*9780*/  ISETP.GT.AND P3, PT, R44, R67, PT ;  /* 0x000000432c00720c */ /* 0x000fe20003f64270 */
[----:B------:R-:W-:-:S03]  /*9790*/  VIADD R44, R0, 0x10 ;  /* 0x00000010002c7836 */ /* 0x000fc60000000000 */
[----:B------:R-:W-:-:S09]  /*97a0*/  SEL R45, R68, RZ, !P3 ;  /* 0x000000ff442d7207 */ /* 0x000fd20005800000 */
[----:B------:R-:W-:Y:S05]  /*97b0*/  WARPSYNC.COLLECTIVE R60, `(.L_x_42) ;  /* 0x000000003c087348 */ /* 0x000fea0003c00000 */
[----:B------:R0:W1:Y:S02]  /*97c0*/  SHFL.DOWN P5, R68, R59, R66, R67 ;  /* 0x080000423b447389 */ /* 0x00006400000a0043 */
[----:B01----:R-:W-:Y:S05]  /*97d0*/  ENDCOLLECTIVE ;  /* 0x000000000000791b */ /* 0x003fea0003800000 */
.L_x_42:
[----:B------:R-:W-:-:S05]  /*97e0*/  LOP3.LUT P2, R50, R64, RZ, R45, 0xfa, !PT ;  /* 0x000000ff40327212 */ /* 0x000fca000784fa2d */
[----:B------:R-:W-:Y:S02]  /*97f0*/  IMAD.MOV.U32 R59, RZ, RZ, R50 ;  /* 0x000000ffff3b7224 */ /* 0x000fe400078e0032 */
[----:B------:R-:W-:Y:S02]  /*9800*/  IMAD.MOV.U32 R66, RZ, RZ, 0x10 ;  /* 0x00000010ff427424 */ /* 0x000fe400078e00ff */
[----:B------:R-:W-:-:S07]  /*9810*/  IMAD.MOV.U32 R52, RZ, RZ, R68 ;  /* 0x000000ffff347224 */ /* 0x000fce00078e0044 */
[----:B------:R-:W-:Y:S05]  /*9820*/  WARPSYNC.COLLECTIVE R60, `(.L_x_43) ;  /* 0x000000003c087348 */ /* 0x000fea0003c00000 */
[----:B------:R0:W1:Y:S02]  /*9830*/  SHFL.DOWN P5, R68, R59, R66, R67 ;  /* 0x080000423b447389 */ /* 0x00006400000a0043 */
[----:B01----:R-:W-:Y:S05]  /*9840*/  ENDCOLLECTIVE ;  /* 0x000000000000791b */ /* 0x003fea0003800000 */
.L_x_43:
[----:B------:R-:W-:Y:S02]  /*9850*/  SEL R52, R52, RZ, !P1 ;  /* 0x000000ff34347207 */ /* 0x000fe40004800000 */
[----:B------:R-:W-:Y:S02]  /*9860*/  ISETP.GT.AND P1, PT, R44, R67, PT ;  /* 0x000000432c00720c */ /* 0x000fe40003f24270 */
[----:B------:R-:W-:-:S05]  /*9870*/  SEL R45, R52, RZ, !P3 ;  /* 0x000000ff342d7207 */ /* 0x000fca0005800000 */
[----:B------:R-:W-:-:S04]  /*9880*/  IMAD.IADD R52, R62, 0x1, R45 ;  /* 0x000000013e347824 */ /* 0x000fc800078e022d */
[----:B------:R-:W-:Y:S02]  /*9890*/  IMAD.MOV.U32 R59, RZ, RZ, R52 ;  /* 0x000000ffff3b7224 */ /* 0x000fe400078e0034 */
[----:B------:R-:W-:-:S07]  /*98a0*/  IMAD.MOV.U32 R63, RZ, RZ, R68 ;  /* 0x000000ffff3f7224 */ /* 0x000fce00078e0044 */
[----:B------:R-:W-:Y:S05]  /*98b0*/  WARPSYNC.COLLECTIVE R60, `(.L_x_44) ;  /* 0x000000003c087348 */ /* 0x000fea0003c00000 */
[----:B------:R0:W1:Y:S02]  /*98c0*/  SHFL.DOWN P5, R68, R59, R66, R67 ;  /* 0x080000423b447389 */ /* 0x00006400000a0043 */
[----:B01----:R-:W-:Y:S05]  /*98d0*/  ENDCOLLECTIVE ;  /* 0x000000000000791b */ /* 0x003fea0003800000 */
.L_x_44:
[----:B------:R-:W-:-:S04]  /*98e0*/  SEL R63, R63, RZ, !P1 ;  /* 0x000000ff3f3f7207 */ /* 0x000fc80004800000 */
[----:B------:R-:W-:Y:S02]  /*98f0*/  LOP3.LUT R50, R63, R50, RZ, 0xfc, !PT ;  /* 0x000000323f327212 */ /* 0x000fe400078efcff */
[----:B------:R-:W-:Y:S02]  /*9900*/  SEL R68, R68, RZ, !P2 ;  /* 0x000000ff44447207 */ /* 0x000fe40005000000 */
[----:B------:R-:W-:Y:S02]  /*9910*/  PLOP3.LUT P5, PT, P0, PT, PT, 0x80, 0x8 ;  /* 0x000000000008781c */ /* 0x000fe400007af070 */
[----:B------:R-:W-:-:S05]  /*9920*/  SEL R45, R68, RZ, !P1 ;  /* 0x000000ff442d7207 */ /* 0x000fca0004800000 */
[----:B------:R-:W-:Y:S02]  /*9930*/  IMAD.IADD R52, R52, 0x1, R45 ;  /* 0x0000000134347824 */ /* 0x000fe400078e022d */
[----:B------:R-:W0:Y:S05]  /*9940*/  LDC.64 R44, c[0x0][0x3a0] ;  /* 0x0000e800ff2c7b82 */ /* 0x000e2a0000000a00 */
[----:B0-----:R-:W-:Y:S05]  /*9950*/  WARPSYNC.COLLECTIVE R60, `(.L_x_45) ;  /* 0x000000003c087348 */ /* 0x001fea0003c00000 */
[----:B------:R-:W-:Y:S01]  /*9960*/  VOTE.ALL P5, P5 ;  /* 0x0000000000ff7806 */ /* 0x000fe200028a0000 */
[----:B0-----:R-:W-:-:S12]  /*9970*/  ENDCOLLECTIVE ;  /* 0x000000000000791b */ /* 0x001fd80003800000 */
.L_x_45:
[----:B------:R-:W-:-:S05]  /*9980*/  IADD3 R62, P1, PT, R44, 0x200, RZ ;  /* 0x000002002c3e7810 */ /* 0x000fca0007f3e0ff */
[----:B------:R-:W-:Y:S01]  /*9990*/  IMAD.X R63, RZ, RZ, R45, P1 ;  /* 0x000000ffff3f7224 */ /* 0x000fe200008e062d */
[----:B------:R-:W-:Y:S07]  /*99a0*/  BRA `(.L_x_46) ;  /* 0xffffff9000b07947 */ /* 0x000fee000383ffff */
.L_x_9:
[----:B------:R-:W-:Y:S01]  /*99b0*/  BSSY B1, `(.L_x_47) ;  /* 0x0000006000017945 */ /* 0x000fe20003800000 */
[----:B------:R-:W-:Y:S01]  /*99c0*/  PLOP3.LUT P5, PT, P5, PT, PT, 0x8, 0x80 ;  /* 0x000000000080781c */ /* 0x000fe20002fae170 */
[----:B------:R-:W-:-:S12]  /*99d0*/  IMAD.MOV.U32 R60, RZ, RZ, -0x1 ;  /* 0xffffffffff3c7424 */ /* 0x000fd800078e00ff */
[----:B------:R-:W-:Y:S05]  /*99e0*/  WARPSYNC.COLLECTIVE R60, `(.L_x_48) ;  /* 0x000000003c087348 */ /* 0x000fea0003c00000 */
[----:B------:R-:W-:Y:S01]  /*99f0*/  VOTE.ANY P5, P5 ;  /* 0x0000000000ff7806 */ /* 0x000fe200028a0100 */
[----:B------:R-:W-:-:S12]  /*9a00*/  ENDCOLLECTIVE ;  /* 0x000000000000791b */ /* 0x000fd80003800000 */
.L_x_48:
[----:B------:R-:W-:Y:S05]  /*9a10*/  BSYNC B1 ;  /* 0x0000000000017941 */ /* 0x000fea0003800000 */
.L_x_47:
[----:B------:R-:W-:Y:S05]  /*9a20*/  BRA `(.L_x_49) ;  /* 0xffffff9400207947 */ /* 0x000fea000383ffff */
.L_x_11:
[----:B------:R-:W-:Y:S01]  /*9a30*/  BSSY B1, `(.L_x_50) ;  /* 0x0000006000017945 */ /* 0x000fe20003800000 */
[----:B------:R-:W-:Y:S01]  /*9a40*/  PLOP3.LUT P5, PT, P5, PT, PT, 0x8, 0x80 ;  /* 0x000000000080781c */ /* 0x000fe20002fae170 */
[----:B------:R-:W-:-:S12]  /*9a50*/  IMAD.MOV.U32 R60, RZ, RZ, -0x1 ;  /* 0xffffffffff3c7424 */ /* 0x000fd800078e00ff */
[----:B------:R-:W-:Y:S05]  /*9a60*/  WARPSYNC.COLLECTIVE R60, `(.L_x_51) ;  /* 0x000000003c087348 */ /* 0x000fea0003c00000 */
[----:B------:R-:W-:Y:S01]  /*9a70*/  VOTE.ANY R60, PT, P5 ;  /* 0x00000000003c7806 */ /* 0x000fe200028e0100 */
[----:B------:R-:W-:Y:S06]  /*9a80*/  ENDCOLLECTIVE ;  /* 0x000000000000791b */ /* 0x000fec0003800000 */
.L_x_51:
[----:B------:R-:W-:Y:S05]  /*9a90*/  BSYNC B1 ;  /* 0x0000000000017941 */ /* 0x000fea0003800000 */
.L_x_50:
[----:B------:R-:W-:Y:S01]  /*9aa0*/  LOP3.LUT R60, R60, 0x80000000, R51, 0xec, !PT ;  /* 0x800000003c3c7812 */ /* 0x000fe200078eec33 */
[----:B------:R-:W-:Y:S01]  /*9ab0*/  IMAD.MOV.U32 R66, RZ, RZ, 0x1 ;  /* 0x00000001ff427424 */ /* 0x000fe200078e00ff */
[----:B------:R-:W-:Y:S01]  /*9ac0*/  ISETP.NE.AND P1, PT, R44, RZ, PT ;  /* 0x000000ff2c00720c */ /* 0x000fe20003f25270 */
[----:B------:R-:W-:Y:S02]  /*9ad0*/  VIADD R65, R65, 0xffffffe0 ;  /* 0xffffffe041417836 */ /* 0x000fe40000000000 */
[----:B------:R-:W-:-:S05]  /*9ae0*/  VIADD R59, R60, 0xffffffff ;  /* 0xffffffff3c3b7836 */ /* 0x000fca0000000000 */
[----:B------:R-:W-:Y:S01]  /*9af0*/  LOP3.LUT R69, R60, R59, RZ, 0xc, !PT ;  /* 0x0000003b3c457212 */ /* 0x000fe200078e0cff */
[----:B------:R-:W-:Y:S02]  /*9b00*/  IMAD.MOV.U32 R59, RZ, RZ, R44 ;  /* 0x000000ffff3b7224 */ /* 0x000fe400078e002c */
[----:B------:R-:W-:Y:S01]  /*9b10*/  IMAD.MOV.U32 R60, RZ, RZ, -0x1 ;  /* 0xffffffffff3c7424 */ /* 0x000fe200078e00ff */
[----:B------:R0:W1:Y:S06]  /*9b20*/  POPC R67, R69 ;  /* 0x0000004500437309 */ /* 0x00006c0000000000 */
[----:B01----:R-:W-:Y:S05]  /*9b30*/  WARPSYNC.COLLECTIVE R60, `(.L_x_52) ;  /* 0x000000003c087348 */ /* 0x003fea0003c00000 */
[----:B-1----:R1:W2:Y:S02]  /*9b40*/  SHFL.DOWN P5, R68, R59, R66, R67 ;  /* 0x080000423b447389 */ /* 0x0022a400000a0043 */
[----:B012---:R-:W-:Y:S05]  /*9b50*/  ENDCOLLECTIVE ;  /* 0x000000000000791b */ /* 0x007fea0003800000 */
.L_x_52:
[----:B------:R-:W-:Y:S01]  /*9b60*/  ISETP.GE.AND P0, PT, R0, R67, PT ;  /* 0x000000430000720c */ /* 0x000fe20003f06270 */
[----:B------:R-:W-:Y:S02]  /*9b70*/  IMAD.MOV.U32 R59, RZ, RZ, R45 ;  /* 0x000000ffff3b7224 */ /* 0x000fe400078e002d */
[----:B------:R-:W-:-:S10]  /*9b80*/  IMAD.MOV.U32 R58, RZ, RZ, R68 ;  /* 0x000000ffff3a7224 */ /* 0x000fd400078e0044 */
[----:B------:R-:W-:Y:S05]  /*9b90*/  WARPSYNC.COLLECTIVE R60, `(.L_x_53) ;  /* 0x000000003c087348 */ /* 0x000fea0003c00000 */
[----:B------:R0:W1:Y:S02]  /*9ba0*/  SHFL.DOWN P5, R68, R59, R66, R67 ;  /* 0x080000423b447389 */ /* 0x00006400000a0043 */
[----:B01----:R-:W-:Y:S05]  /*9bb0*/  ENDCOLLECTIVE ;  /* 0x000000000000791b */ /* 0x003fea0003800000 */
.L_x_53:
[----:B------:R-:W-:Y:S01]  /*9bc0*/  SEL R69, R58, RZ, !P0 ;  /* 0x000000ff3a457207 */ /* 0x000fe20004000000 */
[----:B------:R-:W-:Y:S01]  /*9bd0*/  IMAD.MOV.U32 R66, RZ, RZ, 0x2 ;  /* 0x00000002ff427424 */ /* 0x000fe200078e00ff */
[----:B------:R-:W-:Y:S02]  /*9be0*/  SEL R68, R68, RZ, !P1 ;  /* 0x000000ff44447207 */ /* 0x000fe40004800000 */
[----:B------:R-:W-:Y:S02]  /*9bf0*/  LOP3.LUT P1, R69, R69, RZ, R44, 0xfa, !PT ;  /* 0x000000ff45457212 */ /* 0x000fe4000782fa2c */
[----:B------:R-:W-:-:S03]  /*9c00*/  SEL R68, R68, RZ, !P0 ;  /* 0x000000ff44447207 */ /* 0x000fc60004000000 */
[----:B------:R-:W-:Y:S02]  /*9c10*/  IMAD.MOV.U32 R59, RZ, RZ, R69 ;  /* 0x000000ffff3b7224 */ /* 0x000fe400078e0045 */
[----:B------:R-:W-:Y:S02]  /*9c20*/  IMAD.IADD R58, R45, 0x1, R68 ;  /* 0x000000012d3a7824 */ /* 0x000fe400078e0244 */
[----:B------:R-:W-:-:S07]  /*9c30*/  VIADD R45, R0, 0x2 ;  /* 0x00000002002d7836 */ /* 0x000fce0000000000 */
[----:B------:R-:W-:Y:S05]  /*9c40*/  WARPSYNC.COLLECTIVE R60, `(.L_x_54) ;  /* 0x000000003c087348 */ /* 0x000fea0003c00000 */
[----:B------:R0:W1:Y:S02]  /*9c50*/  SHFL.DOWN P5, R68, R59, R66, R67 ;  /* 0x080000423b447389 */ /* 0x00006400000a0043 */
[----:B01----:R-:W-:Y:S05]  /*9c60*/  ENDCOLLECTIVE ;  /* 0x000000000000791b */ /* 0x003fea0003800000 */
.L_x_54:
[----:B------:R-:W-:Y:S01]  /*9c70*/  ISETP.GT.AND P0, PT, R45, R67, PT ;  /* 0x000000432d00720c */ /* 0x000fe20003f04270 */
[----:B------:R-:W-:Y:S02]  /*9c80*/  IMAD.MOV.U32 R59, RZ, RZ, R58 ;  /* 0x000000ffff3b7224 */ /* 0x000fe400078e003a */
[----:B------:R-:W-:-:S10]  /*9c90*/  IMAD.MOV.U32 R44, RZ, RZ, R68 ;  /* 0x000000ffff2c7224 */ /* 0x000fd400078e0044 */
[----:B------:R-:W-:Y:S05]  /*9ca0*/  WARPSYNC.COLLECTIVE R60, `(.L_x_55) ;  /* 0x000000003c087348 */ /* 0x000fea0003c00000 */
[----:B------:R0:W1:Y:S02]  /*9cb0*/  SHFL.DOWN P5, R68, R59, R66, R67 ;  /* 0x080000423b447389 */ /* 0x00006400000a0043 */
[----:B01----:R-:W-:Y:S05]  /*9cc0*/  ENDCOLLECTIVE ;  /* 0x000000000000791b */ /* 0x003fea0003800000 */
.L_x_55:
[----:B------:R-:W-:Y:S01]  /*9cd0*/  SEL R44, R44, RZ, !P0 ;  /* 0x000000ff2c2c7207 */ /* 0x000fe20004000000 */
[----:B------:R-:W-:Y:S01]  /*9ce0*/  IMAD.MOV.U32 R66, RZ, RZ, 0x4 ;  /* 0x00000004ff427424 */ /* 0x000fe200078e00ff */
[----:B------:R-:W-:Y:S02]  /*9cf0*/  SEL R68, R68, RZ, !P1 ;  /* 0x000000ff44447207 */ /* 0x000fe40004800000 */
[----:B------:R-:W-:Y:S01]  /*9d00*/  LOP3.LUT P1, R59, R69, RZ, R44, 0xfa, !PT ;  /* 0x000000ff453b7212 */ /* 0x000fe2000782fa2c */
[----:B------:R-:W-:Y:S01]  /*9d10*/  VIADD R44, R0, 0x4 ;  /* 0x00000004002c7836 */ /* 0x000fe20000000000 */
[----:B------:R-:W-:-:S11]  /*9d20*/  SEL R45, R68, RZ, !P0 ;  /* 0x000000ff442d7207 */ /* 0x000fd60004000000 */
[----:B------:R-:W-:Y:S05]  /*9d30*/  WARPSYNC.COLLECTIVE R60, `(.L_x_56) ;  /* 0x000000003c087348 */ /* 0x000fea0003c00000 */
[----:B------:R0:W1:Y:S02]  /*9d40*/  SHFL.DOWN P5, R68, R59, R66, R67 ;  /* 0x080000423b447389 */ /* 0x00006400000a0043 */
[----:B01----:R-:W-:Y:S05]  /*9d50*/  ENDCOLLECTIVE ;  /* 0x000000000000791b */ /* 0x003fea0003800000 */
.L_x_56:
[----:B------:R-:W-:Y:S01]  /*9d60*/  ISETP.GT.AND P0, PT, R44, R67, PT ;  /* 0x000000432c00720c */ /* 0x000fe20003f04270 */
[----:B------:R-:W-:Y:S02]  /*9d70*/  IMAD.IADD R45, R58, 0x1, R45 ;  /* 0x000000013a2d7824 */ /* 0x000fe400078e022d */
[----:B------:R-:W-:-:S05]  /*9d80*/  IMAD.MOV.U32 R44, RZ, RZ, R68 ;  /* 0x000000ffff2c7224 */ /* 0x000fca00078e0044 */
[----:B------:R-:W-:-:S04]  /*9d90*/  SEL R44, R44, RZ, !P0 ;  /* 0x000000ff2c2c7207 */ /* 0x000fc80004000000 */
[----:B------:R-:W-:Y:S01]  /*9da0*/  LOP3.LUT P2, R44, R59, RZ, R44, 0xfa, !PT ;  /* 0x000000ff3b2c7212 */ /* 0x000fe2000784fa2c */
[----:B------:R-:W-:-:S12]  /*9db0*/  IMAD.MOV.U32 R59, RZ, RZ, R45 ;  /* 0x000000ffff3b7224 */ /* 0x000fd800078e002d */
[----:B------:R-:W-:Y:S05]  /*9dc0*/  WARPSYNC.COLLECTIVE R60, `(.L_x_57) ;  /* 0x000000003c087348 */ /* 0x000fea0003c00000 */
[----:B------:R0:W1:Y:S02]  /*9dd0*/  SHFL.DOWN P5, R68, R59, R66, R67 ;  /* 0x080000423b447389 */ /* 0x00006400000a0043 */
[----:B01----:R-:W-:Y:S05]  /*9de0*/  ENDCOLLECTIVE ;  /* 0x000000000000791b */ /* 0x003fea0003800000 */
.L_x_57:
[----:B------:R-:W-:Y:S02]  /*9df0*/  IMAD.MOV.U32 R59, RZ, RZ, R44 ;  /* 0x000000ffff3b7224 */ /* 0x000fe400078e002c */
[----:B------:R-:W-:Y:S01]  /*9e00*/  IMAD.MOV.U32 R66, RZ, RZ, 0x8 ;  /* 0x00000008ff427424 */ /* 0x000fe200078e00ff */
[----:B------:R-:W-:-:S04]  /*9e10*/  SEL R68, R68, RZ, !P1 ;  /* 0x000000ff44447207 */ /* 0x000fc80004800000 */
[----:B------:R-:W-:-:S05]  /*9e20*/  SEL R68, R68, RZ, !P0 ;  /* 0x000000ff44447207 */ /* 0x000fca0004000000 */
[----:B------:R-:W-:Y:S02]  /*9e30*/  IMAD.IADD R58, R45, 0x1, R68 ;  /* 0x000000012d3a7824 */ /* 0x000fe400078e0244 */
[----:B------:R-:W-:-:S05]  /*9e40*/  VIADD R68, R0, 0x8 ;  /* 0x0000000800447836 */ /* 0x000fca0000000000 */
[----:B------:R-:W-:-:S13]  /*9e50*/  ISETP.GT.AND P1, PT, R68, R67, PT ;  /* 0x000000434400720c */ /* 0x000fda0003f24270 */
[----:B------:R-:W-:Y:S05]  /*9e60*/  WARPSYNC.COLLECTIVE R60, `(.L_x_58) ;  /* 0x000000003c087348 */ /* 0x000fea0003c00000 */
[----:B------:R0:W1:Y:S02]  /*9e70*/  SHFL.DOWN P5, R68, R59, R66, R67 ;  /* 0x080000423b447389 */ /* 0x00006400000a0043 */
[----:B01----:R-:W-:Y:S05]  /*9e80*/  ENDCOLLECTIVE ;  /* 0x000000000000791b */ /* 0x003fea0003800000 */
.L_x_58:
[----:B------:R-:W-:Y:S02]  /*9e90*/  IMAD.MOV.U32 R59, RZ, RZ, R58 ;  /* 0x000000ffff3b7224 */ /* 0x000fe400078e003a */
[----:B------:R-:W-:-:S07]  /*9ea0*/  IMAD.MOV.U32 R69, RZ, RZ, R68 ;  /* 0x000000ffff457224 */ /* 0x000fce00078e0044 */
[----:B------:R-:W-:Y:S05]  /*9eb0*/  WARPSYNC.COLLECTIVE R60, `(.L_x_59) ;  /* 0x000000003c087348 */ /* 0x000fea0003c00000 */
[----:B------:R0:W1:Y:S02]  /*9ec0*/  SHFL.DOWN P5, R68, R59, R66, R67 ;  /* 0x080000423b447389 */ /* 0x00006400000a0043 */
[----:B01----:R-:W-:Y:S05]  /*9ed0*/  ENDCOLLECTIVE ;  /* 0x000000000000791b */ /* 0x003fea0003800000 */
.L_x_59:
[----:B------:R-:W-:-:S04]  /*9ee0*/  SEL R69, R69, RZ, !P1 ;  /* 0x000000ff45457207 */ /* 0x000fc80004800000 */
[----:B------:R-:W-:Y:S01]  /*9ef0*/  LOP3.LUT P0, R69, R44, RZ, R69, 0xfa, !PT ;  /* 0x000000ff2c457212 */ /* 0x000fe2000780fa45 */
[----:B------:R-:W-:-:S04]  /*9f00*/  VIADD R44, R0, 0x10 ;  /* 0x00000010002c7836 */ /* 0x000fc80000000000 */
[----:B------:R-:W-:Y:S02]  /*9f10*/  IMAD.MOV.U32 R59, RZ, RZ, R69 ;  /* 0x000000ffff3b7224 */ /* 0x000fe400078e0045 */
[----:B------:R-:W-:Y:S01]  /*9f20*/  IMAD.MOV.U32 R66, RZ, RZ, 0x10 ;  /* 0x00000010ff427424 */ /* 0x000fe200078e00ff */
[----:B------:R-:W-:-:S04]  /*9f30*/  SEL R68, R68, RZ, !P2 ;  /* 0x000000ff44447207 */ /* 0x000fc80005000000 */
[----:B------:R-:W-:-:S07]  /*9f40*/  SEL R45, R68, RZ, !P1 ;  /* 0x000000ff442d7207 */ /* 0x000fce0004800000 */
[----:B------:R-:W-:Y:S05]  /*9f50*/  WARPSYNC.COLLECTIVE R60, `(.L_x_60) ;  /* 0x000000003c087348 */ /* 0x000fea0003c00000 */
[----:B------:R0:W1:Y:S02]  /*9f60*/  SHFL.DOWN P5, R68, R59, R66, R67 ;  /* 0x080000423b447389 */ /* 0x00006400000a0043 */
[----:B01----:R-:W-:Y:S05]  /*9f70*/  ENDCOLLECTIVE ;  /* 0x000000000000791b */ /* 0x003fea0003800000 */
.L_x_60:
[----:B------:R-:W-:Y:S01]  /*9f80*/  ISETP.GT.AND P1, PT, R44, R67, PT ;  /* 0x000000432c00720c */ /* 0x000fe20003f24270 */
[----:B------:R-:W-:-:S04]  /*9f90*/  IMAD.IADD R45, R58, 0x1, R45 ;  /* 0x000000013a2d7824 */ /* 0x000fc800078e022d */
[----:B------:R-:W-:Y:S02]  /*9fa0*/  IMAD.MOV.U32 R59, RZ, RZ, R45 ;  /* 0x000000ffff3b7224 */ /* 0x000fe400078e002d */
[----:B------:R-:W-:-:S07]  /*9fb0*/  IMAD.MOV.U32 R58, RZ, RZ, R68 ;  /* 0x000000ffff3a7224 */ /* 0x000fce00078e0044 */
[----:B------:R-:W-:Y:S05]  /*9fc0*/  WARPSYNC.COLLECTIVE R60, `(.L_x_61) ;  /* 0x000000003c087348 */ /* 0x000fea0003c00000 */
[----:B------:R0:W1:Y:S02]  /*9fd0*/  SHFL.DOWN P5, R68, R59, R66, R67 ;  /* 0x080000423b447389 */ /* 0x00006400000a0043 */
[----:B01----:R-:W-:Y:S05]  /*9fe0*/  ENDCOLLECTIVE ;  /* 0x000000000000791b */ /* 0x003fea0003800000 */
.L_x_61:
[----:B------:R-:W-:Y:S02]  /*9ff0*/  SEL R58, R58, RZ, !P1 ;  /* 0x000000ff3a3a7207 */ /* 0x000fe40004800000 */
[----:B------:R-:W-:Y:S02]  /*a000*/  SEL R68, R68, RZ, !P0 ;  /* 0x000000ff44447207 */ /* 0x000fe40004000000 */
[----:B------:R-:W-:Y:S02]  /*a010*/  ISETP.NE.U32.AND P5, PT, R46, 0x65, PT ;  /* 0x000000652e00780c */ /* 0x000fe40003fa5070 */
[----:B------:R-:W-:Y:S02]  /*a020*/  SEL R68, R68, RZ, !P1 ;  /* 0x000000ff44447207 */ /* 0x000fe40004800000 */
[----:B------:R-:W-:Y:S02]  /*a030*/  ISETP.NE.AND.EX P5, PT, R47, RZ, PT, P5 ;  /* 0x000000ff2f00720c */ /* 0x000fe40003fa5350 */
[----:B------:R-:W-:Y:S01]  /*a040*/  ISETP.NE.AND P0, PT, R50, RZ, PT ;  /* 0x000000ff3200720c */ /* 0x000fe20003f05270 */
[----:B------:R-:W-:Y:S01]  /*a050*/  IMAD.IADD R68, R45, 0x1, R68 ;  /* 0x000000012d447824 */ /* 0x000fe200078e0244 */
[----:B------:R-:W-:-:S04]  /*a060*/  LOP3.LUT R50, R69, R58, R50, 0xfe, !PT ;  /* 0x0000003a45327212 */ /* 0x000fc800078efe32 */
[----:B------:R-:W-:-:S05]  /*a070*/  SEL R45, R68, RZ, !P0 ;  /* 0x000000ff442d7207 */ /* 0x000fca0004000000 */
[----:B------:R-:W-:-:S07]  /*a080*/  IMAD.IADD R52, R45, 0x1, R52 ;  /* 0x000000012d347824 */ /* 0x000fce00078e0234 */
[----:B------:R-:W-:Y:S05]  /*a090*/  WARPSYNC.COLLECTIVE R60, `(.L_x_62) ;  /* 0x000000003c087348 */ /* 0x000fea0003c00000 */
[----:B------:R-:W-:Y:S01]  /*a0a0*/  VOTE.ALL P5, P5 ;  /* 0x0000000000ff7806 */ /* 0x000fe200028a0000 */
[----:B------:R-:W-:-:S12]  /*a0b0*/  ENDCOLLECTIVE ;  /* 0x000000000000791b */ /* 0x000fd80003800000 */
.L_x_62:
[----:B------:R-:W-:Y:S05]  /*a0c0*/  BRA `(.L_x_63) ;  /* 0xffffff9000747947 */ /* 0x000fea000383ffff */
.L_x_20:
[----:B------:R-:W-:Y:S01]  /*a0d0*/  BSSY B0, `(.L_x_64) ;  /* 0x0000006000007945 */ /* 0x000fe20003800000 */
[----:B------:R-:W-:Y:S01]  /*a0e0*/  PLOP3.LUT P5, PT, P5, PT, PT, 0x8, 0x80 ;  /* 0x000000000080781c */ /* 0x000fe20002fae170 */
[----:B------:R-:W-:-:S12]  /*a0f0*/  IMAD.MOV.U32 R60, RZ, RZ, -0x1 ;  /* 0xffffffffff3c7424 */ /* 0x000fd800078e00ff */
[----:B------:R-:W-:Y:S05]  /*a100*/  WARPSYNC.COLLECTIVE R60, `(.L_x_65) ;  /* 0x000000003c087348 */ /* 0x000fea0003c00000 */
[----:B------:R-:W-:Y:S01]  /*a110*/  VOTE.ANY P5, P5 ;  /* 0x0000000000ff7806 */ /* 0x000fe200028a0100 */
[----:B------:R-:W-:-:S12]  /*a120*/  ENDCOLLECTIVE ;  /* 0x000000000000791b */ /* 0x000fd80003800000 */
.L_x_65:
[----:B------:R-:W-:Y:S05]  /*a130*/  BSYNC B0 ;  /* 0x0000000000007941 */ /* 0x000fea0003800000 */
.L_x_64:
[----:B------:R-:W-:Y:S05]  /*a140*/  BRA `(.L_x_66) ;  /* 0xffffffd8007c7947 */ /* 0x000fea000383ffff */
.L_x_22:
[----:B------:R-:W-:Y:S01]  /*a150*/  BSSY B0, `(.L_x_67) ;  /* 0x0000006000007945 */ /* 0x000fe20003800000 */
[----:B------:R-:W-:Y:S01]  /*a160*/  PLOP3.LUT P5, PT, P5, PT, PT, 0x8, 0x80 ;  /* 0x000000000080781c */ /* 0x000fe20002fae170 */
[----:B------:R-:W-:-:S12]  /*a170*/  IMAD.MOV.U32 R60, RZ, RZ, -0x1 ;  /* 0xffffffffff3c7424 */ /* 0x000fd800078e00ff */
[----:B------:R-:W-:Y:S05]  /*a180*/  WARPSYNC.COLLECTIVE R60, `(.L_x_68) ;  /* 0x000000003c087348 */ /* 0x000fea0003c00000 */
[----:B------:R-:W-:Y:S01]  /*a190*/  VOTE.ANY R60, PT, P5 ;  /* 0x00000000003c7806 */ /* 0x000fe200028e0100 */
[----:B------:R-:W-:Y:S06]  /*a1a0*/  ENDCOLLECTIVE ;  /* 0x000000000000791b */ /* 0x000fec0003800000 */
.L_x_68:
[----:B------:R-:W-:Y:S05]  /*a1b0*/  BSYNC B0 ;  /* 0x0000000000007941 */ /* 0x000fea0003800000 */
.L_x_67:
[----:B------:R-:W0:Y:S01]  /*a1c0*/  S2R R37, SR_GEMASK ;  /* 0x0000000000257919 */ /* 0x000e220000003c00 */
[----:B------:R-:W-:Y:S02]  /*a1d0*/  IMAD.MOV.U32 R59, RZ, RZ, R24 ;  /* 0x000000ffff3b7224 */ /* 0x000fe400078e0018 */
[----:B------:R-:W-:Y:S02]  /*a1e0*/  IMAD.MOV.U32 R66, RZ, RZ, 0x1 ;  /* 0x00000001ff427424 */ /* 0x000fe400078e00ff */
[----:B------:R-:W-:Y:S01]  /*a1f0*/  IMAD.IADD R41, R41, 0x1, R58 ;  /* 0x0000000129297824 */ /* 0x000fe200078e023a */
[----:B0-----:R-:W-:-:S05]  /*a200*/  LOP3.LUT R60, R60, 0x80000000, R37, 0xec, !PT ;  /* 0x800000003c3c7812 */ /* 0x001fca00078eec25 */
[----:B------:R-:W-:-:S05]  /*a210*/  VIADD R39, R60, 0xffffffff ;  /* 0xffffffff3c277836 */ /* 0x000fca0000000000 */
[----:B------:R-:W-:Y:S01]  /*a220*/  LOP3.LUT R39, R60, R39, RZ, 0xc, !PT ;  /* 0x000000273c277212 */ /* 0x000fe200078e0cff */
[----:B------:R-:W-:-:S03]  /*a230*/  IMAD.MOV.U32 R60, RZ, RZ, -0x1 ;  /* 0xffffffffff3c7424 */ /* 0x000fc600078e00ff */
[----:B------:R0:W1:Y:S04]  /*a240*/  POPC R67, R39 ;  /* 0x0000002700437309 */ /* 0x0000680000000000 */
[----:B01----:R-:W-:Y:S05]  /*a250*/  WARPSYNC.COLLECTIVE R60, `(.L_x_69) ;  /* 0x000000003c087348 */ /* 0x003fea0003c00000 */
[----:B-1----:R1:W2:Y:S02]  /*a260*/  SHFL.DOWN P5, R68, R59, R66, R67 ;  /* 0x080000423b447389 */ /* 0x0022a400000a0043 */
[----:B012---:R-:W-:Y:S05]  /*a270*/  ENDCOLLECTIVE ;  /* 0x000000000000791b */ /* 0x007fea0003800000 */
.L_x_69:
[----:B------:R-:W-:Y:S02]  /*a280*/  IMAD.MOV.U32 R59, RZ, RZ, R25 ;  /* 0x000000ffff3b7224 */ /* 0x000fe400078e0019 */
[----:B------:R-:W-:-:S07]  /*a290*/  IMAD.MOV.U32 R30, RZ, RZ, R68 ;  /* 0x000000ffff1e7224 */ /* 0x000fce00078e0044 */
[----:B------:R-:W-:Y:S05]  /*a2a0*/  WARPSYNC.COLLECTIVE R60, `(.L_x_70) ;  /* 0x000000003c087348 */ /* 0x000fea0003c00000 */
[----:B------:R0:W1:Y:S02]  /*a2b0*/  SHFL.DOWN P5, R68, R59, R66, R67 ;  /* 0x080000423b447389 */ /* 0x00006400000a0043 */
[----:B01----:R-:W-:Y:S05]  /*a2c0*/  ENDCOLLECTIVE ;  /* 0x000000000000791b */ /* 0x003fea0003800000 */
.L_x_70:
[----:B------:R-:W-:Y:S01]  /*a2d0*/  IMAD.MOV.U32 R66, RZ, RZ, 0x2 ;  /* 0x00000002ff427424 */ /* 0x000fe200078e00ff */
[----:B------:R-:W-:-:S04]  /*a2e0*/  ISETP.NE.AND P5, PT, R24, RZ, PT ;  /* 0x000000ff1800720c */ /* 0x000fc80003fa5270 */
[----:B------:R-:W-:Y:S02]  /*a2f0*/  SEL R68, R68, RZ, !P5 ;  /* 0x000000ff44447207 */ /* 0x000fe40006800000 */
[----:B------:R-:W-:-:S04]  /*a300*/  ISETP.GE.AND P5, PT, R44, R67, PT ;  /* 0x000000432c00720c */ /* 0x000fc80003fa6270 */
[----:B------:R-:W-:Y:S02]  /*a310*/  SEL R39, R30, RZ, !P5 ;  /* 0x000000ff1e277207 */ /* 0x000fe40006800000 */
[----:B------:R-:W-:Y:S02]  /*a320*/  SEL R43, R68, RZ, !P5 ;  /* 0x000000ff442b7207 */ /* 0x000fe40006800000 */
[----:B------:R-:W-:Y:S01]  /*a330*/  LOP3.LUT P6, R30, R39, RZ, R24, 0xfa, !PT ;  /* 0x000000ff271e7212 */ /* 0x000fe200078cfa18 */
[----:B------:R-:W-:Y:S02]  /*a340*/  VIADD R24, R44, 0x2 ;  /* 0x000000022c187836 */ /* 0x000fe40000000000 */
[----:B------:R-:W-:Y:S02]  /*a350*/  IMAD.IADD R32, R25, 0x1, R43 ;  /* 0x0000000119207824 */ /* 0x000fe400078e022b */
[----:B------:R-:W-:-:S08]  /*a360*/  IMAD.MOV.U32 R59, RZ, RZ, R30 ;  /* 0x000000ffff3b7224 */ /* 0x000fd000078e001e */
[----:B------:R-:W-:Y:S05]  /*a370*/  WARPSYNC.COLLECTIVE R60, `(.L_x_71) ;  /* 0x000000003c087348 */ /* 0x000fea0003c00000 */
[----:B------:R0:W1:Y:S02]  /*a380*/  SHFL.DOWN P5, R68, R59, R66, R67 ;  /* 0x080000423b447389 */ /* 0x00006400000a0043 */
[----:B01----:R-:W-:Y:S05]  /*a390*/  ENDCOLLECTIVE ;  /* 0x000000000000791b */ /* 0x003fea0003800000 */
.L_x_71:
[----:B------:R-:W-:Y:S02]  /*a3a0*/  IMAD.MOV.U32 R59, RZ, RZ, R32 ;  /* 0x000000ffff3b7224 */ /* 0x000fe400078e0020 */
[----:B------:R-:W-:-:S07]  /*a3b0*/  IMAD.MOV.U32 R25, RZ, RZ, R68 ;  /* 0x000000ffff197224 */ /* 0x000fce00078e0044 */
[----:B------:R-:W-:Y:S05]  /*a3c0*/  WARPSYNC.COLLECTIVE R60, `(.L_x_72) ;  /* 0x000000003c087348 */ /* 0x000fea0003c00000 */
[----:B------:R0:W1:Y:S02]  /*a3d0*/  SHFL.DOWN P5, R68, R59, R66, R67 ;  /* 0x080000423b447389 */ /* 0x00006400000a0043 */
[----:B01----:R-:W-:Y:S05]  /*a3e0*/  ENDCOLLECTIVE ;  /* 0x000000000000791b */ /* 0x003fea0003800000 */
.L_x_72:
[----:B------:R-:W-:Y:S01]  /*a3f0*/  IMAD.MOV.U32 R66, RZ, RZ, 0x4 ;  /* 0x00000004ff427424 */ /* 0x000fe200078e00ff */
[----:B------:R-:W-:Y:S02]  /*a400*/  ISETP.GT.AND P5, PT, R24, R67, PT ;  /* 0x000000431800720c */ /* 0x000fe40003fa4270 */
[----:B------:R-:W-:Y:S02]  /*a410*/  SEL R68, R68, RZ, !P6 ;  /* 0x000000ff44447207 */ /* 0x000fe40007000000 */
[----:B------:R-:W-:Y:S02]  /*a420*/  SEL R25, R25, RZ, !P5 ;  /* 0x000000ff19197207 */ /* 0x000fe40006800000 */
[----:B------:R-:W-:Y:S02]  /*a430*/  SEL R39, R68, RZ, !P5 ;  /* 0x000000ff44277207 */ /* 0x000fe40006800000 */
[----:B------:R-:W-:Y:S01]  /*a440*/  LOP3.LUT P6, R24, R30, RZ, R25, 0xfa, !PT ;  /* 0x000000ff1e187212 */ /* 0x000fe200078cfa19 */
[----:B------:R-:W-:-:S02]  /*a450*/  VIADD R30, R44, 0x4 ;  /* 0x000000042c1e7836 */ /* 0x000fc40000000000 */
[----:B------:R-:W-:Y:S02]  /*a460*/  IMAD.IADD R40, R32, 0x1, R39 ;  /* 0x0000000120287824 */ /* 0x000fe400078e0227 */
[----:B------:R-:W-:-:S08]  /*a470*/  IMAD.MOV.U32 R59, RZ, RZ, R24 ;  /* 0x000000ffff3b7224 */ /* 0x000fd000078e0018 */
[----:B------:R-:W-:Y:S05]  /*a480*/  WARPSYNC.COLLECTIVE R60, `(.L_x_73) ;  /* 0x000000003c087348 */ /* 0x000fea0003c00000 */
[----:B------:R0:W1:Y:S02]  /*a490*/  SHFL.DOWN P5, R68, R59, R66, R67 ;  /* 0x080000423b447389 */ /* 0x00006400000a0043 */
[----:B01----:R-:W-:Y:S05]  /*a4a0*/  ENDCOLLECTIVE ;  /* 0x000000000000791b */ /* 0x003fea0003800000 */
.L_x_73:
[----:B------:R-:W-:Y:S02]  /*a4b0*/  IMAD.MOV.U32 R59, RZ, RZ, R40 ;  /* 0x000000ffff3b7224 */ /* 0x000fe400078e0028 */
[----:B------:R-:W-:-:S07]  /*a4c0*/  IMAD.MOV.U32 R25, RZ, RZ, R68 ;  /* 0x000000ffff197224 */ /* 0x000fce00078e0044 */
[----:B------:R-:W-:Y:S05]  /*a4d0*/  WARPSYNC.COLLECTIVE R60, `(.L_x_74) ;  /* 0x000000003c087348 */ /* 0x000fea0003c00000 */
[----:B------:R0:W1:Y:S02]  /*a4e0*/  SHFL.DOWN P5, R68, R59, R66, R67 ;  /* 0x080000423b447389 */ /* 0x00006400000a0043 */
[----:B01----:R-:W-:Y:S05]  /*a4f0*/  ENDCOLLECTIVE ;  /* 0x000000000000791b */ /* 0x003fea0003800000 */
.L_x_74:
        /* <DEDUP_REMOVED lines=8> */
[----:B------:R-:W-:Y:S01]  /*a580*/  IMAD.MOV.U32 R59, RZ, RZ, R30 ;  /* 0x000000ffff3b7224 */ /* 0x000fe200078e001e */
[----:B------:R-:W0:Y:S07]  /*a590*/  LDC.64 R38, c[0x0][0x3a0] ;  /* 0x0000e800ff267b82 */ /* 0x000e2e0000000a00 */
[----:B0-----:R-:W-:Y:S05]  /*a5a0*/  WARPSYNC.COLLECTIVE R60, `(.L_x_75) ;  /* 0x000000003c087348 */ /* 0x001fea0003c00000 */
[----:B------:R1:W2:Y:S02]  /*a5b0*/  SHFL.DOWN P5, R68, R59, R66, R67 ;  /* 0x080000423b447389 */ /* 0x0002a400000a0043 */
[----:B012---:R-:W-:Y:S05]  /*a5c0*/  ENDCOLLECTIVE ;  /* 0x000000000000791b */ /* 0x007fea0003800000 */
.L_x_75:
[----:B------:R-:W-:Y:S02]  /*a5d0*/  IMAD.MOV.U32 R59, RZ, RZ, R32 ;  /* 0x000000ffff3b7224 */ /* 0x000fe400078e0020 */
[----:B------:R-:W-:-:S07]  /*a5e0*/  IMAD.MOV.U32 R25, RZ, RZ, R68 ;  /* 0x000000ffff197224 */ /* 0x000fce00078e0044 */
[----:B------:R-:W-:Y:S05]  /*a5f0*/  WARPSYNC.COLLECTIVE R60, `(.L_x_76) ;  /* 0x000000003c087348 */ /* 0x000fea0003c00000 */
[----:B------:R0:W1:Y:S02]  /*a600*/  SHFL.DOWN P5, R68, R59, R66, R67 ;  /* 0x080000423b447389 */ /* 0x00006400000a0043 */
[----:B01----:R-:W-:Y:S05]  /*a610*/  ENDCOLLECTIVE ;  /* 0x000000000000791b */ /* 0x003fea0003800000 */
.L_x_76:
[----:B------:R-:W-:Y:S01]  /*a620*/  IMAD.MOV.U32 R66, RZ, RZ, 0x10 ;  /* 0x00000010ff427424 */ /* 0x000fe200078e00ff */
[----:B------:R-:W-:Y:S02]  /*a630*/  ISETP.GT.AND P5, PT, R24, R67, PT ;  /* 0x000000431800720c */ /* 0x000fe40003fa4270 */
[----:B------:R-:W-:Y:S02]  /*a640*/  SEL R68, R68, RZ, !P6 ;  /* 0x000000ff44447207 */ /* 0x000fe40007000000 */
[----:B------:R-:W-:Y:S02]  /*a650*/  SEL R25, R25, RZ, !P5 ;  /* 0x000000ff19197207 */ /* 0x000fe40006800000 */
[----:B------:R-:W-:Y:S02]  /*a660*/  SEL R43, R68, RZ, !P5 ;  /* 0x000000ff442b7207 */ /* 0x000fe40006800000 */
[----:B------:R-:W-:Y:S02]  /*a670*/  IADD3 R38, P5, PT, R38, 0x200, RZ ;  /* 0x0000020026267810 */ /* 0x000fe40007fbe0ff */
[----:B------:R-:W-:Y:S01]  /*a680*/  LOP3.LUT P6, R24, R30, RZ, R25, 0xfa, !PT ;  /* 0x000000ff1e187212 */ /* 0x000fe200078cfa19 */
[----:B------:R-:W-:-:S02]  /*a690*/  IMAD.IADD R40, R32, 0x1, R43 ;  /* 0x0000000120287824 */ /* 0x000fc400078e022b */
[----:B------:R-:W-:Y:S02]  /*a6a0*/  IMAD.X R39, RZ, RZ, R39, P5 ;  /* 0x000000ffff277224 */ /* 0x000fe400028e0627 */
[----:B------:R-:W-:Y:S02]  /*a6b0*/  IMAD.MOV.U32 R59, RZ, RZ, R24 ;  /* 0x000000ffff3b7224 */ /* 0x000fe400078e0018 */
[----:B------:R-:W-:-:S07]  /*a6c0*/  VIADD R30, R44, 0x10 ;  /* 0x000000102c1e7836 */ /* 0x000fce0000000000 */
[----:B------:R-:W-:Y:S05]  /*a6d0*/  WARPSYNC.COLLECTIVE R60, `(.L_x_77) ;  /* 0x000000003c087348 */ /* 0x000fea0003c00000 */
[----:B------:R0:W1:Y:S02]  /*a6e0*/  SHFL.DOWN P5, R68, R59, R66, R67 ;  /* 0x080000423b447389 */ /* 0x00006400000a0043 */
[----:B01----:R-:W-:Y:S05]  /*a6f0*/  ENDCOLLECTIVE ;  /* 0x000000000000791b */ /* 0x003fea0003800000 */
.L_x_77:
[----:B------:R-:W-:Y:S02]  /*a700*/  IMAD.MOV.U32 R59, RZ, RZ, R40 ;  /* 0x000000ffff3b7224 */ /* 0x000fe400078e0028 */
[----:B------:R-:W-:-:S07]  /*a710*/  IMAD.MOV.U32 R25, RZ, RZ, R68 ;  /* 0x000000ffff197224 */ /* 0x000fce00078e0044 */
[----:B------:R-:W-:Y:S05]  /*a720*/  WARPSYNC.COLLECTIVE R60, `(.L_x_78) ;  /* 0x000000003c087348 */ /* 0x000fea0003c00000 */
[----:B------:R0:W1:Y:S02]  /*a730*/  SHFL.DOWN P5, R68, R59, R66, R67 ;  /* 0x080000423b447389 */ /* 0x00006400000a0043 */
[----:B01----:R-:W-:Y:S05]  /*a740*/  ENDCOLLECTIVE ;  /* 0x000000000000791b */ /* 0x003fea0003800000 */
.L_x_78:
[----:B------:R-:W-:Y:S02]  /*a750*/  SEL R68, R68, RZ, !P6 ;  /* 0x000000ff44447207 */ /* 0x000fe40007000000 */
[----:B------:R-:W-:-:S04]  /*a760*/  ISETP.GT.AND P5, PT, R30, R67, PT ;  /* 0x000000431e00720c */ /* 0x000fc80003fa4270 */
[----:B------:R-:W-:Y:S02]  /*a770*/  SEL R25, R25, RZ, !P5 ;  /* 0x000000ff19197207 */ /* 0x000fe40006800000 */
[----:B------:R-:W-:Y:S02]  /*a780*/  SEL R43, R68, RZ, !P5 ;  /* 0x000000ff442b7207 */ /* 0x000fe40006800000 */
[----:B------:R-:W-:Y:S02]  /*a790*/  ISETP.NE.U32.AND P5, PT, R26, 0x65, PT ;  /* 0x000000651a00780c */ /* 0x000fe40003fa5070 */
[----:B------:R-:W-:Y:S01]  /*a7a0*/  LOP3.LUT R30, R25, R24, RZ, 0xfc, !PT ;  /* 0x00000018191e7212 */ /* 0x000fe200078efcff */
[----:B------:R-:W-:Y:S01]  /*a7b0*/  IMAD.IADD R32, R40, 0x1, R43 ;  /* 0x0000000128207824 */ /* 0x000fe200078e022b */
[----:B------:R-:W-:-:S13]  /*a7c0*/  ISETP.NE.AND.EX P5, PT, R27, RZ, PT, P5 ;  /* 0x000000ff1b00720c */ /* 0x000fda0003fa5350 */
[----:B------:R-:W-:Y:S05]  /*a7d0*/  WARPSYNC.COLLECTIVE R60, `(.L_x_79) ;  /* 0x000000003c087348 */ /* 0x000fea0003c00000 */
[----:B------:R-:W-:Y:S01]  /*a7e0*/  VOTE.ALL P5, P5 ;  /* 0x0000000000ff7806 */ /* 0x000fe200028a0000 */
[----:B------:R-:W-:-:S12]  /*a7f0*/  ENDCOLLECTIVE ;  /* 0x000000000000791b */ /* 0x000fd80003800000 */
.L_x_79:
[----:B------:R-:W-:Y:S05]  /*a800*/  BRA `(.L_x_80) ;  /* 0xffffffd400cc7947 */ /* 0x000fea000383ffff */
.L_x_24:
[----:B------:R-:W-:Y:S01]  /*a810*/  BSSY B0, `(.L_x_81) ;  /* 0x0000006000007945 */ /* 0x000fe20003800000 */
[----:B------:R-:W-:Y:S01]  /*a820*/  PLOP3.LUT P5, PT, P5, PT, PT, 0x8, 0x80 ;  /* 0x000000000080781c */ /* 0x000fe20002fae170 */
[----:B------:R-:W-:-:S12]  /*a830*/  IMAD.MOV.U32 R60, RZ, RZ, -0x1 ;  /* 0xffffffffff3c7424 */ /* 0x000fd800078e00ff */
[----:B------:R-:W-:Y:S05]  /*a840*/  WARPSYNC.COLLECTIVE R60, `(.L_x_82) ;  /* 0x000000003c087348 */ /* 0x000fea0003c00000 */
[----:B------:R-:W-:Y:S01]  /*a850*/  VOTE.ANY P5, P5 ;  /* 0x0000000000ff7806 */ /* 0x000fe200028a0100 */
[----:B------:R-:W-:-:S12]  /*a860*/  ENDCOLLECTIVE ;  /* 0x000000000000791b */ /* 0x000fd80003800000 */
.L_x_82:
[----:B------:R-:W-:Y:S05]  /*a870*/  BSYNC B0 ;  /* 0x0000000000007941 */ /* 0x000fea0003800000 */
.L_x_81:
[----:B------:R-:W-:Y:S05]  /*a880*/  BRA `(.L_x_83) ;  /* 0xffffffd800347947 */ /* 0x000fea000383ffff */
.L_x_26:
[----:B------:R-:W-:Y:S01]  /*a890*/  BSSY B0, `(.L_x_84) ;  /* 0x0000006000007945 */ /* 0x000fe20003800000 */
[----:B------:R-:W-:Y:S01]  /*a8a0*/  PLOP3.LUT P5, PT, P5, PT, PT, 0x8, 0x80 ;  /* 0x000000000080781c */ /* 0x000fe20002fae170 */
[----:B------:R-:W-:-:S12]  /*a8b0*/  IMAD.MOV.U32 R60, RZ, RZ, -0x1 ;  /* 0xffffffffff3c7424 */ /* 0x000fd800078e00ff */
[----:B------:R-:W-:Y:S05]  /*a8c0*/  WARPSYNC.COLLECTIVE R60, `(.L_x_85) ;  /* 0x000000003c087348 */ /* 0x000fea0003c00000 */
[----:B------:R-:W-:Y:S01]  /*a8d0*/  VOTE.ANY R60, PT, P5 ;  /* 0x00000000003c7806 */ /* 0x000fe200028e0100 */
[----:B------:R-:W-:Y:S06]  /*a8e0*/  ENDCOLLECTIVE ;  /* 0x000000000000791b */ /* 0x000fec0003800000 */
.L_x_85:
[----:B------:R-:W-:Y:S05]  /*a8f0*/  BSYNC B0 ;  /* 0x0000000000007941 */ /* 0x000fea0003800000 */
.L_x_84:
[----:B------:R-:W-:Y:S01]  /*a900*/  LOP3.LUT R60, R60, 0x80000000, R37, 0xec, !PT ;  /* 0x800000003c3c7812 */ /* 0x000fe200078eec25 */
[----:B------:R-:W-:Y:S02]  /*a910*/  IMAD.MOV.U32 R59, RZ, RZ, R24 ;  /* 0x000000ffff3b7224 */ /* 0x000fe400078e0018 */
        /* <DEDUP_REMOVED lines=9> */
.L_x_86:
[----:B------:R-:W-:Y:S02]  /*a9b0*/  IMAD.MOV.U32 R59, RZ, RZ, R25 ;  /* 0x000000ffff3b7224 */ /* 0x000fe400078e0019 */
[----:B------:R-:W-:-:S07]  /*a9c0*/  IMAD.MOV.U32 R42, RZ, RZ, R68 ;  /* 0x000000ffff2a7224 */ /* 0x000fce00078e0044 */
[----:B------:R-:W-:Y:S05]  /*a9d0*/  WARPSYNC.COLLECTIVE R60, `(.L_x_87) ;  /* 0x000000003c087348 */ /* 0x000fea0003c00000 */
[----:B------:R0:W1:Y:S02]  /*a9e0*/  SHFL.DOWN P5, R68, R59, R66, R67 ;  /* 0x080000423b447389 */ /* 0x00006400000a0043 */
[----:B01----:R-:W-:Y:S05]  /*a9f0*/  ENDCOLLECTIVE ;  /* 0x000000000000791b */ /* 0x003fea0003800000 */
.L_x_87:
        /* <DEDUP_REMOVED lines=13> */
.L_x_88:
[----:B------:R-:W-:Y:S02]  /*aad0*/  IMAD.MOV.U32 R59, RZ, RZ, R46 ;  /* 0x000000ffff3b7224 */ /* 0x000fe400078e002e */
[----:B------:R-:W-:-:S07]  /*aae0*/  IMAD.MOV.U32 R25, RZ, RZ, R68 ;  /* 0x000000ffff197224 */ /* 0x000fce00078e0044 */
[----:B------:R-:W-:Y:S05]  /*aaf0*/  WARPSYNC.COLLECTIVE R60, `(.L_x_89) ;  /* 0x000000003c087348 */ /* 0x000fea0003c00000 */
[----:B------:R0:W1:Y:S02]  /*ab00*/  SHFL.DOWN P5, R68, R59, R66, R67 ;  /* 0x080000423b447389 */ /* 0x00006400000a0043 */
[----:B01----:R-:W-:Y:S05]  /*ab10*/  ENDCOLLECTIVE ;  /* 0x000000000000791b */ /* 0x003fea0003800000 */
.L_x_89:
        /* <DEDUP_REMOVED lines=12> */
.L_x_90:
[----:B------:R-:W-:Y:S02]  /*abe0*/  IMAD.MOV.U32 R59, RZ, RZ, R48 ;  /* 0x000000ffff3b7224 */ /* 0x000fe400078e0030 */
[----:B------:R-:W-:-:S07]  /*abf0*/  IMAD.MOV.U32 R25, RZ, RZ, R68 ;  /* 0x000000ffff197224 */ /* 0x000fce00078e0044 */
[----:B------:R-:W-:Y:S05]  /*ac00*/  WARPSYNC.COLLECTIVE R60, `(.L_x_91) ;  /* 0x000000003c087348 */ /* 0x000fea0003c00000 */
[----:B------:R0:W1:Y:S02]  /*ac10*/  SHFL.DOWN P5, R68, R59, R66, R67 ;  /* 0x080000423b447389 */ /* 0x00006400000a0043 */
[----:B01----:R-:W-:Y:S05]  /*ac20*/  ENDCOLLECTIVE ;  /* 0x000000000000791b */ /* 0x003fea0003800000 */
.L_x_91:
        /* <DEDUP_REMOVED lines=12> */
.L_x_92:
[----:B------:R-:W-:Y:S02]  /*acf0*/  IMAD.MOV.U32 R59, RZ, RZ, R46 ;  /* 0x000000ffff3b7224 */ /* 0x000fe400078e002e */
[----:B------:R-:W-:-:S07]  /*ad00*/  IMAD.MOV.U32 R25, RZ, RZ, R68 ;  /* 0x000000ffff197224 */ /* 0x000fce00078e0044 */
[----:B------:R-:W-:Y:S05]  /*ad10*/  WARPSYNC.COLLECTIVE R60, `(.L_x_93) ;  /* 0x000000003c087348 */ /* 0x000fea0003c00000 */
[----:B------:R0:W1:Y:S02]  /*ad20*/  SHFL.DOWN P5, R68, R59, R66, R67 ;  /* 0x080000423b447389 */ /* 0x00006400000a0043 */
[----:B01----:R-:W-:Y:S05]  /*ad30*/  ENDCOLLECTIVE ;  /* 0x000000000000791b */ /* 0x003fea0003800000 */
.L_x_93:
        /* <DEDUP_REMOVED lines=12> */
.L_x_94:
[----:B------:R-:W-:Y:S02]  /*ae00*/  IMAD.MOV.U32 R59, RZ, RZ, R24 ;  /* 0x000000ffff3b7224 */ /* 0x000fe400078e0018 */
[----:B------:R-:W-:-:S07]  /*ae10*/  IMAD.MOV.U32 R43, RZ, RZ, R68 ;  /* 0x000000ffff2b7224 */ /* 0x000fce00078e0044 */
[----:B------:R-:W-:Y:S05]  /*ae20*/  WARPSYNC.COLLECTIVE R60, `(.L_x_95) ;  /* 0x000000003c087348 */ /* 0x000fea0003c00000 */
[----:B------:R0:W1:Y:S02]  /*ae30*/  SHFL.DOWN P5, R68, R59, R66, R67 ;  /* 0x080000423b447389 */ /* 0x00006400000a0043 */
[----:B01----:R-:W-:Y:S05]  /*ae40*/  ENDCOLLECTIVE ;  /* 0x000000000000791b */ /* 0x003fea0003800000 */
.L_x_95:
[----:B------:R-:W-:Y:S02]  /*ae50*/  SEL R68, R68, RZ, !P6 ;  /* 0x000000ff44447207 */ /* 0x000fe40007000000 */
[----:B------:R-:W-:-:S04]  /*ae60*/  ISETP.GT.AND P5, PT, R42, R67, PT ;  /* 0x000000432a00720c */ /* 0x000fc80003fa4270 */
[----:B------:R-:W-:Y:S02]  /*ae70*/  SEL R51, R68, RZ, !P5 ;  /* 0x000000ff44337207 */ /* 0x000fe40006800000 */
[----:B------:R-:W-:Y:S02]  /*ae80*/  SEL R43, R43, RZ, !P5 ;  /* 0x000000ff2b2b7207 */ /* 0x000fe40006800000 */
[----:B------:R-:W-:Y:S01]  /*ae90*/  ISETP.NE.AND P5, PT, R30, RZ, PT ;  /* 0x000000ff1e00720c */ /* 0x000fe20003fa5270 */
[----:B------:R-:W-:Y:S01]  /*aea0*/  IMAD.IADD R51, R24, 0x1, R51 ;  /* 0x0000000118337824 */ /* 0x000fe200078e0233 */
[----:B------:R-:W-:-:S04]  /*aeb0*/  LOP3.LUT R30, R25, R43, R30, 0xfe, !PT ;  /* 0x0000002b191e7212 */ /* 0x000fc800078efe1e */
[----:B------:R-:W-:Y:S02]  /*aec0*/  SEL R51, R51, RZ, !P5 ;  /* 0x000000ff33337207 */ /* 0x000fe40006800000 */
[----:B------:R-:W-:-:S03]  /*aed0*/  ISETP.NE.U32.AND P5, PT, R26, 0x65, PT ;  /* 0x000000651a00780c */ /* 0x000fc60003fa5070 */
[----:B------:R-:W-:Y:S01]  /*aee0*/  IMAD.IADD R32, R51, 0x1, R32 ;  /* 0x0000000133207824 */ /* 0x000fe200078e0220 */
[----:B------:R-:W-:-:S13]  /*aef0*/  ISETP.NE.AND.EX P5, PT, R27, RZ, PT, P5 ;  /* 0x000000ff1b00720c */ /* 0x000fda0003fa5350 */
[----:B------:R-:W-:Y:S05]  /*af00*/  WARPSYNC.COLLECTIVE R60, `(.L_x_96) ;  /* 0x000000003c087348 */ /* 0x000fea0003c00000 */
[----:B------:R-:W-:Y:S01]  /*af10*/  VOTE.ALL P5, P5 ;  /* 0x0000000000ff7806 */ /* 0x000fe200028a0000 */
[----:B------:R-:W-:-:S12]  /*af20*/  ENDCOLLECTIVE ;  /* 0x000000000000791b */ /* 0x000fd80003800000 */
.L_x_96:
[----:B------:R-:W-:Y:S05]  /*af30*/  BRA `(.L_x_97) ;  /* 0xffffffd400847947 */ /* 0x000fea000383ffff */
.L_x_98:
[----:B------:R-:W-:-:S00]  /*af40*/  BRA `(.L_x_98) ;  /* 0xfffffffc00fc7947 */ /* 0x000fc0000383ffff */
[----:B------:R-:W-:-:S00]  /*af50*/  NOP ;  /* 0x0000000000007918 */ /* 0x000fc00000000000 */
        /* <DEDUP_REMOVED lines=10> */
.L_x_205:


//--------------------- .text._ZN3cub18CUB_300001_SM_10006detail11scan_by_key25DeviceScanByKeyInitKernelINS0_24ReduceByKeyScanTileStateIiiLb1EEEPimEEvT_T0_PN4cuda3std3__415iterator_traitsIS8_vE10value_typeET1_i --------------------------
	.section	.text._ZN3cub18CUB_300001_SM_10006detail11scan_by_key25DeviceScanByKeyInitKernelINS0_24ReduceByKeyScanTileStateIiiLb1EEEPimEEvT_T0_PN4cuda3std3__415iterator_traitsIS8_vE10value_typeET1_i,"ax",@progbits
	.align	128
        .global         _ZN3cub18CUB_300001_SM_10006detail11scan_by_key25DeviceScanByKeyInitKernelINS0_24ReduceByKeyScanTileStateIiiLb1EEEPimEEvT_T0_PN4cuda3std3__415iterator_traitsIS8_vE10value_typeET1_i
        .type           _ZN3cub18CUB_300001_SM_10006detail11scan_by_key25DeviceScanByKeyInitKernelINS0_24ReduceByKeyScanTileStateIiiLb1EEEPimEEvT_T0_PN4cuda3std3__415iterator_traitsIS8_vE10value_typeET1_i,@function
        .size           _ZN3cub18CUB_300001_SM_10006detail11scan_by_key25DeviceScanByKeyInitKernelINS0_24ReduceByKeyScanTileStateIiiLb1EEEPimEEvT_T0_PN4cuda3std3__415iterator_traitsIS8_vE10value_typeET1_i,(.L_x_206 - _ZN3cub18CUB_300001_SM_10006detail11scan_by_key25DeviceScanByKeyInitKernelINS0_24ReduceByKeyScanTileStateIiiLb1EEEPimEEvT_T0_PN4cuda3std3__415iterator_traitsIS8_vE10value_typeET1_i)
        .other          _ZN3cub18CUB_300001_SM_10006detail11scan_by_key25DeviceScanByKeyInitKernelINS0_24ReduceByKeyScanTileStateIiiLb1EEEPimEEvT_T0_PN4cuda3std3__415iterator_traitsIS8_vE10value_typeET1_i,@"STO_CUDA_ENTRY STV_DEFAULT"
_ZN3cub18CUB_300001_SM_10006detail11scan_by_key25DeviceScanByKeyInitKernelINS0_24ReduceByKeyScanTileStateIiiLb1EEEPimEEvT_T0_PN4cuda3std3__415iterator_traitsIS8_vE10value_typeET1_i:
.text._ZN3cub18CUB_300001_SM_10006detail11scan_by_key25DeviceScanByKeyInitKernelINS0_24ReduceByKeyScanTileStateIiiLb1EEEPimEEvT_T0_PN4cuda3std3__415iterator_traitsIS8_vE10value_typeET1_i:
[----:B------:R-:W-:Y:S01]  /*0000*/  LDC R1, c[0x0][0x37c] ;  /* 0x0000df00ff017b82 */ /* 0x000fe20000000800 */
[----:B------:R-:W0:Y:S07]  /*0010*/  S2R R0, SR_TID.X ;  /* 0x0000000000007919 */ /* 0x000e2e0000002100 */
[----:B------:R-:W1:Y:S01]  /*0020*/  S2UR UR4, SR_CTAID.X ;  /* 0x00000000000479c3 */ /* 0x000e620000002500 */
[----:B------:R-:W2:Y:S01]  /*0030*/  LDCU UR6, c[0x0][0x3a0] ;  /* 0x00007400ff0677ac */ /* 0x000ea20008000800 */
[----:B------:R-:W-:-:S06]  /*0040*/  CS2R R4, SRZ ;  /* 0x0000000000047805 */ /* 0x000fcc000001ff00 */
[----:B------:R-:W1:Y:S01]  /*0050*/  LDC R11, c[0x0][0x360] ;  /* 0x0000d800ff0b7b82 */ /* 0x000e620000000800 */
[----:B0-----:R-:W-:Y:S01]  /*0060*/  ISETP.GT.U32.AND P0, PT, R0, 0x1f, PT ;  /* 0x0000001f0000780c */ /* 0x001fe20003f04070 */
[----:B-1----:R-:W-:-:S03]  /*0070*/  IMAD R11, R11, UR4, R0 ;  /* 0x000000040b0b7c24 */ /* 0x002fc6000f8e0200 */
[----:B------:R-:W-:Y:S01]  /*0080*/  ISETP.NE.OR P0, PT, RZ, UR4, P0 ;  /* 0x00000004ff007c0c */ /* 0x000fe20008705670 */
[----:B------:R-:W0:Y:S01]  /*0090*/  LDCU.64 UR4, c[0x0][0x358] ;  /* 0x00006b00ff0477ac */ /* 0x000e220008000a00 */
[C---:B--2---:R-:W-:Y:S02]  /*00a0*/  ISETP.GE.AND P1, PT, R11.reuse, UR6, PT ;  /* 0x000000060b007c0c */ /* 0x044fe4000bf26270 */
[----:B------:R-:W-:-:S04]  /*00b0*/  ISETP.GE.U32.AND P2, PT, R11, UR6, PT ;  /* 0x000000060b007c0c */ /* 0x000fc8000bf46070 */
[----:B------:R-:W-:-:S05]  /*00c0*/  ISETP.EQ.OR P2, PT, R11, RZ, P2 ;  /* 0x000000ff0b00720c */ /* 0x000fca0001742670 */
[----:B------:R-:W1:Y:S02]  /*00d0*/  @!P0 LDC.64 R8, c[0x0][0x380] ;  /* 0x0000e000ff088b82 */ /* 0x000e640000000a00 */
[----:B------:R-:W-:Y:S02]  /*00e0*/  @!P1 IMAD.MOV.U32 R6, RZ, RZ, 0x63 ;  /* 0x00000063ff069424 */ /* 0x000fe400078e00ff */
[----:B------:R-:W-:-:S04]  /*00f0*/  @!P1 IMAD.MOV.U32 R7, RZ, RZ, 0x0 ;  /* 0x00000000ff079424 */ /* 0x000fc800078e00ff */
[----:B------:R-:W2:Y:S01]  /*0100*/  @!P1 LDC.64 R2, c[0x0][0x380] ;  /* 0x0000e000ff029b82 */ /* 0x000ea20000000a00 */
[----:B-1----:R-:W-:-:S04]  /*0110*/  @!P0 IMAD.WIDE.U32 R8, R0, 0x10, R8 ;  /* 0x0000001000088825 */ /* 0x002fc800078e0008 */
[----:B--2---:R-:W-:-:S05]  /*0120*/  @!P1 IMAD.WIDE R2, R11, 0x10, R2 ;  /* 0x000000100b029825 */ /* 0x004fca00078e0202 */
[----:B0-----:R0:W-:Y:S04]  /*0130*/  @!P1 STG.E.128 desc[UR4][R2.64+0x200], R4 ;  /* 0x0002000402009986 */ /* 0x0011e8000c101d04 */
[----:B------:R0:W-:Y:S01]  /*0140*/  @!P0 STG.E.128 desc[UR4][R8.64], RZ ;  /* 0x000000ff08008986 */ /* 0x0001e2000c101d04 */
[----:B------:R-:W-:Y:S05]  /*0150*/  @P2 EXIT ;  /* 0x000000000000294d */ /* 0x000fea0003800000 */
[----:B------:R-:W0:Y:S01]  /*0160*/  LDCU.64 UR6, c[0x0][0x398] ;  /* 0x00007300ff0677ac */ /* 0x000e220008000a00 */
[----:B------:R-:W1:Y:S01]  /*0170*/  LDCU.64 UR8, c[0x0][0x388] ;  /* 0x00007100ff0877ac */ /* 0x000e620008000a00 */
[----:B0-----:R-:W-:-:S04]  /*0180*/  IMAD.WIDE.U32 R2, R11, UR6, RZ ;  /* 0x000000060b027c25 */ /* 0x001fc8000f8e00ff */
[----:B------:R-:W-:Y:S01]  /*0190*/  IMAD R3, R11, UR7, R3 ;  /* 0x000000070b037c24 */ /* 0x000fe2000f8e0203 */
[----:B-1----:R-:W-:-:S04]  /*01a0*/  LEA R4, P0, R2, UR8, 0x2 ;  /* 0x0000000802047c11 */ /* 0x002fc8000f8010ff */
[----:B------:R-:W-:Y:S02]  /*01b0*/  LEA.HI.X R5, R2, UR9, R3, 0x2, P0 ;  /* 0x0000000902057c11 */ /* 0x000fe400080f1403 */
[----:B------:R-:W0:Y:S04]  /*01c0*/  LDC.64 R2, c[0x0][0x390] ;  /* 0x0000e400ff027b82 */ /* 0x000e280000000a00 */
[----:B------:R-:W2:Y:S01]  /*01d0*/  LDG.E R5, desc[UR4][R4.64+-0x4] ;  /* 0xfffffc0404057981 */ /* 0x000ea2000c1e1900 */
[----:B0-----:R-:W-:-:S05]  /*01e0*/  IMAD.WIDE.U32 R2, R11, 0x4, R2 ;  /* 0x000000040b027825 */ /* 0x001fca00078e0002 */
[----:B--2---:R-:W-:Y:S01]  /*01f0*/  STG.E desc[UR4][R2.64], R5 ;  /* 0x0000000502007986 */ /* 0x004fe2000c101904 */
[----:B------:R-:W-:Y:S05]  /*0200*/  EXIT ;  /* 0x000000000000794d */ /* 0x000fea0003800000 */
.L_x_99:
        /* <DEDUP_REMOVED lines=15> */
.L_x_206:


//--------------------- .text._ZN3cub18CUB_300001_SM_10006detail11scan_by_key21DeviceScanByKeyKernelINS2_10policy_hubIPiiiN4cuda3std3__44plusIvEEE10Policy1000ES5_S5_S5_NS0_24ReduceByKeyScanTileStateIiiLb1EEENS8_8equal_toIvEESA_NS0_8NullTypeEjiiEEvT0_PT9_T1_T2_T3_iT4_T5_T6_T7_ --------------------------
	.section	.text._ZN3cub18CUB_300001_SM_10006detail11scan_by_key21DeviceScanByKeyKernelINS2_10policy_hubIPiiiN4cuda3std3__44plusIvEEE10Policy1000ES5_S5_S5_NS0_24ReduceByKeyScanTileStateIiiLb1EEENS8_8equal_toIvEESA_NS0_8NullTypeEjiiEEvT0_PT9_T1_T2_T3_iT4_T5_T6_T7_,"ax",@progbits
	.align	128
        .global         _ZN3cub18CUB_300001_SM_10006detail11scan_by_key21DeviceScanByKeyKernelINS2_10policy_hubIPiiiN4cuda3std3__44plusIvEEE10Policy1000ES5_S5_S5_NS0_24ReduceByKeyScanTileStateIiiLb1EEENS8_8equal_toIvEESA_NS0_8NullTypeEjiiEEvT0_PT9_T1_T2_T3_iT4_T5_T6_T7_
        .type           _ZN3cub18CUB_300001_SM_10006detail11scan_by_key21DeviceScanByKeyKernelINS2_10policy_hubIPiiiN4cuda3std3__44plusIvEEE10Policy1000ES5_S5_S5_NS0_24ReduceByKeyScanTileStateIiiLb1EEENS8_8equal_toIvEESA_NS0_8NullTypeEjiiEEvT0_PT9_T1_T2_T3_iT4_T5_T6_T7_,@function
        .size           _ZN3cub18CUB_300001_SM_10006detail11scan_by_key21DeviceScanByKeyKernelINS2_10policy_hubIPiiiN4cuda3std3__44plusIvEEE10Policy1000ES5_S5_S5_NS0_24ReduceByKeyScanTileStateIiiLb1EEENS8_8equal_toIvEESA_NS0_8NullTypeEjiiEEvT0_PT9_T1_T2_T3_iT4_T5_T6_T7_,(.L_x_207 - _ZN3cub18CUB_300001_SM_10006detail11scan_by_key21DeviceScanByKeyKernelINS2_10policy_hubIPiiiN4cuda3std3__44plusIvEEE10Policy1000ES5_S5_S5_NS0_24ReduceByKeyScanTileStateIiiLb1EEENS8_8equal_toIvEESA_NS0_8NullTypeEjiiEEvT0_PT9_T1_T2_T3_iT4_T5_T6_T7_)
        .other          _ZN3cub18CUB_300001_SM_10006detail11scan_by_key21DeviceScanByKeyKernelINS2_10policy_hubIPiiiN4cuda3std3__44plusIvEEE10Policy1000ES5_S5_S5_NS0_24ReduceByKeyScanTileStateIiiLb1EEENS8_8equal_toIvEESA_NS0_8NullTypeEjiiEEvT0_PT9_T1_T2_T3_iT4_T5_T6_T7_,@"STO_CUDA_ENTRY STV_DEFAULT"
_ZN3cub18CUB_300001_SM_10006detail11scan_by_key21DeviceScanByKeyKernelINS2_10policy_hubIPiiiN4cuda3std3__44plusIvEEE10Policy1000ES5_S5_S5_NS0_24ReduceByKeyScanTileStateIiiLb1EEENS8_8equal_toIvEESA_NS0_8NullTypeEjiiEEvT0_PT9_T1_T2_T3_iT4_T5_T6_T7_:
.text._ZN3cub18CUB_300001_SM_10006detail11scan_by_key21DeviceScanByKeyKernelINS2_10policy_hubIPiiiN4cuda3std3__44plusIvEEE10Policy1000ES5_S5_S5_NS0_24ReduceByKeyScanTileStateIiiLb1EEENS8_8equal_toIvEESA_NS0_8NullTypeEjiiEEvT0_PT9_T1_T2_T3_iT4_T5_T6_T7_:
[----:B------:R-:W-:Y:S01]  /*0000*/  LDC R1, c[0x0][0x37c] ;  /* 0x0000df00ff017b82 */ /* 0x000fe20000000800 */
[----:B------:R-:W0:Y:S01]  /*0010*/  S2R R58, SR_CTAID.X ;  /* 0x00000000003a7919 */ /* 0x000e220000002500 */
[----:B------:R-:W1:Y:S01]  /*0020*/  LDCU UR4, c[0x0][0x3b0] ;  /* 0x00007600ff0477ac */ /* 0x000e620008000800 */
[----:B------:R-:W2:Y:S01]  /*0030*/  LDCU.64 UR8, c[0x0][0x358] ;  /* 0x00006b00ff0877ac */ /* 0x000ea20008000a00 */
[----:B0-----:R-:W-:-:S05]  /*0040*/  IMAD R7, R58, 0x1180, RZ ;  /* 0x000011803a077824 */ /* 0x001fca00078e02ff */
[----:B-1----:R-:W-:-:S04]  /*0050*/  IADD3 R2, PT, PT, -R7, UR4, RZ ;  /* 0x0000000407027c10 */ /* 0x002fc8000fffe1ff */
[----:B------:R-:W-:-:S13]  /*0060*/  ISETP.GE.U32.AND P0, PT, R2, 0x1181, PT ;  /* 0x000011810200780c */ /* 0x000fda0003f06070 */
[----:B--2---:R-:W-:Y:S05]  /*0070*/  @!P0 BRA `(.L_x_100) ;  /* 0x0000003800f88947 */ /* 0x004fea0003800000 */
[----:B------:R-:W0:Y:S01]  /*0080*/  S2R R59, SR_TID.X ;  /* 0x00000000003b7919 */ /* 0x000e220000002100 */
[----:B------:R-:W1:Y:S01]  /*0090*/  LDCU.64 UR4, c[0x0][0x380] ;  /* 0x00007000ff0477ac */ /* 0x000e620008000a00 */
[----:B------:R-:W2:Y:S01]  /*00a0*/  LDCU.64 UR6, c[0x0][0x390] ;  /* 0x00007200ff0677ac */ /* 0x000ea20008000a00 */
[C---:B0-----:R-:W-:Y:S02]  /*00b0*/  LOP3.LUT R0, R59.reuse, 0x1f, RZ, 0xc0, !PT ;  /* 0x0000001f3b007812 */ /* 0x041fe400078ec0ff */
[----:B------:R-:W-:-:S05]  /*00c0*/  LOP3.LUT R3, R59, 0x3e0, RZ, 0xc0, !PT ;  /* 0x000003e03b037812 */ /* 0x000fca00078ec0ff */
[----:B------:R-:W-:-:S05]  /*00d0*/  IMAD R0, R3, 0x14, R0 ;  /* 0x0000001403007824 */ /* 0x000fca00078e0200 */
[----:B------:R-:W-:-:S05]  /*00e0*/  IADD3 R0, P0, PT, R7, R0, RZ ;  /* 0x0000000007007210 */ /* 0x000fca0007f1e0ff */
[----:B------:R-:W-:Y:S02]  /*00f0*/  IMAD.X R7, RZ, RZ, RZ, P0 ;  /* 0x000000ffff077224 */ /* 0x000fe400000e06ff */
[----:B------:R-:W-:-:S03]  /*0100*/  IMAD.SHL.U32 R24, R0, 0x4, RZ ;  /* 0x0000000400187824 */ /* 0x000fc600078e00ff */
[----:B------:R-:W-:Y:S02]  /*0110*/  SHF.L.U64.HI R7, R0, 0x2, R7 ;  /* 0x0000000200077819 */ /* 0x000fe40000010207 */
        /* <DEDUP_REMOVED lines=394> */
.L_x_102:
        /* <DEDUP_REMOVED lines=204> */
.L_x_106:
        /* <DEDUP_REMOVED lines=29> */
.L_x_132:
        /* <DEDUP_REMOVED lines=64> */
.L_x_146:
[----:B------:R-:W-:Y:S05]  /*2c50*/  @!P5 BRA `(.L_x_108) ;  /* 0x00000004008cd947 */ /* 0x000fea0003800000 */
[----:B------:R-:W-:-:S07]  /*2c60*/  IMAD.MOV.U32 R64, RZ, RZ, 0x3a0 ;  /* 0x000003a0ff407424 */ /* 0x000fce00078e00ff */
.L_x_112:
[----:B------:R-:W-:Y:S01]  /*2c70*/  SHF.R.U32.HI R64, RZ, 0x1, R64 ;  /* 0x00000001ff407819 */ /* 0x000fe20000011640 */
[----:B------:R-:W-:Y:S02]  /*2c80*/  IMAD.MOV.U32 R44, RZ, RZ, R62 ;  /* 0x000000ffff2c7224 */ /* 0x000fe400078e003e */
[----:B------:R-:W-:Y:S02]  /*2c90*/  IMAD.MOV.U32 R45, RZ, RZ, R63 ;  /* 0x000000ffff2d7224 */ /* 0x000fe400078e003f */
[----:B------:R-:W-:Y:S02]  /*2ca0*/  IMAD.MOV.U32 R67, RZ, RZ, R64 ;  /* 0x000000ffff437224 */ /* 0x000fe400078e0040 */
[----:B------:R-:W-:-:S07]  /*2cb0*/  IMAD.WIDE R58, R65, 0x10, R44 ;  /* 0x00000010413a7825 */ /* 0x000fce00078e022c */
.L_x_110:
        /* <DEDUP_REMOVED lines=29> */
.L_x_149:
        /* <DEDUP_REMOVED lines=63> */
.L_x_163:
[----:B------:R-:W-:Y:S05]  /*3280*/  @P5 BRA `(.L_x_112) ;  /* 0xfffffff800785947 */ /* 0x000fea000383ffff */
.L_x_108:
        /* <DEDUP_REMOVED lines=23> */
.L_x_114:
[----:B------:R-:W-:Y:S05]  /*3400*/  BSYNC.RECONVERGENT B1 ;  /* 0x0000000000017941 */ /* 0x000fea0003800200 */
.L_x_113:
[----:B------:R0:W-:Y:S01]  /*3410*/  @!P1 STS.64 [R2+0x40], R50 ;  /* 0x0000403202009388 */ /* 0x0001e20000000a00 */
[----:B------:R-:W-:Y:S02]  /*3420*/  @!P1 IMAD.MOV.U32 R48, RZ, RZ, R50 ;  /* 0x000000ffff309224 */ /* 0x000fe400078e0032 */
[----:B------:R-:W-:-:S07]  /*3430*/  @!P1 IMAD.MOV.U32 R61, RZ, RZ, R52 ;  /* 0x000000ffff3d9224 */ /* 0x000fce00078e0034 */
.L_x_104:
        /* <DEDUP_REMOVED lines=70> */
.L_x_103:
[----:B------:R-:W-:Y:S05]  /*38a0*/  BSYNC.RECONVERGENT B0 ;  /* 0x0000000000007941 */ /* 0x000fea0003800200 */
.L_x_101:
[----:B------:R-:W-:Y:S01]  /*38b0*/  BAR.SYNC.DEFER_BLOCKING 0x0 ;  /* 0x0000000000007b1d */ /* 0x000fe20000010000 */
[----:B------:R-:W-:Y:S01]  /*38c0*/  IMAD.IADD R43, R43, 0x1, R0 ;  /* 0x000000012b2b7824 */ /* 0x000fe200078e0200 */
[C---:B------:R-:W-:Y:S02]  /*38d0*/  LOP3.LUT R0, R59.reuse, 0x3e0, RZ, 0xc0, !PT ;  /* 0x000003e03b007812 */ /* 0x040fe400078ec0ff */
[----:B------:R-:W-:Y:S02]  /*38e0*/  LOP3.LUT R59, R59, 0x1f, RZ, 0xc0, !PT ;  /* 0x0000001f3b3b7812 */ /* 0x000fe400078ec0ff */
[----:B------:R-:W2:Y:S01]  /*38f0*/  LDCU.64 UR6, c[0x0][0x398] ;  /* 0x00007300ff0677ac */ /* 0x000ea20008000a00 */
[----:B0-----:R-:W0:Y:S02]  /*3900*/  S2R R2, SR_CTAID.X ;  /* 0x0000000000027919 */ /* 0x001e240000002500 */
[----:B------:R-:W-:Y:S01]  /*3910*/  IMAD R0, R0, 0x14, R59 ;  /* 0x0000001400007824 */ /* 0x000fe200078e023b */
[----:B------:R-:W-:Y:S04]  /*3920*/  STS.128 [R56], R24 ;  /* 0x0000001838007388 */ /* 0x000fe80000000c00 */
[----:B------:R-:W-:Y:S04]  /*3930*/  STS.128 [R56+0x10], R28 ;  /* 0x0000101c38007388 */ /* 0x000fe80000000c00 */
[----:B------:R-:W-:Y:S04]  /*3940*/  STS.128 [R56+0x20], R32 ;  /* 0x0000202038007388 */ /* 0x000fe80000000c00 */
[----:B------:R-:W-:Y:S04]  /*3950*/  STS.128 [R56+0x30], R36 ;  /* 0x0000302438007388 */ /* 0x000fe80000000c00 */
[----:B------:R-:W-:Y:S01]  /*3960*/  STS.128 [R56+0x40], R40 ;  /* 0x0000402838007388 */ /* 0x000fe20000000c00 */
[----:B------:R-:W-:-:S03]  /*3970*/  NOP ;  /* 0x0000000000007918 */ /* 0x000fc60000000000 */
[----:B------:R-:W3:Y:S01]  /*3980*/  LDS R5, [R57] ;  /* 0x0000000039057984 */ /* 0x000ee20000000800 */
[----:B0-----:R-:W-:-:S03]  /*3990*/  IMAD R3, R2, 0x1180, RZ ;  /* 0x0000118002037824 */ /* 0x001fc600078e02ff */
[----:B------:R-:W0:Y:S02]  /*39a0*/  LDS R7, [R57+0x80] ;  /* 0x0000800039077984 */ /* 0x000e240000000800 */
[----:B------:R-:W-:Y:S02]  /*39b0*/  IADD3 R0, P0, PT, R3, R0, RZ ;  /* 0x0000000003007210 */ /* 0x000fe40007f1e0ff */
[----:B------:R-:W4:Y:S03]  /*39c0*/  LDS R9, [R57+0x100] ;  /* 0x0001000039097984 */ /* 0x000f260000000800 */
[----:B------:R-:W-:Y:S01]  /*39d0*/  IMAD.X R3, RZ, RZ, RZ, P0 ;  /* 0x000000ffff037224 */ /* 0x000fe200000e06ff */
[----:B------:R-:W5:Y:S01]  /*39e0*/  LDS R11, [R57+0x180] ;  /* 0x00018000390b7984 */ /* 0x000f620000000800 */
[----:B--2---:R-:W-:-:S03]  /*39f0*/  LEA R2, P0, R0, UR6, 0x2 ;  /* 0x0000000600027c11 */ /* 0x004fc6000f8010ff */
[----:B------:R-:W2:Y:S01]  /*3a00*/  LDS R13, [R57+0x200] ;  /* 0x00020000390d7984 */ /* 0x000ea20000000800 */
[----:B------:R-:W-:-:S03]  /*3a10*/  LEA.HI.X R3, R0, UR7, R3, 0x2, P0 ;  /* 0x0000000700037c11 */ /* 0x000fc600080f1403 */
[----:B------:R-:W1:Y:S04]  /*3a20*/  LDS R15, [R57+0x280] ;  /* 0x00028000390f7984 */ /* 0x000e680000000800 */
        /* <DEDUP_REMOVED lines=14> */
[----:B---3--:R-:W-:Y:S04]  /*3b10*/  STG.E desc[UR8][R2.64], R5 ;  /* 0x0000000502007986 */ /* 0x008fe8000c101908 */
[----:B0-----:R-:W-:Y:S04]  /*3b20*/  STG.E desc[UR8][R2.64+0x80], R7 ;  /* 0x0000800702007986 */ /* 0x001fe8000c101908 */
[----:B----4-:R-:W-:Y:S04]  /*3b30*/  STG.E desc[UR8][R2.64+0x100], R9 ;  /* 0x0001000902007986 */ /* 0x010fe8000c101908 */
[----:B-----5:R-:W-:Y:S04]  /*3b40*/  STG.E desc[UR8][R2.64+0x180], R11 ;  /* 0x0001800b02007986 */ /* 0x020fe8000c101908 */
[----:B--2---:R-:W-:Y:S04]  /*3b50*/  STG.E desc[UR8][R2.64+0x200], R13 ;  /* 0x0002000d02007986 */ /* 0x004fe8000c101908 */
[----:B-1----:R-:W-:Y:S04]  /*3b60*/  STG.E desc[UR8][R2.64+0x280], R15 ;  /* 0x0002800f02007986 */ /* 0x002fe8000c101908 */
        /* <DEDUP_REMOVED lines=13> */
[----:B------:R-:W-:Y:S01]  /*3c40*/  STG.E desc[UR8][R2.64+0x980], R43 ;  /* 0x0009802b02007986 */ /* 0x000fe2000c101908 */
[----:B------:R-:W-:Y:S05]  /*3c50*/  EXIT ;  /* 0x000000000000794d */ /* 0x000fea0003800000 */
.L_x_100:
[----:B------:R-:W-:-:S13]  /*3c60*/  ISETP.NE.AND P0, PT, R2, RZ, PT ;  /* 0x000000ff0200720c */ /* 0x000fda0003f05270 */
[----:B------:R-:W-:Y:S05]  /*3c70*/  @!P0 EXIT ;  /* 0x000000000000894d */ /* 0x000fea0003800000 */
[----:B------:R-:W0:Y:S01]  /*3c80*/  LDC.64 R4, c[0x0][0x380] ;  /* 0x0000e000ff047b82 */ /* 0x000e220000000a00 */
[----:B------:R-:W1:Y:S07]  /*3c90*/  S2R R3, SR_TID.X ;  /* 0x0000000000037919 */ /* 0x000e6e0000002100 */
[----:B------:R-:W2:Y:S01]  /*3ca0*/  LDC.64 R20, c[0x0][0x390] ;  /* 0x0000e400ff147b82 */ /* 0x000ea20000000a00 */
[----:B0-----:R-:W-:-:S05]  /*3cb0*/  IMAD.WIDE.U32 R4, R7, 0x4, R4 ;  /* 0x0000000407047825 */ /* 0x001fca00078e0004 */
[----:B------:R0:W3:Y:S01]  /*3cc0*/  LD.E.STRONG.SM R0, desc[UR8][R4.64] ;  /* 0x0000000804007980 */ /* 0x0000e2000c10b900 */
[C---:B-1----:R-:W-:Y:S02]  /*3cd0*/  LOP3.LUT R19, R3.reuse, 0x1f, RZ, 0xc0, !PT ;  /* 0x0000001f03137812 */ /* 0x042fe400078ec0ff */
[----:B------:R-:W-:-:S05]  /*3ce0*/  LOP3.LUT R6, R3, 0x3e0, RZ, 0xc0, !PT ;  /* 0x000003e003067812 */ /* 0x000fca00078ec0ff */
[----:B------:R-:W-:Y:S01]  /*3cf0*/  IMAD R19, R6, 0x14, R19 ;  /* 0x0000001406137824 */ /* 0x000fe200078e0213 */
[----:B--2---:R-:W-:-:S03]  /*3d00*/  LEA R6, P0, R7, R20, 0x2 ;  /* 0x0000001407067211 */ /* 0x004fc600078010ff */
[----:B------:R-:W-:Y:S01]  /*3d10*/  IMAD.SHL.U32 R9, R19, 0x4, RZ ;  /* 0x0000000413097824 */ /* 0x000fe200078e00ff */
[----:B------:R-:W-:Y:S01]  /*3d20*/  LEA.HI.X R7, R7, R21, RZ, 0x2, P0 ;  /* 0x0000001507077211 */ /* 0x000fe200000f14ff */
        /* <DEDUP_REMOVED lines=203> */
[C---:B0-----:R-:W-:Y:S01]  /*49e0*/  LEA R46, R3.reuse, UR4, 0x2 ;  /* 0x00000004032e7c11 */ /* 0x041fe2000f8e10ff */
[----:B------:R-:W-:Y:S01]  /*49f0*/  BSSY.RECONVERGENT B0, `(.L_x_116) ;  /* 0x0000116000007945 */ /* 0x000fe20003800200 */
[----:B------:R-:W-:Y:S02]  /*4a00*/  ISETP.NE.AND P6, PT, R3, RZ, PT ;  /* 0x000000ff0300720c */ /* 0x000fe40003fc5270 */
[----:B------:R-:W-:Y:S01]  /*4a10*/  ISETP.NE.AND P0, PT, R24, R25, PT ;  /* 0x000000191800720c */ /* 0x000fe20003f05270 */
[----:B------:R-:W-:Y:S01]  /*4a20*/  STS [R46+0x3fc], R43 ;  /* 0x0003fc2b2e007388 */ /* 0x000fe20000000800 */
[----:B------:R-:W-:Y:S01]  /*4a30*/  BAR.SYNC.DEFER_BLOCKING 0x0 ;  /* 0x0000000000007b1d */ /* 0x000fe20000010000 */
[----:B------:R-:W-:Y:S01]  /*4a40*/  ISETP.NE.AND P1, PT, R25, R26, PT ;  /* 0x0000001a1900720c */ /* 0x000fe20003f25270 */
[----:B------:R-:W-:Y:S01]  /*4a50*/  IMAD R25, R3, 0x14, RZ ;  /* 0x0000001403197824 */ /* 0x000fe200078e02ff */
[----:B------:R-:W-:Y:S02]  /*4a60*/  LOP3.LUT R0, R0, 0xffffbfff, RZ, 0xc0, !PT ;  /* 0xffffbfff00007812 */ /* 0x000fe400078ec0ff */
[----:B------:R-:W-:Y:S01]  /*4a70*/  ISETP.NE.AND P5, PT, R27, R28, PT ;  /* 0x0000001c1b00720c */ /* 0x000fe20003fa5270 */
[C---:B------:R-:W-:Y:S01]  /*4a80*/  VIADD R55, R25.reuse, 0x6 ;  /* 0x0000000619377836 */ /* 0x040fe20000000000 */
[----:B------:R-:W-:-:S02]  /*4a90*/  ISETP.NE.AND P3, PT, R25, R2, PT ;  /* 0x000000021900720c */ /* 0x000fc40003f65270 */
[----:B------:R-:W-:Y:S02]  /*4aa0*/  @P6 LOP3.LUT R0, R0, 0x4000, RZ, 0xfc, !PT ;  /* 0x0000400000006812 */ /* 0x000fe400078efcff */
[----:B------:R-:W-:Y:S01]  /*4ab0*/  ISETP.NE.AND P2, PT, R26, R27, PT ;  /* 0x0000001b1a00720c */ /* 0x000fe20003f45270 */
[----:B------:R-:W-:Y:S01]  /*4ac0*/  VIADD R27, R25, 0x1 ;  /* 0x00000001191b7836 */ /* 0x000fe20000000000 */
[----:B------:R-:W-:-:S04]  /*4ad0*/  LOP3.LUT R0, R0, 0xffffdfff, RZ, 0xc0, !PT ;  /* 0xffffdfff00007812 */ /* 0x000fc800078ec0ff */
[----:B------:R-:W-:Y:S01]  /*4ae0*/  ISETP.EQ.OR P0, PT, R27, R2, P0 ;  /* 0x000000021b00720c */ /* 0x000fe20000702670 */
[----:B------:R-:W-:-:S05]  /*4af0*/  VIADD R27, R25, 0x3 ;  /* 0x00000003191b7836 */ /* 0x000fca0000000000 */
[----:B------:R-:W-:Y:S01]  /*4b00*/  ISETP.EQ.OR P2, PT, R27, R2, P2 ;  /* 0x000000021b00720c */ /* 0x000fe20001742670 */
[----:B------:R-:W0:Y:S01]  /*4b10*/  @P6 LDS R53, [R46+0x3f8] ;  /* 0x0003f8002e356984 */ /* 0x000e220000000800 */
[----:B------:R-:W-:Y:S01]  /*4b20*/  VIADD R27, R25, 0x7 ;  /* 0x00000007191b7836 */ /* 0x000fe20000000000 */
[----:B0-----:R-:W-:Y:S01]  /*4b30*/  @P6 ISETP.NE.AND P4, PT, R53, R24, PT ;  /* 0x000000183500620c */ /* 0x001fe20003f85270 */
[----:B------:R-:W-:Y:S02]  /*4b40*/  IMAD.MOV.U32 R24, RZ, RZ, 0x1 ;  /* 0x00000001ff187424 */ /* 0x000fe400078e00ff */
[----:B------:R-:W-:Y:S01]  /*4b50*/  VIADD R53, R25, 0x2 ;  /* 0x0000000219357836 */ /* 0x000fe20000000000 */
[----:B------:R-:W-:Y:S02]  /*4b60*/  @P6 SEL R24, RZ, 0x1, !P4 ;  /* 0x00000001ff186807 */ /* 0x000fe40006000000 */
[----:B------:R-:W-:Y:S02]  /*4b70*/  ISETP.NE.AND P4, PT, R28, R29, PT ;  /* 0x0000001d1c00720c */ /* 0x000fe40003f85270 */
[----:B------:R-:W-:-:S02]  /*4b80*/  SEL R24, R24, 0x1, P3 ;  /* 0x0000000118187807 */ /* 0x000fc40001800000 */
[----:B------:R-:W-:Y:S01]  /*4b90*/  ISETP.NE.AND P3, PT, R29, R30, PT ;  /* 0x0000001e1d00720c */ /* 0x000fe20003f65270 */
[----:B------:R-:W-:Y:S01]  /*4ba0*/  VIADD R29, R25, 0x4 ;  /* 0x00000004191d7836 */ /* 0x000fe20000000000 */
[-C--:B------:R-:W-:Y:S01]  /*4bb0*/  ISETP.EQ.OR P1, PT, R53, R2.reuse, P1 ;  /* 0x000000023500720c */ /* 0x080fe20000f22670 */
[----:B------:R-:W-:Y:S01]  /*4bc0*/  VIADD R53, R25, 0x5 ;  /* 0x0000000519357836 */ /* 0x000fe20000000000 */
[----:B------:R-:W-:Y:S02]  /*4bd0*/  P2R R28, PR, RZ, 0x4 ;  /* 0x00000004ff1c7803 */ /* 0x000fe40000000000 */
[-C--:B------:R-:W-:Y:S02]  /*4be0*/  ISETP.EQ.OR P6, PT, R29, R2.reuse, P5 ;  /* 0x000000021d00720c */ /* 0x080fe40002fc2670 */
[-C--:B------:R-:W-:Y:S02]  /*4bf0*/  ISETP.EQ.OR P5, PT, R53, R2.reuse, P4 ;  /* 0x000000023500720c */ /* 0x080fe400027a2670 */
[----:B------:R-:W-:-:S02]  /*4c00*/  ISETP.EQ.OR P4, PT, R55, R2, P3 ;  /* 0x000000023700720c */ /* 0x000fc40001f82670 */
[----:B------:R-:W-:Y:S02]  /*4c10*/  ISETP.NE.AND P3, PT, R30, R31, PT ;  /* 0x0000001f1e00720c */ /* 0x000fe40003f65270 */
[----:B------:R-:W-:Y:S02]  /*4c20*/  P2R R29, PR, RZ, 0x1 ;  /* 0x00000001ff1d7803 */ /* 0x000fe40000000000 */
[----:B------:R-:W-:-:S03]  /*4c30*/  P2R R30, PR, RZ, 0x2 ;  /* 0x00000002ff1e7803 */ /* 0x000fc60000000000 */
[----:B------:R-:W-:Y:S02]  /*4c40*/  @P6 LOP3.LUT R0, R0, 0x2000, RZ, 0xfc, !PT ;  /* 0x0000200000006812 */ /* 0x000fe400078efcff */
[----:B------:R-:W-:Y:S02]  /*4c50*/  PLOP3.LUT P6, PT, P2, P0, P1, 0xfe, 0x0 ;  /* 0x000000000000781c */ /* 0x000fe400017c1f16 */
[----:B------:R-:W-:-:S04]  /*4c60*/  LOP3.LUT R0, R0, 0xffffefff, RZ, 0xc0, !PT ;  /* 0xffffefff00007812 */ /* 0x000fc800078ec0ff */
[----:B------:R-:W-:Y:S02]  /*4c70*/  @P5 LOP3.LUT R0, R0, 0x1000, RZ, 0xfc, !PT ;  /* 0x0000100000005812 */ /* 0x000fe400078efcff */
[----:B------:R-:W-:Y:S01]  /*4c80*/  ISETP.EQ.OR P5, PT, R27, R2, P3 ;  /* 0x000000021b00720c */ /* 0x000fe20001fa2670 */
[----:B------:R-:W-:Y:S01]  /*4c90*/  VIADD R27, R25, 0x8 ;  /* 0x00000008191b7836 */ /* 0x000fe20000000000 */
[----:B------:R-:W-:Y:S02]  /*4ca0*/  LOP3.LUT R0, R0, 0xfffff7ff, RZ, 0xc0, !PT ;  /* 0xfffff7ff00007812 */ /* 0x000fe400078ec0ff */
[----:B------:R-:W-:Y:S02]  /*4cb0*/  ISETP.NE.AND P3, PT, R31, R32, PT ;  /* 0x000000201f00720c */ /* 0x000fe40003f65270 */
[----:B------:R-:W-:Y:S02]  /*4cc0*/  @P4 LOP3.LUT R0, R0, 0x800, RZ, 0xfc, !PT ;  /* 0x0000080000004812 */ /* 0x000fe400078efcff */
[----:B------:R-:W-:Y:S01]  /*4cd0*/  ISETP.EQ.OR P3, PT, R27, R2, P3 ;  /* 0x000000021b00720c */ /* 0x000fe20001f62670 */
[----:B------:R-:W-:Y:S01]  /*4ce0*/  VIADD R27, R25, 0x9 ;  /* 0x00000009191b7836 */ /* 0x000fe20000000000 */
[----:B------:R-:W-:-:S04]  /*4cf0*/  LOP3.LUT R0, R0, 0xfffffbff, RZ, 0xc0, !PT ;  /* 0xfffffbff00007812 */ /* 0x000fc800078ec0ff */
[----:B------:R-:W-:-:S04]  /*4d00*/  @P5 LOP3.LUT R0, R0, 0x400, RZ, 0xfc, !PT ;  /* 0x0000040000005812 */ /* 0x000fc800078efcff */
[----:B------:R-:W-:-:S04]  /*4d10*/  LOP3.LUT R0, R0, 0xfffffdff, RZ, 0xc0, !PT ;  /* 0xfffffdff00007812 */ /* 0x000fc800078ec0ff */
[----:B------:R-:W-:Y:S02]  /*4d20*/  @P3 LOP3.LUT R0, R0, 0x200, RZ, 0xfc, !PT ;  /* 0x0000020000003812 */ /* 0x000fe400078efcff */
[----:B------:R-:W-:Y:S02]  /*4d30*/  ISETP.NE.AND P3, PT, R32, R33, PT ;  /* 0x000000212000720c */ /* 0x000fe40003f65270 */
[----:B------:R-:W-:Y:S02]  /*4d40*/  LOP3.LUT R0, R0, 0xfffffeff, RZ, 0xc0, !PT ;  /* 0xfffffeff00007812 */ /* 0x000fe400078ec0ff */
[----:B------:R-:W-:Y:S01]  /*4d50*/  ISETP.EQ.OR P4, PT, R27, R2, P3 ;  /* 0x000000021b00720c */ /* 0x000fe20001f82670 */
[----:B------:R-:W-:Y:S01]  /*4d60*/  VIADD R27, R25, 0xa ;  /* 0x0000000a191b7836 */ /* 0x000fe20000000000 */
[----:B------:R-:W-:-:S11]  /*4d70*/  ISETP.NE.AND P3, PT, R33, R34, PT ;  /* 0x000000222100720c */ /* 0x000fd60003f65270 */
[----:B------:R-:W-:Y:S02]  /*4d80*/  @P4 LOP3.LUT R0, R0, 0x100, RZ, 0xfc, !PT ;  /* 0x0000010000004812 */ /* 0x000fe400078efcff */
[----:B------:R-:W-:Y:S01]  /*4d90*/  ISETP.EQ.OR P4, PT, R27, R2, P3 ;  /* 0x000000021b00720c */ /* 0x000fe20001f82670 */
[----:B------:R-:W-:Y:S01]  /*4da0*/  VIADD R27, R25, 0xb ;  /* 0x0000000b191b7836 */ /* 0x000fe20000000000 */
[----:B------:R-:W-:Y:S02]  /*4db0*/  LOP3.LUT R0, R0, 0xffffff7f, RZ, 0xc0, !PT ;  /* 0xffffff7f00007812 */ /* 0x000fe400078ec0ff */
[----:B------:R-:W-:-:S09]  /*4dc0*/  ISETP.NE.AND P3, PT, R34, R35, PT ;  /* 0x000000232200720c */ /* 0x000fd20003f65270 */
        /* <DEDUP_REMOVED lines=13> */
[C---:B------:R-:W-:Y:S02]  /*4ea0*/  LOP3.LUT P2, RZ, R0.reuse, 0x20, RZ, 0xc0, !PT ;  /* 0x0000002000ff7812 */ /* 0x040fe4000784c0ff */
[C---:B------:R-:W-:Y:S02]  /*4eb0*/  LOP3.LUT P3, RZ, R0.reuse, 0x1000, RZ, 0xc0, !PT ;  /* 0x0000100000ff7812 */ /* 0x040fe4000786c0ff */
[----:B------:R-:W-:Y:S02]  /*4ec0*/  P2R R26, PR, RZ, 0x4 ;  /* 0x00000004ff1a7803 */ /* 0x000fe40000000000 */
[----:B------:R-:W-:-:S02]  /*4ed0*/  LOP3.LUT P0, RZ, R0, 0x2000, RZ, 0xc0, !PT ;  /* 0x0000200000ff7812 */ /* 0x000fc4000780c0ff */
[C---:B------:R-:W-:Y:S02]  /*4ee0*/  LOP3.LUT P2, RZ, R0.reuse, 0x80, RZ, 0xc0, !PT ;  /* 0x0000008000ff7812 */ /* 0x040fe4000784c0ff */
[----:B------:R-:W-:Y:S02]  /*4ef0*/  LOP3.LUT R0, R0, 0xffffffef, RZ, 0xc0, !PT ;  /* 0xffffffef00007812 */ /* 0x000fe400078ec0ff */
[----:B------:R-:W-:Y:S02]  /*4f00*/  PLOP3.LUT P6, PT, P3, P6, P0, 0xfe, 0x0 ;  /* 0x000000000000781c */ /* 0x000fe40001fcdf06 */
[----:B------:R-:W-:Y:S02]  /*4f10*/  ISETP.NE.AND P3, PT, R37, R38, PT ;  /* 0x000000262500720c */ /* 0x000fe40003f65270 */
[----:B------:R-:W-:Y:S02]  /*4f20*/  @P4 LOP3.LUT R0, R0, 0x10, RZ, 0xfc, !PT ;  /* 0x0000001000004812 */ /* 0x000fe400078efcff */
[----:B------:R-:W-:Y:S01]  /*4f30*/  ISETP.EQ.OR P0, PT, R27, R2, P3 ;  /* 0x000000021b00720c */ /* 0x000fe20001f02670 */
[----:B------:R-:W-:Y:S01]  /*4f40*/  VIADD R27, R25, 0xf ;  /* 0x0000000f191b7836 */ /* 0x000fe20000000000 */
[----:B------:R-:W-:-:S02]  /*4f50*/  LOP3.LUT P3, RZ, R0, 0x800, RZ, 0xc0, !PT ;  /* 0x0000080000ff7812 */ /* 0x000fc4000786c0ff */
[----:B------:R-:W-:Y:S02]  /*4f60*/  LOP3.LUT P1, RZ, R0, 0x100, RZ, 0xc0, !PT ;  /* 0x0000010000ff7812 */ /* 0x000fe4000782c0ff */
[----:B------:R-:W-:Y:S02]  /*4f70*/  PLOP3.LUT P6, PT, P5, P6, P3, 0xfe, 0x0 ;  /* 0x000000000000781c */ /* 0x000fe40002fcdf36 */
[----:B------:R-:W-:Y:S02]  /*4f80*/  ISETP.NE.AND P3, PT, R38, R39, PT ;  /* 0x000000272600720c */ /* 0x000fe40003f65270 */
[----:B------:R-:W-:Y:S02]  /*4f90*/  LOP3.LUT R0, R0, 0xfffffff7, RZ, 0xc0, !PT ;  /* 0xfffffff700007812 */ /* 0x000fe400078ec0ff */
[----:B------:R-:W-:Y:S01]  /*4fa0*/  ISETP.EQ.OR P5, PT, R27, R2, P3 ;  /* 0x000000021b00720c */ /* 0x000fe20001fa2670 */
[----:B------:R-:W-:Y:S01]  /*4fb0*/  VIADD R27, R25, 0x10 ;  /* 0x00000010191b7836 */ /* 0x000fe20000000000 */
[----:B------:R-:W-:-:S04]  /*4fc0*/  @P0 LOP3.LUT R0, R0, 0x8, RZ, 0xfc, !PT ;  /* 0x0000000800000812 */ /* 0x000fc800078efcff */
        /* <DEDUP_REMOVED lines=8> */
[----:B------:R-:W-:Y:S02]  /*5050*/  LOP3.LUT R0, R0, 0xfffffffd, RZ, 0xc0, !PT ;  /* 0xfffffffd00007812 */ /* 0x000fe400078ec0ff */
[----:B------:R-:W-:Y:S02]  /*5060*/  PLOP3.LUT P6, PT, P3, P6, P2, 0xfe, 0x0 ;  /* 0x000000000000781c */ /* 0x000fe40001fcdf26 */
[----:B------:R-:W-:Y:S02]  /*5070*/  ISETP.NE.AND P2, PT, R26, RZ, PT ;  /* 0x000000ff1a00720c */ /* 0x000fe40003f45270 */
[----:B------:R-:W-:Y:S02]  /*5080*/  ISETP.NE.AND P3, PT, R40, R41, PT ;  /* 0x000000292800720c */ /* 0x000fe40003f65270 */
[----:B------:R-:W-:Y:S02]  /*5090*/  PLOP3.LUT P6, PT, P4, P6, P2, 0xfe, 0x0 ;  /* 0x000000000000781c */ /* 0x000fe400027cdf26 */
[----:B------:R-:W-:Y:S01]  /*50a0*/  ISETP.EQ.OR P3, PT, R27, R2, P3 ;  /* 0x000000021b00720c */ /* 0x000fe20001f62670 */
[C---:B------:R-:W-:Y:S01]  /*50b0*/  VIADD R27, R25.reuse, 0x12 ;  /* 0x00000012191b7836 */ /* 0x040fe20000000000 */
[----:B------:R-:W-:Y:S01]  /*50c0*/  PLOP3.LUT P6, PT, P5, P6, P0, 0xfe, 0x0 ;  /* 0x000000000000781c */ /* 0x000fe20002fcdf06 */
[----:B------:R-:W-:Y:S01]  /*50d0*/  VIADD R25, R25, 0x13 ;  /* 0x0000001319197836 */ /* 0x000fe20000000000 */
[----:B------:R-:W-:-:S02]  /*50e0*/  @P1 LOP3.LUT R0, R0, 0x2, RZ, 0xfc, !PT ;  /* 0x0000000200001812 */ /* 0x000fc400078efcff */
[----:B------:R-:W-:Y:S02]  /*50f0*/  ISETP.NE.AND P2, PT, R28, RZ, PT ;  /* 0x000000ff1c00720c */ /* 0x000fe40003f45270 */
[----:B------:R-:W-:Y:S02]  /*5100*/  PLOP3.LUT P6, PT, P3, P6, P1, 0xfe, 0x0 ;  /* 0x000000000000781c */ /* 0x000fe40001fcdf16 */
[----:B------:R-:W-:Y:S02]  /*5110*/  P2R R28, PR, RZ, 0x8 ;  /* 0x00000008ff1c7803 */ /* 0x000fe40000000000 */
[----:B------:R-:W-:Y:S02]  /*5120*/  LOP3.LUT P3, RZ, R0, 0x4, RZ, 0xc0, !PT ;  /* 0x0000000400ff7812 */ /* 0x000fe4000786c0ff */
[----:B------:R-:W-:Y:S02]  /*5130*/  ISETP.NE.AND P0, PT, R29, RZ, PT ;  /* 0x000000ff1d00720c */ /* 0x000fe40003f05270 */
[----:B------:R-:W-:-:S02]  /*5140*/  P2R R39, PR, RZ, 0x8 ;  /* 0x00000008ff277803 */ /* 0x000fc40000000000 */
[----:B------:R-:W-:Y:S02]  /*5150*/  LOP3.LUT P3, RZ, R0, 0x8, RZ, 0xc0, !PT ;  /* 0x0000000800ff7812 */ /* 0x000fe4000786c0ff */
[----:B-1----:R-:W-:Y:S02]  /*5160*/  SEL R26, R4, RZ, !P0 ;  /* 0x000000ff041a7207 */ /* 0x002fe40004000000 */
[----:B------:R-:W-:Y:S02]  /*5170*/  P2R R38, PR, RZ, 0x8 ;  /* 0x00000008ff267803 */ /* 0x000fe40000000000 */
[----:B------:R-:W-:Y:S01]  /*5180*/  LOP3.LUT P3, RZ, R0, 0x10, RZ, 0xc0, !PT ;  /* 0x0000001000ff7812 */ /* 0x000fe2000786c0ff */
[----:B------:R-:W-:Y:S01]  /*5190*/  IMAD.IADD R26, R5, 0x1, R26 ;  /* 0x00000001051a7824 */ /* 0x000fe200078e021a */
[----:B------:R-:W-:Y:S02]  /*51a0*/  ISETP.NE.AND P4, PT, R41, R42, PT ;  /* 0x0000002a2900720c */ /* 0x000fe40003f85270 */
[----:B------:R-:W-:-:S02]  /*51b0*/  P2R R37, PR, RZ, 0x8 ;  /* 0x00000008ff257803 */ /* 0x000fc40000000000 */
[----:B------:R-:W-:Y:S02]  /*51c0*/  LOP3.LUT P3, RZ, R0, 0x20, RZ, 0xc0, !PT ;  /* 0x0000002000ff7812 */ /* 0x000fe4000786c0ff */
[----:B------:R-:W-:Y:S02]  /*51d0*/  ISETP.NE.AND P1, PT, R30, RZ, PT ;  /* 0x000000ff1e00720c */ /* 0x000fe40003f25270 */
[----:B------:R-:W-:Y:S02]  /*51e0*/  P2R R36, PR, RZ, 0x8 ;  /* 0x00000008ff247803 */ /* 0x000fe40000000000 */
[----:B------:R-:W-:Y:S02]  /*51f0*/  LOP3.LUT P3, RZ, R0, 0x40, RZ, 0xc0, !PT ;  /* 0x0000004000ff7812 */ /* 0x000fe4000786c0ff */
[----:B------:R-:W-:Y:S02]  /*5200*/  ISETP.EQ.OR P4, PT, R27, R2, P4 ;  /* 0x000000021b00720c */ /* 0x000fe40002782670 */
[----:B------:R-:W-:-:S02]  /*5210*/  P2R R35, PR, RZ, 0x8 ;  /* 0x00000008ff237803 */ /* 0x000fc40000000000 */
[----:B------:R-:W-:Y:S02]  /*5220*/  LOP3.LUT P3, RZ, R0, 0x80, RZ, 0xc0, !PT ;  /* 0x0000008000ff7812 */ /* 0x000fe4000786c0ff */
[----:B------:R-:W-:Y:S02]  /*5230*/  SEL R27, R26, RZ, !P1 ;  /* 0x000000ff1a1b7207 */ /* 0x000fe40004800000 */
[----:B------:R-:W-:Y:S02]  /*5240*/  P2R R34, PR, RZ, 0x8 ;  /* 0x00000008ff227803 */ /* 0x000fe40000000000 */
[----:B------:R-:W-:Y:S01]  /*5250*/  LOP3.LUT P3, RZ, R0, 0x100, RZ, 0xc0, !PT ;  /* 0x0000010000ff7812 */ /* 0x000fe2000786c0ff */
[----:B------:R-:W-:Y:S01]  /*5260*/  IMAD.IADD R27, R6, 0x1, R27 ;  /* 0x00000001061b7824 */ /* 0x000fe200078e021b */
[----:B------:R-:W-:Y:S02]  /*5270*/  ISETP.NE.AND P5, PT, R42, R43, PT ;  /* 0x0000002b2a00720c */ /* 0x000fe40003fa5270 */
[----:B------:R-:W-:-:S02]  /*5280*/  P2R R33, PR, RZ, 0x8 ;  /* 0x00000008ff217803 */ /* 0x000fc40000000000 */
[C---:B------:R-:W-:Y:S02]  /*5290*/  LOP3.LUT P3, RZ, R0.reuse, 0x200, RZ, 0xc0, !PT ;  /* 0x0000020000ff7812 */ /* 0x040fe4000786c0ff */
[----:B------:R-:W-:Y:S02]  /*52a0*/  SEL R26, R27, RZ, !P2 ;  /* 0x000000ff1b1a7207 */ /* 0x000fe40005000000 */
[----:B------:R-:W-:Y:S02]  /*52b0*/  P2R R32, PR, RZ, 0x8 ;  /* 0x00000008ff207803 */ /* 0x000fe40000000000 */
[----:B------:R-:W-:Y:S01]  /*52c0*/  LOP3.LUT P3, RZ, R0, 0x400, RZ, 0xc0, !PT ;  /* 0x0000040000ff7812 */ /* 0x000fe2000786c0ff */
[----:B------:R-:W-:Y:S01]  /*52d0*/  IMAD.IADD R26, R7, 0x1, R26 ;  /* 0x00000001071a7824 */ /* 0x000fe200078e021a */
[----:B------:R-:W-:Y:S02]  /*52e0*/  ISETP.EQ.OR P5, PT, R25, R2, P5 ;  /* 0x000000021900720c */ /* 0x000fe40002fa2670 */
[----:B------:R-:W-:-:S02]  /*52f0*/  P2R R31, PR, RZ, 0x8 ;  /* 0x00000008ff1f7803 */ /* 0x000fc40000000000 */
[C---:B------:R-:W-:Y:S02]  /*5300*/  LOP3.LUT P3, RZ, R0.reuse, 0x800, RZ, 0xc0, !PT ;  /* 0x0000080000ff7812 */ /* 0x040fe4000786c0ff */
[----:B------:R-:W-:Y:S02]  /*5310*/  PLOP3.LUT P6, PT, P5, P6, P4, 0xfe, 0x0 ;  /* 0x000000000000781c */ /* 0x000fe40002fcdf46 */
[----:B------:R-:W-:Y:S02]  /*5320*/  P2R R30, PR, RZ, 0x8 ;  /* 0x00000008ff1e7803 */ /* 0x000fe40000000000 */
[----:B------:R-:W-:Y:S02]  /*5330*/  LOP3.LUT P3, RZ, R0, 0x1000, RZ, 0xc0, !PT ;  /* 0x0000100000ff7812 */ /* 0x000fe4000786c0ff */
[----:B------:R-:W-:Y:S02]  /*5340*/  SEL R25, RZ, 0x1, !P6 ;  /* 0x00000001ff197807 */ /* 0x000fe40007000000 */
[----:B------:R-:W-:-:S02]  /*5350*/  P2R R29, PR, RZ, 0x8 ;  /* 0x00000008ff1d7803 */ /* 0x000fc40000000000 */
[C---:B------:R-:W-:Y:S02]  /*5360*/  LOP3.LUT P3, RZ, R0.reuse, 0x2000, RZ, 0xc0, !PT ;  /* 0x0000200000ff7812 */ /* 0x040fe4000786c0ff */
[----:B------:R-:W-:Y:S02]  /*5370*/  LOP3.LUT P6, RZ, R0, 0x2, RZ, 0xc0, !PT ;  /* 0x0000000200ff7812 */ /* 0x000fe400078cc0ff */
        /* <DEDUP_REMOVED lines=125> */
.L_x_117:
[----:B------:R-:W-:Y:S05]  /*5b50*/  BSYNC.RECONVERGENT B0 ;  /* 0x0000000000007941 */ /* 0x000fea0003800200 */
.L_x_116:
        /* <DEDUP_REMOVED lines=74> */
.L_x_115:
[----:B------:R-:W-:Y:S01]  /*6000*/  ISETP.NE.AND P0, PT, R3, RZ, PT ;  /* 0x000000ff0300720c */ /* 0x000fe20003f05270 */
[----:B------:R-:W-:Y:S01]  /*6010*/  IMAD.MOV.U32 R53, RZ, RZ, RZ ;  /* 0x000000ffff357224 */ /* 0x000fe200078e00ff */
[----:B0-----:R-:W-:-:S11]  /*6020*/  LOP3.LUT R0, R0, 0xfffffffd, RZ, 0xc0, !PT ;  /* 0xfffffffd00007812 */ /* 0x001fd600078ec0ff */
[----:B------:R-:W0:Y:S01]  /*6030*/  @!P0 LDC.64 R56, c[0x0][0x388] ;  /* 0x0000e200ff388b82 */ /* 0x000e220000000a00 */
[----:B------:R-:W-:Y:S01]  /*6040*/  IMAD R55, R3, 0x14, RZ ;  /* 0x0000001403377824 */ /* 0x000fe200078e02ff */
[----:B------:R-:W-:Y:S02]  /*6050*/  ISETP.NE.AND P4, PT, R24, R25, PT ;  /* 0x000000191800720c */ /* 0x000fe40003f85270 */
[----:B------:R-:W-:Y:S02]  /*6060*/  ISETP.NE.AND P3, PT, R25, R26, PT ;  /* 0x0000001a1900720c */ /* 0x000fe40003f65270 */
[----:B------:R-:W-:Y:S01]  /*6070*/  @P0 LOP3.LUT R0, R0, 0x2, RZ, 0xfc, !PT ;  /* 0x0000000200000812 */ /* 0x000fe200078efcff */
[----:B0-----:R-:W-:-:S05]  /*6080*/  @!P0 IMAD.WIDE.U32 R56, R58, 0x4, R56 ;  /* 0x000000043a388825 */ /* 0x001fca00078e0038 */
[----:B------:R0:W5:Y:S01]  /*6090*/  @!P0 LDG.E R53, desc[UR8][R56.64] ;  /* 0x0000000838358981 */ /* 0x000162000c1e1900 */
[C---:B------:R-:W-:Y:S01]  /*60a0*/  VIADD R59, R55.reuse, 0x1 ;  /* 0x00000001373b7836 */ /* 0x040fe20000000000 */
[----:B------:R-:W-:Y:S01]  /*60b0*/  ISETP.NE.AND P0, PT, R26, R27, PT ;  /* 0x0000001b1a00720c */ /* 0x000fe20003f05270 */
[----:B------:R-:W-:Y:S01]  /*60c0*/  VIADD R25, R55, 0x2 ;  /* 0x0000000237197836 */ /* 0x000fe20000000000 */
[----:B------:R-:W-:Y:S02]  /*60d0*/  LEA R26, R3, UR4, 0x2 ;  /* 0x00000004031a7c11 */ /* 0x000fe4000f8e10ff */
[-C--:B------:R-:W-:Y:S02]  /*60e0*/  ISETP.EQ.OR P4, PT, R59, R2.reuse, P4 ;  /* 0x000000023b00720c */ /* 0x080fe40002782670 */
[-C--:B------:R-:W-:Y:S01]  /*60f0*/  ISETP.EQ.OR P3, PT, R25, R2.reuse, P3 ;  /* 0x000000021900720c */ /* 0x080fe20001f62670 */
[----:B------:R-:W-:Y:S01]  /*6100*/  VIADD R25, R55, 0x3 ;  /* 0x0000000337197836 */ /* 0x000fe20000000000 */
[----:B-1----:R-:W-:Y:S01]  /*6110*/  SEL R46, R4, RZ, !P4 ;  /* 0x000000ff042e7207 */ /* 0x002fe20006000000 */
[----:B------:R-:W-:Y:S01]  /*6120*/  STS [R26+0x3fc], R43 ;  /* 0x0003fc2b1a007388 */ /* 0x000fe20000000800 */
[----:B------:R-:W-:Y:S03]  /*6130*/  BAR.SYNC.DEFER_BLOCKING 0x0 ;  /* 0x0000000000007b1d */ /* 0x000fe60000010000 */
[----:B------:R-:W-:Y:S01]  /*6140*/  IMAD.IADD R46, R5, 0x1, R46 ;  /* 0x00000001052e7824 */ /* 0x000fe200078e022e */
[----:B------:R-:W-:Y:S01]  /*6150*/  ISETP.EQ.OR P1, PT, R25, R2, P0 ;  /* 0x000000021900720c */ /* 0x000fe20000722670 */
[----:B------:R-:W-:Y:S01]  /*6160*/  VIADD R25, R55, 0x4 ;  /* 0x0000000437197836 */ /* 0x000fe20000000000 */
[----:B------:R-:W-:-:S02]  /*6170*/  ISETP.NE.AND P2, PT, R27, R28, PT ;  /* 0x0000001c1b00720c */ /* 0x000fc40003f45270 */
[----:B0-----:R-:W-:Y:S02]  /*6180*/  SEL R57, R46, RZ, !P3 ;  /* 0x000000ff2e397207 */ /* 0x001fe40005800000 */
[----:B------:R-:W-:Y:S02]  /*6190*/  ISETP.NE.AND P0, PT, R3, RZ, PT ;  /* 0x000000ff0300720c */ /* 0x000fe40003f05270 */
[----:B------:R-:W-:Y:S01]  /*61a0*/  LOP3.LUT R0, R0, 0xffffbfff, RZ, 0xc0, !PT ;  /* 0xffffbfff00007812 */ /* 0x000fe200078ec0ff */
[----:B------:R-:W-:Y:S01]  /*61b0*/  IMAD.IADD R57, R6, 0x1, R57 ;  /* 0x0000000106397824 */ /* 0x000fe200078e0239 */
[----:B------:R-:W-:Y:S01]  /*61c0*/  ISETP.EQ.OR P2, PT, R25, R2, P2 ;  /* 0x000000021900720c */ /* 0x000fe20001742670 */
[----:B------:R-:W-:Y:S02]  /*61d0*/  VIADD R25, R55, 0x5 ;  /* 0x0000000537197836 */ /* 0x000fe40000000000 */
[----:B------:R-:W-:Y:S02]  /*61e0*/  @P1 LOP3.LUT R0, R0, 0x4000, RZ, 0xfc, !PT ;  /* 0x0000400000001812 */ /* 0x000fe400078efcff */
[----:B------:R-:W-:-:S02]  /*61f0*/  SEL R46, R57, RZ, !P1 ;  /* 0x000000ff392e7207 */ /* 0x000fc40004800000 */
[----:B------:R-:W-:Y:S02]  /*6200*/  ISETP.NE.AND P1, PT, R28, R29, PT ;  /* 0x0000001d1c00720c */ /* 0x000fe40003f25270 */
[----:B------:R-:W-:Y:S01]  /*6210*/  LOP3.LUT R0, R0, 0xffffdfff, RZ, 0xc0, !PT ;  /* 0xffffdfff00007812 */ /* 0x000fe200078ec0ff */
[----:B------:R-:W-:Y:S01]  /*6220*/  IMAD.IADD R46, R7, 0x1, R46 ;  /* 0x00000001072e7824 */ /* 0x000fe200078e022e */
[----:B------:R-:W-:Y:S01]  /*6230*/  ISETP.EQ.OR P1, PT, R25, R2, P1 ;  /* 0x000000021900720c */ /* 0x000fe20000f22670 */
[----:B------:R-:W-:Y:S01]  /*6240*/  VIADD R25, R55, 0x6 ;  /* 0x0000000637197836 */ /* 0x000fe20000000000 */
[----:B------:R-:W-:Y:S02]  /*6250*/  @P2 LOP3.LUT R0, R0, 0x2000, RZ, 0xfc, !PT ;  /* 0x0000200000002812 */ /* 0x000fe400078efcff */
[----:B------:R-:W-:Y:S02]  /*6260*/  SEL R27, R46, RZ, !P2 ;  /* 0x000000ff2e1b7207 */ /* 0x000fe40005000000 */
[----:B------:R-:W-:-:S02]  /*6270*/  LOP3.LUT R0, R0, 0xffffefff, RZ, 0xc0, !PT ;  /* 0xffffefff00007812 */ /* 0x000fc400078ec0ff */
[----:B------:R-:W-:Y:S01]  /*6280*/  ISETP.NE.AND P2, PT, R40, R41, PT ;  /* 0x000000292800720c */ /* 0x000fe20003f45270 */
[----:B--2---:R-:W-:-:S04]  /*6290*/  IMAD.IADD R27, R8, 0x1, R27 ;  /* 0x00000001081b7824 */ /* 0x004fc800078e021b */
[----:B------:R-:W-:Y:S02]  /*62a0*/  @P1 LOP3.LUT R0, R0, 0x1000, RZ, 0xfc, !PT ;  /* 0x0000100000001812 */ /* 0x000fe400078efcff */
[----:B------:R-:W-:Y:S02]  /*62b0*/  SEL R28, R27, RZ, !P1 ;  /* 0x000000ff1b1c7207 */ /* 0x000fe40004800000 */
[----:B------:R-:W-:-:S03]  /*62c0*/  LOP3.LUT R0, R0, 0xfffff7ff, RZ, 0xc0, !PT ;  /* 0xfffff7ff00007812 */ /* 0x000fc600078ec0ff */
[----:B------:R-:W-:Y:S01]  /*62d0*/  IMAD.IADD R28, R9, 0x1, R28 ;  /* 0x00000001091c7824 */ /* 0x000fe200078e021c */
[----:B-----5:R0:W1:Y:S01]  /*62e0*/  @P0 LDS R53, [R26+0x3f8] ;  /* 0x0003f8001a350984 */ /* 0x0200620000000800 */
[----:B------:R-:W-:-:S04]  /*62f0*/  ISETP.NE.AND P0, PT, R29, R30, PT ;  /* 0x0000001e1d00720c */ /* 0x000fc80003f05270 */
[----:B------:R-:W-:Y:S01]  /*6300*/  ISETP.EQ.OR P0, PT, R25, R2, P0 ;  /* 0x000000021900720c */ /* 0x000fe20000702670 */
[----:B------:R-:W-:-:S03]  /*6310*/  VIADD R25, R55, 0x7 ;  /* 0x0000000737197836 */ /* 0x000fc60000000000 */
[----:B------:R-:W-:-:S05]  /*6320*/  SEL R27, R28, RZ, !P0 ;  /* 0x000000ff1c1b7207 */ /* 0x000fca0004000000 */
[----:B------:R-:W-:-:S04]  /*6330*/  IMAD.IADD R27, R10, 0x1, R27 ;  /* 0x000000010a1b7824 */ /* 0x000fc800078e021b */
[----:B------:R-:W-:Y:S02]  /*6340*/  @P0 LOP3.LUT R0, R0, 0x800, RZ, 0xfc, !PT ;  /* 0x0000080000000812 */ /* 0x000fe400078efcff */
[----:B------:R-:W-:Y:S02]  /*6350*/  ISETP.NE.AND P0, PT, R30, R31, PT ;  /* 0x0000001f1e00720c */ /* 0x000fe40003f05270 */
[----:B------:R-:W-:Y:S02]  /*6360*/  LOP3.LUT R0, R0, 0xfffffbff, RZ, 0xc0, !PT ;  /* 0xfffffbff00007812 */ /* 0x000fe400078ec0ff */
[----:B------:R-:W-:Y:S01]  /*6370*/  ISETP.EQ.OR P1, PT, R25, R2, P0 ;  /* 0x000000021900720c */ /* 0x000fe20000722670 */
[----:B------:R-:W-:Y:S01]  /*6380*/  VIADD R25, R55, 0x8 ;  /* 0x0000000837197836 */ /* 0x000fe20000000000 */
[----:B------:R-:W-:Y:S02]  /*6390*/  ISETP.NE.AND P0, PT, R31, R32, PT ;  /* 0x000000201f00720c */ /* 0x000fe40003f05270 */
[----:B0-----:R-:W-:-:S05]  /*63a0*/  SEL R26, R27, RZ, !P1 ;  /* 0x000000ff1b1a7207 */ /* 0x001fca0004800000 */
[----:B------:R-:W-:-:S04]  /*63b0*/  IMAD.IADD R26, R11, 0x1, R26 ;  /* 0x000000010b1a7824 */ /* 0x000fc800078e021a */
[----:B------:R-:W-:Y:S02]  /*63c0*/  @P1 LOP3.LUT R0, R0, 0x400, RZ, 0xfc, !PT ;  /* 0x0000040000001812 */ /* 0x000fe400078efcff */
[----:B------:R-:W-:Y:S01]  /*63d0*/  ISETP.EQ.OR P1, PT, R25, R2, P0 ;  /* 0x000000021900720c */ /* 0x000fe20000722670 */
[----:B------:R-:W-:Y:S01]  /*63e0*/  VIADD R25, R55, 0x9 ;  /* 0x0000000937197836 */ /* 0x000fe20000000000 */
[----:B------:R-:W-:Y:S02]  /*63f0*/  LOP3.LUT R0, R0, 0xfffffdff, RZ, 0xc0, !PT ;  /* 0xfffffdff00007812 */ /* 0x000fe400078ec0ff */
[----:B------:R-:W-:Y:S02]  /*6400*/  ISETP.NE.AND P0, PT, R32, R33, PT ;  /* 0x000000212000720c */ /* 0x000fe40003f05270 */
[----:B------:R-:W-:-:S05]  /*6410*/  SEL R27, R26, RZ, !P1 ;  /* 0x000000ff1a1b7207 */ /* 0x000fca0004800000 */
[----:B---3--:R-:W-:Y:S02]  /*6420*/  IMAD.IADD R27, R12, 0x1, R27 ;  /* 0x000000010c1b7824 */ /* 0x008fe400078e021b */
[----:B------:R-:W-:Y:S02]  /*6430*/  @P1 LOP3.LUT R0, R0, 0x200, RZ, 0xfc, !PT ;  /* 0x0000020000001812 */ /* 0x000fe400078efcff */
[----:B------:R-:W-:Y:S01]  /*6440*/  ISETP.EQ.OR P1, PT, R25, R2, P0 ;  /* 0x000000021900720c */ /* 0x000fe20000722670 */
[----:B------:R-:W-:Y:S01]  /*6450*/  VIADD R25, R55, 0xa ;  /* 0x0000000a37197836 */ /* 0x000fe20000000000 */
[----:B------:R-:W-:Y:S02]  /*6460*/  LOP3.LUT R0, R0, 0xfffffeff, RZ, 0xc0, !PT ;  /* 0xfffffeff00007812 */ /* 0x000fe400078ec0ff */
[----:B------:R-:W-:Y:S02]  /*6470*/  ISETP.NE.AND P0, PT, R33, R34, PT ;  /* 0x000000222100720c */ /* 0x000fe40003f05270 */
[----:B------:R-:W-:-:S05]  /*6480*/  SEL R26, R27, RZ, !P1 ;  /* 0x000000ff1b1a7207 */ /* 0x000fca0004800000 */
[----:B------:R-:W-:Y:S02]  /*6490*/  IMAD.IADD R26, R13, 0x1, R26 ;  /* 0x000000010d1a7824 */ /* 0x000fe400078e021a */
        /* <DEDUP_REMOVED lines=20> */
[----:B----4-:R-:W-:Y:S02]  /*65e0*/  IMAD.IADD R27, R16, 0x1, R27 ;  /* 0x00000001101b7824 */ /* 0x010fe400078e021b */
        /* <DEDUP_REMOVED lines=17> */
[----:B------:R-:W-:Y:S02]  /*6700*/  ISETP.NE.AND P0, PT, R39, R40, PT ;  /* 0x000000282700720c */ /* 0x000fe40003f05270 */
[----:B------:R-:W-:Y:S02]  /*6710*/  LOP3.LUT R0, R0, 0xfffffffb, RZ, 0xc0, !PT ;  /* 0xfffffffb00007812 */ /* 0x000fe400078ec0ff */
[----:B------:R-:W-:Y:S01]  /*6720*/  ISETP.EQ.OR P6, PT, R25, R2, P0 ;  /* 0x000000021900720c */ /* 0x000fe200007c2670 */
[----:B------:R-:W-:Y:S01]  /*6730*/  VIADD R25, R55, 0x11 ;  /* 0x0000001137197836 */ /* 0x000fe20000000000 */
[----:B------:R-:W-:-:S02]  /*6740*/  SEL R26, R27, RZ, !P1 ;  /* 0x000000ff1b1a7207 */ /* 0x000fc40004800000 */
[----:B------:R-:W-:Y:S02]  /*6750*/  P2R R36, PR, RZ, 0x40 ;  /* 0x00000040ff247803 */ /* 0x000fe40000000000 */
[----:B-1----:R-:W-:Y:S01]  /*6760*/  ISETP.NE.AND P0, PT, R53, R24, PT ;  /* 0x000000183500720c */ /* 0x002fe20003f05270 */
[----:B------:R-:W-:Y:S01]  /*6770*/  IMAD.IADD R26, R19, 0x1, R26 ;  /* 0x00000001131a7824 */ /* 0x000fe200078e021a */
[----:B------:R-:W-:Y:S02]  /*6780*/  @P1 LOP3.LUT R0, R0, 0x4, RZ, 0xfc, !PT ;  /* 0x0000000400001812 */ /* 0x000fe400078efcff */
[----:B------:R-:W-:Y:S02]  /*6790*/  ISETP.EQ.OR P5, PT, R55, R2, P0 ;  /* 0x000000023700720c */ /* 0x000fe400007a2670 */
[----:B------:R-:W-:Y:S02]  /*67a0*/  LOP3.LUT R0, R0, 0xfffffffe, RZ, 0xc0, !PT ;  /* 0xfffffffe00007812 */ /* 0x000fe400078ec0ff */
[----:B------:R-:W-:-:S02]  /*67b0*/  SEL R27, R26, RZ, !P6 ;  /* 0x000000ff1a1b7207 */ /* 0x000fc40007000000 */
[----:B------:R-:W-:Y:S02]  /*67c0*/  @P6 LOP3.LUT R0, R0, 0x1, RZ, 0xfc, !PT ;  /* 0x0000000100006812 */ /* 0x000fe400078efcff */
[----:B------:R-:W-:Y:S01]  /*67d0*/  ISETP.EQ.OR P2, PT, R25, R2, P2 ;  /* 0x000000021900720c */ /* 0x000fe20001742670 */
[----:B------:R-:W-:Y:S01]  /*67e0*/  IMAD.IADD R27, R20, 0x1, R27 ;  /* 0x00000001141b7824 */ /* 0x000fe200078e021b */
[C---:B------:R-:W-:Y:S01]  /*67f0*/  LOP3.LUT P6, RZ, R0.reuse, 0x8, RZ, 0xc0, !PT ;  /* 0x0000000800ff7812 */ /* 0x040fe200078cc0ff */
[C---:B------:R-:W-:Y:S01]  /*6800*/  VIADD R25, R55.reuse, 0x12 ;  /* 0x0000001237197836 */ /* 0x040fe20000000000 */
[C---:B------:R-:W-:Y:S01]  /*6810*/  LOP3.LUT P0, RZ, R0.reuse, 0x2000, RZ, 0xc0, !PT ;  /* 0x0000200000ff7812 */ /* 0x040fe2000780c0ff */
[----:B------:R-:W-:Y:S01]  /*6820*/  VIADD R55, R55, 0x13 ;  /* 0x0000001337377836 */ /* 0x000fe20000000000 */
[----:B------:R-:W-:Y:S02]  /*6830*/  P2R R34, PR, RZ, 0x40 ;  /* 0x00000040ff227803 */ /* 0x000fe40000000000 */
[----:B------:R-:W-:-:S02]  /*6840*/  LOP3.LUT P6, RZ, R0, 0x20, RZ, 0xc0, !PT ;  /* 0x0000002000ff7812 */ /* 0x000fc400078cc0ff */
[----:B------:R-:W-:Y:S02]  /*6850*/  SEL R24, R27, RZ, !P2 ;  /* 0x000000ff1b187207 */ /* 0x000fe40005000000 */
[----:B------:R-:W-:Y:S02]  /*6860*/  P2R R32, PR, RZ, 0x40 ;  /* 0x00000040ff207803 */ /* 0x000fe40000000000 */
[C---:B------:R-:W-:Y:S01]  /*6870*/  LOP3.LUT P6, RZ, R0.reuse, 0x80, RZ, 0xc0, !PT ;  /* 0x0000008000ff7812 */ /* 0x040fe200078cc0ff */
[----:B------:R-:W-:Y:S01]  /*6880*/  IMAD.IADD R24, R21, 0x1, R24 ;  /* 0x0000000115187824 */ /* 0x000fe200078e0218 */
[----:B------:R-:W-:Y:S02]  /*6890*/  P2R R37, PR, RZ, 0x4 ;  /* 0x00000004ff257803 */ /* 0x000fe40000000000 */
[----:B------:R-:W-:Y:S02]  /*68a0*/  P2R R30, PR, RZ, 0x40 ;  /* 0x00000040ff1e7803 */ /* 0x000fe40000000000 */
[----:B------:R-:W-:-:S02]  /*68b0*/  LOP3.LUT P6, RZ, R0, 0x200, RZ, 0xc0, !PT ;  /* 0x0000020000ff7812 */ /* 0x000fc400078cc0ff */
[----:B------:R-:W-:Y:S02]  /*68c0*/  ISETP.NE.AND P1, PT, R41, R42, PT ;  /* 0x0000002a2900720c */ /* 0x000fe40003f25270 */
[----:B------:R-:W-:Y:S02]  /*68d0*/  P2R R28, PR, RZ, 0x40 ;  /* 0x00000040ff1c7803 */ /* 0x000fe40000000000 */
[C---:B------:R-:W-:Y:S02]  /*68e0*/  LOP3.LUT P6, RZ, R0.reuse, 0x800, RZ, 0xc0, !PT ;  /* 0x0000080000ff7812 */ /* 0x040fe400078cc0ff */
[----:B------:R-:W-:Y:S02]  /*68f0*/  ISETP.EQ.OR P1, PT, R25, R2, P1 ;  /* 0x000000021900720c */ /* 0x000fe40000f22670 */
[----:B------:R-:W-:Y:S02]  /*6900*/  P2R R26, PR, RZ, 0x40 ;  /* 0x00000040ff1a7803 */ /* 0x000fe40000000000 */
[----:B------:R-:W-:-:S02]  /*6910*/  LOP3.LUT P6, RZ, R0, 0x4000, RZ, 0xc0, !PT ;  /* 0x0000400000ff7812 */ /* 0x000fc400078cc0ff */
[----:B------:R-:W-:Y:S02]  /*6920*/  LOP3.LUT R0, R0, 0xffff7fff, RZ, 0xc0, !PT ;  /* 0xffff7fff00007812 */ /* 0x000fe400078ec0ff */
[----:B------:R-:W-:Y:S02]  /*6930*/  SEL R25, R24, RZ, !P1 ;  /* 0x000000ff18197207 */ /* 0x000fe40004800000 */
[----:B------:R-:W-:Y:S02]  /*6940*/  @P5 LOP3.LUT R0, R0, 0x8000, RZ, 0xfc, !PT ;  /* 0x0000800000005812 */ /* 0x000fe400078efcff */
[----:B------:R-:W-:Y:S01]  /*6950*/  PLOP3.LUT P5, PT, P3, P4, P5, 0xfe, 0x0 ;  /* 0x000000000000781c */ /* 0x000fe20001fa9f56 */
[----:B------:R-:W-:Y:S01]  /*6960*/  IMAD.IADD R25, R22, 0x1, R25 ;  /* 0x0000000116197824 */ /* 0x000fe200078e0219 */
[----:B------:R-:W-:Y:S02]  /*6970*/  LOP3.LUT P2, RZ, R0, 0x4, RZ, 0xc0, !PT ;  /* 0x0000000400ff7812 */ /* 0x000fe4000784c0ff */
[----:B------:R-:W-:-:S02]  /*6980*/  PLOP3.LUT P5, PT, P0, P6, P5, 0xfe, 0x0 ;  /* 0x000000000000781c */ /* 0x000fc400007adf56 */
[----:B------:R-:W-:Y:S02]  /*6990*/  P2R R35, PR, RZ, 0x4 ;  /* 0x00000004ff237803 */ /* 0x000fe40000000000 */
[----:B------:R-:W-:Y:S02]  /*69a0*/  LOP3.LUT P2, RZ, R0, 0x10, RZ, 0xc0, !PT ;  /* 0x0000001000ff7812 */ /* 0x000fe4000784c0ff */
[----:B------:R-:W-:Y:S02]  /*69b0*/  ISETP.NE.AND P6, PT, R26, RZ, PT ;  /* 0x000000ff1a00720c */ /* 0x000fe40003fc5270 */
[----:B------:R-:W-:Y:S02]  /*69c0*/  P2R R33, PR, RZ, 0x4 ;  /* 0x00000004ff217803 */ /* 0x000fe40000000000 */
[----:B------:R-:W-:Y:S02]  /*69d0*/  LOP3.LUT P2, RZ, R0, 0x40, RZ, 0xc0, !PT ;  /* 0x0000004000ff7812 */ /* 0x000fe4000784c0ff */
[----:B------:R-:W-:-:S02]  /*69e0*/  ISETP.NE.AND P0, PT, R42, R43, PT ;  /* 0x0000002b2a00720c */ /* 0x000fc40003f05270 */
[----:B------:R-:W-:Y:S02]  /*69f0*/  P2R R31, PR, RZ, 0x4 ;  /* 0x00000004ff1f7803 */ /* 0x000fe40000000000 */
[C---:B------:R-:W-:Y:S02]  /*6a00*/  LOP3.LUT P2, RZ, R0.reuse, 0x100, RZ, 0xc0, !PT ;  /* 0x0000010000ff7812 */ /* 0x040fe4000784c0ff */
[----:B------:R-:W-:Y:S02]  /*6a10*/  ISETP.EQ.OR P0, PT, R55, R2, P0 ;  /* 0x000000023700720c */ /* 0x000fe40000702670 */
[----:B------:R-:W-:Y:S02]  /*6a20*/  P2R R29, PR, RZ, 0x4 ;  /* 0x00000004ff1d7803 */ /* 0x000fe40000000000 */
[----:B------:R-:W-:Y:S02]  /*6a30*/  LOP3.LUT P2, RZ, R0, 0x400, RZ, 0xc0, !PT ;  /* 0x0000040000ff7812 */ /* 0x000fe4000784c0ff */
[----:B------:R-:W-:-:S02]  /*6a40*/  SEL R24, R25, RZ, !P0 ;  /* 0x000000ff19187207 */ /* 0x000fc40004000000 */
[----:B------:R-:W-:Y:S02]  /*6a50*/  P2R R27, PR, RZ, 0x4 ;  /* 0x00000004ff1b7803 */ /* 0x000fe40000000000 */
[----:B------:R-:W-:-:S04]  /*6a60*/  LOP3.LUT P2, RZ, R0, 0x1000, RZ, 0xc0, !PT ;  /* 0x0000100000ff7812 */ /* 0x000fc8000784c0ff */
[----:B------:R-:W-:Y:S02]  /*6a70*/  PLOP3.LUT P5, PT, P6, P2, P5, 0xfe, 0x0 ;  /* 0x000000000000781c */ /* 0x000fe400037a5f56 */
[----:B------:R-:W-:Y:S01]  /*6a80*/  ISETP.NE.AND P2, PT, R27, RZ, PT ;  /* 0x000000ff1b00720c */ /* 0x000fe20003f45270 */
[----:B------:R-:W-:Y:S01]  /*6a90*/  IMAD.IADD R27, R23, 0x1, R24 ;  /* 0x00000001171b7824 */ /* 0x000fe200078e0218 */
[----:B------:R-:W-:-:S04]  /*6aa0*/  ISETP.NE.AND P6, PT, R28, RZ, PT ;  /* 0x000000ff1c00720c */ /* 0x000fc80003fc5270 */
[----:B------:R-:W-:Y:S01]  /*6ab0*/  PLOP3.LUT P5, PT, P6, P2, P5, 0xfe, 0x0 ;  /* 0x000000000000781c */ /* 0x000fe200037a5f56 */
[----:B------:R-:W0:Y:S01]  /*6ac0*/  SHFL.UP PT, R25, R27, 0x1, RZ ;  /* 0x042000001b197989 */ /* 0x000e2200000e00ff */
        /* <DEDUP_REMOVED lines=51> */
[----:B0-----:R-:W-:Y:S02]  /*6e00*/  SEL R31, R24, RZ, P5 ;  /* 0x000000ff181f7207 */ /* 0x001fe40002800000 */
[----:B------:R-:W-:Y:S02]  /*6e10*/  SEL R24, R29, RZ, P5 ;  /* 0x000000ff1d187207 */ /* 0x000fe40002800000 */
[----:B------:R-:W-:Y:S02]  /*6e20*/  ISETP.NE.AND P5, PT, R44, 0x1f, PT ;  /* 0x0000001f2c00780c */ /* 0x000fe40003fa5270 */
[----:B------:R-:W-:Y:S01]  /*6e30*/  LOP3.LUT R36, R31, R26, RZ, 0xfc, !PT ;  /* 0x0000001a1f247212 */ /* 0x000fe200078efcff */
[----:B------:R-:W-:-:S05]  /*6e40*/  IMAD.IADD R37, R27, 0x1, R24 ;  /* 0x000000011b257824 */ /* 0x000fca00078e0218 */
[----:B------:R-:W-:Y:S05]  /*6e50*/  SHFL.UP PT, R35, R37, 0x1, RZ ;  /* 0x0420000025237989 */ /* 0x000fea00000e00ff */
[----:B------:R-:W-:-:S05]  /*6e60*/  @!P5 LEA R33, R51, UR4, 0x3 ;  /* 0x000000043321dc11 */ /* 0x000fca000f8e18ff */
[----:B------:R-:W-:Y:S01]  /*6e70*/  @!P5 STS.64 [R33], R36 ;  /* 0x000000242100d388 */ /* 0x000fe20000000a00 */
[----:B------:R-:W-:Y:S06]  /*6e80*/  BAR.SYNC.DEFER_BLOCKING 0x0 ;  /* 0x0000000000007b1d */ /* 0x000fec0000010000 */
[----:B------:R-:W0:Y:S04]  /*6e90*/  LDS.128 R28, [UR4] ;  /* 0x00000004ff1c7984 */ /* 0x000e280008000c00 */
[----:B------:R-:W1:Y:S01]  /*6ea0*/  LDS.128 R24, [UR4+0x10] ;  /* 0x00001004ff187984 */ /* 0x000e620008000c00 */
[----:B0-----:R-:W-:-:S04]  /*6eb0*/  ISETP.NE.AND P5, PT, R30, RZ, PT ;  /* 0x000000ff1e00720c */ /* 0x001fc80003fa5270 */
[----:B------:R-:W-:Y:S02]  /*6ec0*/  SEL R32, R29, RZ, !P5 ;  /* 0x000000ff1d207207 */ /* 0x000fe40006800000 */
[----:B-1----:R-:W-:-:S03]  /*6ed0*/  ISETP.NE.AND P5, PT, R24, RZ, PT ;  /* 0x000000ff1800720c */ /* 0x002fc60003fa5270 */
[----:B------:R-:W-:Y:S01]  /*6ee0*/  IMAD.IADD R32, R31, 0x1, R32 ;  /* 0x000000011f207824 */ /* 0x000fe200078e0220 */
[----:B------:R-:W-:-:S04]  /*6ef0*/  LOP3.LUT R31, R30, R28, RZ, 0xfc, !PT ;  /* 0x0000001c1e1f7212 */ /* 0x000fc800078efcff */
[----:B------:R-:W-:Y:S02]  /*6f00*/  SEL R34, R32, RZ, !P5 ;  /* 0x000000ff20227207 */ /* 0x000fe40006800000 */
[----:B------:R-:W-:-:S03]  /*6f10*/  ISETP.NE.AND P5, PT, R51, 0x2, PT ;  /* 0x000000023300780c */ /* 0x000fc60003fa5270 */
[----:B------:R-:W-:Y:S01]  /*6f20*/  IMAD.IADD R34, R25, 0x1, R34 ;  /* 0x0000000119227824 */ /* 0x000fe200078e0222 */
[----:B------:R-:W-:Y:S02]  /*6f30*/  SEL R31, R31, R28, !P5 ;  /* 0x0000001c1f1f7207 */ /* 0x000fe40006800000 */
[----:B------:R-:W-:Y:S02]  /*6f40*/  SEL R29, R32, R29, !P5 ;  /* 0x0000001d201d7207 */ /* 0x000fe40006800000 */
[----:B------:R-:W-:Y:S02]  /*6f50*/  ISETP.NE.AND P5, PT, R26, RZ, PT ;  /* 0x000000ff1a00720c */ /* 0x000fe40003fa5270 */
[----:B------:R-:W-:Y:S02]  /*6f60*/  LOP3.LUT R25, R24, R30, R28, 0xfe, !PT ;  /* 0x0000001e18197212 */ /* 0x000fe400078efe1c */
[----:B------:R-:W-:Y:S02]  /*6f70*/  SEL R32, R34, RZ, !P5 ;  /* 0x000000ff22207207 */ /* 0x000fe40006800000 */
[----:B------:R-:W-:-:S02]  /*6f80*/  ISETP.NE.AND P5, PT, R51, 0x3, PT ;  /* 0x000000033300780c */ /* 0x000fc40003fa5270 */
[----:B------:R-:W-:Y:S01]  /*6f90*/  LOP3.LUT R24, R26, R25, RZ, 0xfc, !PT ;  /* 0x000000191a187212 */ /* 0x000fe200078efcff */
[----:B------:R-:W-:Y:S01]  /*6fa0*/  IMAD.IADD R32, R27, 0x1, R32 ;  /* 0x000000011b207824 */ /* 0x000fe200078e0220 */
[----:B------:R-:W-:Y:S02]  /*6fb0*/  SEL R31, R25, R31, !P5 ;  /* 0x0000001f191f7207 */ /* 0x000fe40006800000 */
[----:B------:R-:W-:Y:S02]  /*6fc0*/  SEL R29, R34, R29, !P5 ;  /* 0x0000001d221d7207 */ /* 0x000fe40006800000 */
[----:B------:R-:W-:Y:S01]  /*6fd0*/  ISETP.NE.AND P5, PT, R51, 0x4, PT ;  /* 0x000000043300780c */ /* 0x000fe20003fa5270 */
[----:B------:R-:W-:Y:S03]  /*6fe0*/  SHFL.UP PT, R34, R36, 0x1, RZ ;  /* 0x0420000024227989 */ /* 0x000fe600000e00ff */
[----:B------:R-:W-:-:S02]  /*6ff0*/  SEL R24, R24, R31, !P5 ;  /* 0x0000001f18187207 */ /* 0x000fc40006800000 */
[----:B------:R-:W-:Y:S02]  /*7000*/  SEL R27, R32, R29, !P5 ;  /* 0x0000001d201b7207 */ /* 0x000fe40006800000 */
[----:B------:R-:W0:Y:S02]  /*7010*/  LDS.128 R28, [UR4+0x20] ;  /* 0x00002004ff1c7984 */ /* 0x000e240008000c00 */
[C---:B0-----:R-:W-:Y:S02]  /*7020*/  ISETP.NE.AND P5, PT, R28.reuse, RZ, PT ;  /* 0x000000ff1c00720c */ /* 0x041fe40003fa5270 */
[----:B------:R-:W-:Y:S02]  /*7030*/  LOP3.LUT R25, R28, R26, R25, 0xfe, !PT ;  /* 0x0000001a1c197212 */ /* 0x000fe400078efe19 */
[----:B------:R-:W-:Y:S02]  /*7040*/  SEL R32, R32, RZ, !P5 ;  /* 0x000000ff20207207 */ /* 0x000fe40006800000 */
        /* <DEDUP_REMOVED lines=13> */
[----:B------:R-:W0:Y:S01]  /*7120*/  LDS.64 R28, [UR4+0x30] ;  /* 0x00003004ff1c7984 */ /* 0x000e220008000a00 */
[----:B------:R-:W-:Y:S02]  /*7130*/  SEL R27, R38, R27, !P6 ;  /* 0x0000001b261b7207 */ /* 0x000fe40007000000 */
[----:B------:R-:W-:Y:S02]  /*7140*/  @P5 ISETP.NE.AND P6, PT, R34, RZ, PT ;  /* 0x000000ff2200520c */ /* 0x000fe40003fc5270 */
[----:B------:R-:W-:Y:S02]  /*7150*/  @P5 LOP3.LUT R34, R24, R33, RZ, 0xfc, !PT ;  /* 0x0000002118225212 */ /* 0x000fe400078efcff */
[----:B------:R-:W-:Y:S02]  /*7160*/  @P5 SEL R26, R27, RZ, !P6 ;  /* 0x000000ff1b1a5207 */ /* 0x000fe40007000000 */
[----:B------:R-:W-:-:S13]  /*7170*/  ISETP.NE.AND P6, PT, R44, RZ, P5 ;  /* 0x000000ff2c00720c */ /* 0x000fda0002fc5270 */
[----:B------:R-:W-:-:S04]  /*7180*/  @P6 IMAD.IADD R27, R35, 0x1, R26 ;  /* 0x00000001231b6824 */ /* 0x000fc800078e021a */
[----:B------:R-:W-:Y:S01]  /*7190*/  @P5 IMAD.MOV.U32 R35, RZ, RZ, R27 ;  /* 0x000000ffff235224 */ /* 0x000fe200078e001b */
[C---:B0-----:R-:W-:Y:S02]  /*71a0*/  ISETP.NE.AND P6, PT, R28.reuse, RZ, PT ;  /* 0x000000ff1c00720c */ /* 0x041fe40003fc5270 */
[----:B------:R-:W-:Y:S02]  /*71b0*/  LOP3.LUT R33, R28, R30, R25, 0xfe, !PT ;  /* 0x0000001e1c217212 */ /* 0x000fe400078efe19 */
[----:B------:R-:W-:-:S05]  /*71c0*/  SEL R38, R38, RZ, !P6 ;  /* 0x000000ff26267207 */ /* 0x000fca0007000000 */
[----:B------:R-:W-:Y:S01]  /*71d0*/  IMAD.IADD R31, R29, 0x1, R38 ;  /* 0x000000011d1f7824 */ /* 0x000fe200078e0226 */
[----:B------:R-:W-:Y:S06]  /*71e0*/  @P5 BRA `(.L_x_119) ;  /* 0x0000000c00b05947 */ /* 0x000fec0003800000 */
        /* <DEDUP_REMOVED lines=19> */
.L_x_121:
        /* <DEDUP_REMOVED lines=29> */
.L_x_166:
        /* <DEDUP_REMOVED lines=64> */
.L_x_180:
[----:B------:R-:W-:Y:S05]  /*78f0*/  @!P5 BRA `(.L_x_123) ;  /* 0x000000040084d947 */ /* 0x000fea0003800000 */
[----:B------:R-:W-:-:S07]  /*7900*/  IMAD.MOV.U32 R40, RZ, RZ, 0x3a0 ;  /* 0x000003a0ff287424 */ /* 0x000fce00078e00ff */
.L_x_127:
[----:B------:R-:W-:Y:S01]  /*7910*/  SHF.R.U32.HI R40, RZ, 0x1, R40 ;  /* 0x00000001ff287819 */ /* 0x000fe20000011628 */
[----:B------:R-:W-:-:S04]  /*7920*/  IMAD.WIDE R42, R41, 0x10, R38 ;  /* 0x00000010292a7825 */ /* 0x000fc800078e0226 */
[----:B------:R-:W-:-:S07]  /*7930*/  IMAD.MOV.U32 R46, RZ, RZ, R40 ;  /* 0x000000ffff2e7224 */ /* 0x000fce00078e0028 */
.L_x_125:
        /* <DEDUP_REMOVED lines=29> */
.L_x_183:
        /* <DEDUP_REMOVED lines=63> */
.L_x_197:
[----:B------:R-:W-:Y:S05]  /*7f00*/  @P5 BRA `(.L_x_127) ;  /* 0xfffffff800805947 */ /* 0x000fea000383ffff */
.L_x_123:
        /* <DEDUP_REMOVED lines=17> */
.L_x_129:
[----:B------:R-:W-:Y:S05]  /*8020*/  BSYNC.RECONVERGENT B0 ;  /* 0x0000000000007941 */ /* 0x000fea0003800200 */
.L_x_128:
        /* <DEDUP_REMOVED lines=8> */
.L_x_119:
        /* <DEDUP_REMOVED lines=75> */
.L_x_118:
[----:B------:R-:W0:Y:S01]  /*8560*/  S2R R24, SR_LANEID ;  /* 0x0000000000187919 */ /* 0x000e220000000000 */
[----:B------:R-:W-:Y:S01]  /*8570*/  BAR.SYNC.DEFER_BLOCKING 0x0 ;  /* 0x0000000000007b1d */ /* 0x000fe20000010000 */
[----:B------:R-:W-:Y:S01]  /*8580*/  ISETP.NE.AND P0, PT, R3, RZ, PT ;  /* 0x000000ff0300720c */ /* 0x000fe20003f05270 */
[----:B------:R-:W-:-:S04]  /*8590*/  IMAD.IADD R23, R23, 0x1, R0 ;  /* 0x0000000117177824 */ /* 0x000fc800078e0200 */
[----:B------:R-:W1:Y:S01]  /*85a0*/  LDCU.64 UR6, c[0x0][0x398] ;  /* 0x00007300ff0677ac */ /* 0x000e620008000a00 */
[----:B------:R-:W2:Y:S01]  /*85b0*/  S2R R28, SR_TID.X ;  /* 0x00000000001c7919 */ /* 0x000ea20000002100 */
[----:B------:R-:W3:Y:S01]  /*85c0*/  S2R R3, SR_CTAID.X ;  /* 0x0000000000037919 */ /* 0x000ee20000002500 */
[----:B0-----:R-:W-:Y:S02]  /*85d0*/  IMAD R26, R24, 0x4c, R49 ;  /* 0x0000004c181a7824 */ /* 0x001fe400078e0231 */
[----:B------:R-:W0:Y:S03]  /*85e0*/  S2R R24, SR_TID.X ;  /* 0x0000000000187919 */ /* 0x000e260000002100 */
[----:B------:R4:W-:Y:S04]  /*85f0*/  STS.128 [R26], R4 ;  /* 0x000000041a007388 */ /* 0x0009e80000000c00 */
[----:B------:R-:W-:Y:S01]  /*8600*/  STS.128 [R26+0x10], R8 ;  /* 0x000010081a007388 */ /* 0x000fe20000000c00 */
[----:B--2---:R-:W-:-:S03]  /*8610*/  LOP3.LUT R51, R28, 0x3e0, RZ, 0xc0, !PT ;  /* 0x000003e01c337812 */ /* 0x004fc600078ec0ff */
[----:B------:R-:W-:Y:S04]  /*8620*/  STS.128 [R26+0x20], R12 ;  /* 0x0000200c1a007388 */ /* 0x000fe80000000c00 */
[----:B------:R-:W-:Y:S04]  /*8630*/  STS.128 [R26+0x30], R16 ;  /* 0x000030101a007388 */ /* 0x000fe80000000c00 */
[----:B------:R-:W-:Y:S01]  /*8640*/  STS.128 [R26+0x40], R20 ;  /* 0x000040141a007388 */ /* 0x000fe20000000c00 */
[----:B------:R-:W-:-:S03]  /*8650*/  NOP ;  /* 0x0000000000007918 */ /* 0x000fc60000000000 */
[----:B------:R-:W-:Y:S01]  /*8660*/  LDS R25, [R49] ;  /* 0x0000000031197984 */ /* 0x000fe20000000800 */
[----:B----4-:R-:W-:-:S03]  /*8670*/  LOP3.LUT R4, R28, 0x1f, RZ, 0xc0, !PT ;  /* 0x0000001f1c047812 */ /* 0x010fc600078ec0ff */
[----:B------:R-:W-:Y:S01]  /*8680*/  LDS R27, [R49+0x80] ;  /* 0x00008000311b7984 */ /* 0x000fe20000000800 */
[C---:B0-----:R-:W-:Y:S01]  /*8690*/  LOP3.LUT R6, R24.reuse, 0x3e0, RZ, 0xc0, !PT ;  /* 0x000003e018067812 */ /* 0x041fe200078ec0ff */
[----:B------:R-:W-:Y:S02]  /*86a0*/  IMAD R53, R51, 0x14, R4 ;  /* 0x0000001433357824 */ /* 0x000fe400078e0204 */
[----:B------:R-:W-:Y:S01]  /*86b0*/  LDS R5, [R49+0x100] ;  /* 0x0001000031057984 */ /* 0x000fe20000000800 */
[----:B---3--:R-:W-:Y:S02]  /*86c0*/  IMAD R4, R3, 0x1180, RZ ;  /* 0x0000118003047824 */ /* 0x008fe400078e02ff */
[C---:B------:R-:W-:Y:S01]  /*86d0*/  VIADD R51, R53.reuse, 0x60 ;  /* 0x0000006035337836 */ /* 0x040fe20000000000 */
[----:B------:R-:W-:Y:S01]  /*86e0*/  LDS R7, [R49+0x180] ;  /* 0x0001800031077984 */ /* 0x000fe20000000800 */
[C---:B------:R-:W-:Y:S02]  /*86f0*/  VIADD R55, R53.reuse, 0x80 ;  /* 0x0000008035377836 */ /* 0x040fe40000000000 */
[----:B------:R-:W-:Y:S01]  /*8700*/  VIADD R57, R53, 0xc0 ;  /* 0x000000c035397836 */ /* 0x000fe20000000000 */
        /* <DEDUP_REMOVED lines=18> */
[----:B0-----:R-:W-:-:S02]  /*8830*/  LOP3.LUT R49, R24, 0x1f, RZ, 0xc0, !PT ;  /* 0x0000001f18317812 */ /* 0x001fc400078ec0ff */
[----:B------:R-:W-:-:S03]  /*8840*/  IADD3 R3, P0, PT, R4, R53, RZ ;  /* 0x0000003504037210 */ /* 0x000fc60007f1e0ff */
[----:B------:R-:W-:Y:S02]  /*8850*/  IMAD R6, R6, 0x14, R49 ;  /* 0x0000001406067824 */ /* 0x000fe400078e0231 */
[----:B------:R-:W-:Y:S02]  /*8860*/  VIADD R49, R53, 0x40 ;  /* 0x0000004035317836 */ /* 0x000fe40000000000 */
[----:B------:R-:W-:Y:S01]  /*8870*/  IMAD.X R4, RZ, RZ, RZ, P0 ;  /* 0x000000ffff047224 */ /* 0x000fe200000e06ff */
[----:B-1----:R-:W-:-:S04]  /*8880*/  LEA R2, P0, R3, UR6, 0x2 ;  /* 0x0000000603027c11 */ /* 0x002fc8000f8010ff */
[----:B------:R-:W-:Y:S01]  /*8890*/  LEA.HI.X R3, R3, UR7, R4, 0x2, P0 ;  /* 0x0000000703037c11 */ /* 0x000fe200080f1404 */
[----:B------:R-:W0:Y:S02]  /*88a0*/  LDS R0, [UR4+0x4600] ;  /* 0x00460004ff007984 */ /* 0x000e240008000800 */
[-C--:B0-----:R-:W-:Y:S02]  /*88b0*/  ISETP.GE.AND P5, PT, R53, R0.reuse, PT ;  /* 0x000000003500720c */ /* 0x081fe40003fa6270 */
[-C--:B------:R-:W-:Y:S01]  /*88c0*/  ISETP.GE.AND P4, PT, R49, R0.reuse, PT ;  /* 0x000000003100720c */ /* 0x080fe20003f86270 */
[C---:B------:R-:W-:Y:S01]  /*88d0*/  VIADD R49, R6.reuse, 0x20 ;  /* 0x0000002006317836 */ /* 0x040fe20000000000 */
[-C--:B------:R-:W-:Y:S01]  /*88e0*/  ISETP.GE.AND P3, PT, R51, R0.reuse, PT ;  /* 0x000000003300720c */ /* 0x080fe20003f66270 */
[----:B------:R-:W-:Y:S01]  /*88f0*/  VIADD R51, R6, 0xa0 ;  /* 0x000000a006337836 */ /* 0x000fe20000000000 */
[-C--:B------:R-:W-:Y:S02]  /*8900*/  ISETP.GE.AND P2, PT, R55, R0.reuse, PT ;  /* 0x000000003700720c */ /* 0x080fe40003f46270 */
[-C--:B------:R-:W-:Y:S01]  /*8910*/  ISETP.GE.AND P1, PT, R49, R0.reuse, PT ;  /* 0x000000003100720c */ /* 0x080fe20003f26270 */
[----:B------:R-:W-:Y:S01]  /*8920*/  VIADD R49, R53, 0xe0 ;  /* 0x000000e035317836 */ /* 0x000fe20000000000 */
[-C--:B------:R-:W-:Y:S01]  /*8930*/  ISETP.GE.AND P0, PT, R51, R0.reuse, PT ;  /* 0x000000003300720c */ /* 0x080fe20003f06270 */
[----:B------:R-:W-:Y:S01]  /*8940*/  VIADD R51, R53, 0x100 ;  /* 0x0000010035337836 */ /* 0x000fe20000000000 */
[-C--:B------:R-:W-:Y:S01]  /*8950*/  ISETP.GE.AND P6, PT, R57, R0.reuse, PT ;  /* 0x000000003900720c */ /* 0x080fe20003fc6270 */
        /* <DEDUP_REMOVED lines=8> */
[C---:B------:R-:W-:Y:S02]  /*89e0*/  VIADD R49, R6.reuse, 0x160 ;  /* 0x0000016006317836 */ /* 0x040fe40000000000 */
[----:B0-----:R-:W-:Y:S01]  /*89f0*/  VIADD R25, R6, 0x180 ;  /* 0x0000018006197836 */ /* 0x001fe20000000000 */
[----:B------:R0:W-:Y:S01]  /*8a00*/  @!P2 STG.E desc[UR8][R2.64+0x200], R9 ;  /* 0x000200090200a986 */ /* 0x0001e2000c101908 */
[----:B------:R-:W-:Y:S01]  /*8a10*/  ISETP.GE.AND P2, PT, R51, R0, PT ;  /* 0x000000003300720c */ /* 0x000fe20003f46270 */
[----:B------:R-:W-:-:S02]  /*8a20*/  VIADD R53, R53, 0x1e0 ;  /* 0x000001e035357836 */ /* 0x000fc40000000000 */
[C---:B-1----:R-:W-:Y:S01]  /*8a30*/  VIADD R5, R6.reuse, 0x1a0 ;  /* 0x000001a006057836 */ /* 0x042fe20000000000 */
[----:B------:R0:W-:Y:S01]  /*8a40*/  @!P1 STG.E desc[UR8][R2.64+0x80], R27 ;  /* 0x0000801b02009986 */ /* 0x0001e2000c101908 */
[-C--:B------:R-:W-:Y:S01]  /*8a50*/  ISETP.GE.AND P1, PT, R49, R0.reuse, PT ;  /* 0x000000003100720c */ /* 0x080fe20003f26270 */
[----:B--2---:R-:W-:Y:S02]  /*8a60*/  VIADD R7, R6, 0x1c0 ;  /* 0x000001c006077836 */ /* 0x004fe40000000000 */
[----:B------:R0:W-:Y:S01]  /*8a70*/  @!P0 STG.E desc[UR8][R2.64+0x280], R11 ;  /* 0x0002800b02008986 */ /* 0x0001e2000c101908 */
[----:B------:R-:W-:-:S03]  /*8a80*/  ISETP.GE.AND P0, PT, R25, R0, PT ;  /* 0x000000001900720c */ /* 0x000fc60003f06270 */
[----:B------:R0:W-:Y:S01]  /*8a90*/  @!P6 STG.E desc[UR8][R2.64+0x300], R13 ;  /* 0x0003000d0200e986 */ /* 0x0001e2000c101908 */
[-C--:B------:R-:W-:Y:S01]  /*8aa0*/  ISETP.GE.AND P6, PT, R5, R0.reuse, PT ;  /* 0x000000000500720c */ /* 0x080fe20003fc6270 */
[C---:B------:R-:W-:Y:S02]  /*8ab0*/  VIADD R5, R6.reuse, 0x200 ;  /* 0x0000020006057836 */ /* 0x040fe40000000000 */
[----:B------:R0:W-:Y:S03]  /*8ac0*/  @!P3 STG.E desc[UR8][R2.64+0x480], R19 ;  /* 0x000480130200b986 */ /* 0x0001e6000c101908 */
        /* <DEDUP_REMOVED lines=21> */
.L_x_105:
[----:B------:R-:W-:Y:S01]  /*8c20*/  BSSY B1, `(.L_x_130) ;  /* 0x0000006000017945 */ /* 0x000fe20003800000 */
[----:B------:R-:W-:Y:S01]  /*8c30*/  PLOP3.LUT P5, PT, P5, PT, PT, 0x8, 0x80 ;  /* 0x000000000080781c */ /* 0x000fe20002fae170 */
[----:B------:R-:W-:-:S12]  /*8c40*/  IMAD.MOV.U32 R60, RZ, RZ, -0x1 ;  /* 0xffffffffff3c7424 */ /* 0x000fd800078e00ff */
[----:B------:R-:W-:Y:S05]  /*8c50*/  WARPSYNC.COLLECTIVE R60, `(.L_x_131) ;  /* 0x000000003c087348 */ /* 0x000fea0003c00000 */
[----:B------:R-:W-:Y:S01]  /*8c60*/  VOTE.ANY P5, P5 ;  /* 0x0000000000ff7806 */ /* 0x000fe200028a0100 */
[----:B------:R-:W-:-:S12]  /*8c70*/  ENDCOLLECTIVE ;  /* 0x000000000000791b */ /* 0x000fd80003800000 */
.L_x_131:
[----:B------:R-:W-:Y:S05]  /*8c80*/  BSYNC B1 ;  /* 0x0000000000017941 */ /* 0x000fea0003800000 */
.L_x_130:
[----:B------:R-:W-:Y:S05]  /*8c90*/  BRA `(.L_x_132) ;  /* 0xffffff9800ec7947 */ /* 0x000fea000383ffff */
.L_x_107:
        /* <DEDUP_REMOVED lines=10> */
.L_x_134:
[----:B------:R-:W-:Y:S05]  /*8d40*/  BSYNC B1 ;  /* 0x0000000000017941 */ /* 0x000fea0003800000 */
.L_x_133:
        /* <DEDUP_REMOVED lines=12> */
.L_x_135:
[-C--:B------:R-:W-:Y:S02]  /*8e10*/  ISETP.GE.AND P1, PT, R0, R67.reuse, PT ;  /* 0x000000430000720c */ /* 0x080fe40003f26270 */
[----:B------:R-:W-:Y:S01]  /*8e20*/  ISETP.GT.AND P3, PT, R46, R67, PT ;  /* 0x000000432e00720c */ /* 0x000fe20003f64270 */
[----:B------:R-:W-:Y:S02]  /*8e30*/  IMAD.MOV.U32 R59, RZ, RZ, R45 ;  /* 0x000000ffff3b7224 */ /* 0x000fe400078e002d */
[----:B------:R-:W-:-:S10]  /*8e40*/  IMAD.MOV.U32 R52, RZ, RZ, R68 ;  /* 0x000000ffff347224 */ /* 0x000fd400078e0044 */
[----:B------:R-:W-:Y:S05]  /*8e50*/  WARPSYNC.COLLECTIVE R60, `(.L_x_136) ;  /* 0x000000003c087348 */ /* 0x000fea0003c00000 */
[----:B------:R0:W1:Y:S02]  /*8e60*/  SHFL.DOWN P5, R68, R59, R66, R67 ;  /* 0x080000423b447389 */ /* 0x00006400000a0043 */
[----:B01----:R-:W-:Y:S05]  /*8e70*/  ENDCOLLECTIVE ;  /* 0x000000000000791b */ /* 0x003fea0003800000 */
.L_x_136:
        /* <DEDUP_REMOVED lines=12> */
.L_x_137:
[----:B------:R-:W-:Y:S02]  /*8f40*/  IMAD.MOV.U32 R59, RZ, RZ, R50 ;  /* 0x000000ffff3b7224 */ /* 0x000fe400078e0032 */
[----:B------:R-:W-:-:S07]  /*8f50*/  IMAD.MOV.U32 R62, RZ, RZ, R68 ;  /* 0x000000ffff3e7224 */ /* 0x000fce00078e0044 */
[----:B------:R-:W-:Y:S05]  /*8f60*/  WARPSYNC.COLLECTIVE R60, `(.L_x_138) ;  /* 0x000000003c087348 */ /* 0x000fea0003c00000 */
[----:B------:R0:W1:Y:S02]  /*8f70*/  SHFL.DOWN P5, R68, R59, R66, R67 ;  /* 0x080000423b447389 */ /* 0x00006400000a0043 */
[----:B01----:R-:W-:Y:S05]  /*8f80*/  ENDCOLLECTIVE ;  /* 0x000000000000791b */ /* 0x003fea0003800000 */
.L_x_138:
        /* <DEDUP_REMOVED lines=10> */
.L_x_139:
[----:B------:R-:W-:Y:S01]  /*9030*/  IMAD.MOV.U32 R59, RZ, RZ, R44 ;  /* 0x000000ffff3b7224 */ /* 0x000fe200078e002c */
[----:B------:R-:W-:-:S07]  /*9040*/  SEL R45, R68, RZ, !P3 ;  /* 0x000000ff442d7207 */ /* 0x000fce0005800000 */
[----:B------:R-:W-:Y:S05]  /*9050*/  WARPSYNC.COLLECTIVE R60, `(.L_x_140) ;  /* 0x000000003c087348 */ /* 0x000fea0003c00000 */
[----:B------:R0:W1:Y:S02]  /*9060*/  SHFL.DOWN P5, R68, R59, R66, R67 ;  /* 0x080000423b447389 */ /* 0x00006400000a0043 */
[----:B01----:R-:W-:Y:S05]  /*9070*/  ENDCOLLECTIVE ;  /* 0x000000000000791b */ /* 0x003fea0003800000 */
.L_x_140:
[----:B------:R-:W-:-:S05]  /*9080*/  LOP3.LUT P1, R64, R50, RZ, R45, 0xfa, !PT ;  /* 0x000000ff32407212 */ /* 0x000fca000782fa2d */
[----:B------:R-:W-:Y:S02]  /*9090*/  IMAD.MOV.U32 R59, RZ, RZ, R64 ;  /* 0x000000ffff3b7224 */ /* 0x000fe400078e0040 */
[----:B------:R-:W-:Y:S02]  /*90a0*/  IMAD.MOV.U32 R66, RZ, RZ, 0x8 ;  /* 0x00000008ff427424 */ /* 0x000fe400078e00ff */
[----:B------:R-:W-:-:S07]  /*90b0*/  IMAD.MOV.U32 R63, RZ, RZ, R68 ;  /* 0x000000ffff3f7224 */ /* 0x000fce00078e0044 */
[----:B------:R-:W-:Y:S05]  /*90c0*/  WARPSYNC.COLLECTIVE R60, `(.L_x_141) ;  /* 0x000000003c087348 */ /* 0x000fea0003c00000 */
[----:B------:R0:W1:Y:S02]  /*90d0*/  SHFL.DOWN P5, R68, R59, R66, R67 ;  /* 0x080000423b447389 */ /* 0x00006400000a0043 */
[----:B01----:R-:W-:Y:S05]  /*90e0*/  ENDCOLLECTIVE ;  /* 0x000000000000791b */ /* 0x003fea0003800000 */
.L_x_141:
        /* <DEDUP_REMOVED lines=11> */
.L_x_142:
[----:B------:R-:W-:-:S05]  /*91a0*/  LOP3.LUT P2, R50, R64, RZ, R45, 0xfa, !PT ;  /* 0x000000ff40327212 */ /* 0x000fca000784fa2d */
[----:B------:R-:W-:Y:S02]  /*91b0*/  IMAD.MOV.U32 R59, RZ, RZ, R50 ;  /* 0x000000ffff3b7224 */ /* 0x000fe400078e0032 */
[----:B------:R-:W-:Y:S02]  /*91c0*/  IMAD.MOV.U32 R66, RZ, RZ, 0x10 ;  /* 0x00000010ff427424 */ /* 0x000fe400078e00ff */
[----:B------:R-:W-:-:S07]  /*91d0*/  IMAD.MOV.U32 R52, RZ, RZ, R68 ;  /* 0x000000ffff347224 */ /* 0x000fce00078e0044 */
[----:B------:R-:W-:Y:S05]  /*91e0*/  WARPSYNC.COLLECTIVE R60, `(.L_x_143) ;  /* 0x000000003c087348 */ /* 0x000fea0003c00000 */
[----:B------:R0:W1:Y:S02]  /*91f0*/  SHFL.DOWN P5, R68, R59, R66, R67 ;  /* 0x080000423b447389 */ /* 0x00006400000a0043 */
[----:B01----:R-:W-:Y:S05]  /*9200*/  ENDCOLLECTIVE ;  /* 0x000000000000791b */ /* 0x003fea0003800000 */
.L_x_143:
        /* <DEDUP_REMOVED lines=9> */
.L_x_144:
        /* <DEDUP_REMOVED lines=10> */
.L_x_145:
[----:B------:R-:W-:-:S05]  /*9340*/  IADD3 R62, P1, PT, R44, 0x200, RZ ;  /* 0x000002002c3e7810 */ /* 0x000fca0007f3e0ff */
[----:B------:R-:W-:Y:S01]  /*9350*/  IMAD.X R63, RZ, RZ, R45, P1 ;  /* 0x000000ffff3f7224 */ /* 0x000fe200008e062d */
[----:B------:R-:W-:Y:S07]  /*9360*/  BRA `(.L_x_146) ;  /* 0xffffff9800387947 */ /* 0x000fee000383ffff */
.L_x_109:
[----:B------:R-:W-:Y:S01]  /*9370*/  BSSY B1, `(.L_x_147) ;  /* 0x0000006000017945 */ /* 0x000fe20003800000 */
[----:B------:R-:W-:Y:S01]  /*9380*/  PLOP3.LUT P5, PT, P5, PT, PT, 0x8, 0x80 ;  /* 0x000000000080781c */ /* 0x000fe20002fae170 */
[----:B------:R-:W-:-:S12]  /*9390*/  IMAD.MOV.U32 R60, RZ, RZ, -0x1 ;  /* 0xffffffffff3c7424 */ /* 0x000fd800078e00ff */
[----:B------:R-:W-:Y:S05]  /*93a0*/  WARPSYNC.COLLECTIVE R60, `(.L_x_148) ;  /* 0x000000003c087348 */ /* 0x000fea0003c00000 */
[----:B------:R-:W-:Y:S01]  /*93b0*/  VOTE.ANY P5, P5 ;  /* 0x0000000000ff7806 */ /* 0x000fe200028a0100 */
[----:B------:R-:W-:-:S12]  /*93c0*/  ENDCOLLECTIVE ;  /* 0x000000000000791b */ /* 0x000fd80003800000 */
.L_x_148:
[----:B------:R-:W-:Y:S05]  /*93d0*/  BSYNC B1 ;  /* 0x0000000000017941 */ /* 0x000fea0003800000 */
.L_x_147:
[----:B------:R-:W-:Y:S05]  /*93e0*/  BRA `(.L_x_149) ;  /* 0xffffff9800a87947 */ /* 0x000fea000383ffff */
.L_x_111:
[----:B------:R-:W-:Y:S01]  /*93f0*/  BSSY B1, `(.L_x_150) ;  /* 0x0000006000017945 */ /* 0x000fe20003800000 */
[----:B------:R-:W-:Y:S01]  /*9400*/  PLOP3.LUT P5, PT, P5, PT, PT, 0x8, 0x80 ;  /* 0x000000000080781c */ /* 0x000fe20002fae170 */
[----:B------:R-:W-:-:S12]  /*9410*/  IMAD.MOV.U32 R60, RZ, RZ, -0x1 ;  /* 0xffffffffff3c7424 */ /* 0x000fd800078e00ff */
[----:B------:R-:W-:Y:S05]  /*9420*/  WARPSYNC.COLLECTIVE R60, `(.L_x_151) ;  /* 0x000000003c087348 */ /* 0x000fea0003c00000 */
[----:B------:R-:W-:Y:S01]  /*9430*/  VOTE.ANY R60, PT, P5 ;  /* 0x00000000003c7806 */ /* 0x000fe200028e0100 */
[----:B------:R-:W-:Y:S06]  /*9440*/  ENDCOLLECTIVE ;  /* 0x000000000000791b */ /* 0x000fec0003800000 */
.L_x_151:
[----:B------:R-:W-:Y:S05]  /*9450*/  BSYNC B1 ;  /* 0x0000000000017941 */ /* 0x000fea0003800000 */
.L_x_150:
        /* <DEDUP_REMOVED lines=12> */
.L_x_152:
[----:B------:R-:W-:Y:S01]  /*9520*/  ISETP.GE.AND P0, PT, R0, R67, PT ;  /* 0x000000430000720c */ /* 0x000fe20003f06270 */
[----:B------:R-:W-:Y:S02]  /*9530*/  IMAD.MOV.U32 R59, RZ, RZ, R45 ;  /* 0x000000ffff3b7224 */ /* 0x000fe400078e002d */
[----:B------:R-:W-:-:S10]  /*9540*/  IMAD.MOV.U32 R58, RZ, RZ, R68 ;  /* 0x000000ffff3a7224 */ /* 0x000fd400078e0044 */
[----:B------:R-:W-:Y:S05]  /*9550*/  WARPSYNC.COLLECTIVE R60, `(.L_x_153) ;  /* 0x000000003c087348 */ /* 0x000fea0003c00000 */
[----:B------:R0:W1:Y:S02]  /*9560*/  SHFL.DOWN P5, R68, R59, R66, R67 ;  /* 0x080000423b447389 */ /* 0x00006400000a0043 */
[----:B01----:R-:W-:Y:S05]  /*9570*/  ENDCOLLECTIVE ;  /* 0x000000000000791b */ /* 0x003fea0003800000 */
.L_x_153:
        /* <DEDUP_REMOVED lines=11> */
.L_x_154:
[----:B------:R-:W-:Y:S01]  /*9630*/  ISETP.GT.AND P0, PT, R45, R67, PT ;  /* 0x000000432d00720c */ /* 0x000fe20003f04270 */
[----:B------:R-:W-:Y:S02]  /*9640*/  IMAD.MOV.U32 R59, RZ, RZ, R58 ;  /* 0x000000ffff3b7224 */ /* 0x000fe400078e003a */
[----:B------:R-:W-:-:S10]  /*9650*/  IMAD.MOV.U32 R44, RZ, RZ, R68 ;  /* 0x000000ffff2c7224 */ /* 0x000fd400078e0044 */
[----:B------:R-:W-:Y:S05]  /*9660*/  WARPSYNC.COLLECTIVE R60, `(.L_x_155) ;  /* 0x000000003c087348 */ /* 0x000fea0003c00000 */
[----:B------:R0:W1:Y:S02]  /*9670*/  SHFL.DOWN P5, R68, R59, R66, R67 ;  /* 0x080000423b447389 */ /* 0x00006400000a0043 */
[----:B01----:R-:W-:Y:S05]  /*9680*/  ENDCOLLECTIVE ;  /* 0x000000000000791b */ /* 0x003fea0003800000 */
.L_x_155:
        /* <DEDUP_REMOVED lines=9> */
.L_x_156:
        /* <DEDUP_REMOVED lines=9> */
.L_x_157:
        /* <DEDUP_REMOVED lines=10> */
.L_x_158:
[----:B------:R-:W-:Y:S02]  /*9850*/  IMAD.MOV.U32 R59, RZ, RZ, R58 ;  /* 0x000000ffff3b7224 */ /* 0x000fe400078e003a */
[----:B------:R-:W-:-:S07]  /*9860*/  IMAD.MOV.U32 R69, RZ, RZ, R68 ;  /* 0x000000ffff457224 */ /* 0x000fce00078e0044 */
[----:B------:R-:W-:Y:S05]  /*9870*/  WARPSYNC.COLLECTIVE R60, `(.L_x_159) ;  /* 0x000000003c087348 */ /* 0x000fea0003c00000 */
[----:B------:R0:W1:Y:S02]  /*9880*/  SHFL.DOWN P5, R68, R59, R66, R67 ;  /* 0x080000423b447389 */ /* 0x00006400000a0043 */
[----:B01----:R-:W-:Y:S05]  /*9890*/  ENDCOLLECTIVE ;  /* 0x000000000000791b */ /* 0x003fea0003800000 */
.L_x_159:
        /* <DEDUP_REMOVED lines=10> */
.L_x_160:
[----:B------:R-:W-:Y:S01]  /*9940*/  ISETP.GT.AND P1, PT, R44, R67, PT ;  /* 0x000000432c00720c */ /* 0x000fe20003f24270 */
[----:B------:R-:W-:-:S04]  /*9950*/  IMAD.IADD R45, R58, 0x1, R45 ;  /* 0x000000013a2d7824 */ /* 0x000fc800078e022d */
[----:B------:R-:W-:Y:S02]  /*9960*/  IMAD.MOV.U32 R59, RZ, RZ, R45 ;  /* 0x000000ffff3b7224 */ /* 0x000fe400078e002d */
[----:B------:R-:W-:-:S07]  /*9970*/  IMAD.MOV.U32 R58, RZ, RZ, R68 ;  /* 0x000000ffff3a7224 */ /* 0x000fce00078e0044 */
[----:B------:R-:W-:Y:S05]  /*9980*/  WARPSYNC.COLLECTIVE R60, `(.L_x_161) ;  /* 0x000000003c087348 */ /* 0x000fea0003c00000 */
[----:B------:R0:W1:Y:S02]  /*9990*/  SHFL.DOWN P5, R68, R59, R66, R67 ;  /* 0x080000423b447389 */ /* 0x00006400000a0043 */
[----:B01----:R-:W-:Y:S05]  /*99a0*/  ENDCOLLECTIVE ;  /* 0x000000000000791b */ /* 0x003fea0003800000 */
.L_x_161:
        /* <DEDUP_REMOVED lines=13> */
.L_x_162:
[----:B------:R-:W-:Y:S05]  /*9a80*/  BRA `(.L_x_163) ;  /* 0xffffff9400fc7947 */ /* 0x000fea000383ffff */
.L_x_120:
[----:B------:R-:W-:Y:S01]  /*9a90*/  BSSY B0, `(.L_x_164) ;  /* 0x0000006000007945 */ /* 0x000fe20003800000 */
[----:B------:R-:W-:Y:S01]  /*9aa0*/  PLOP3.LUT P5, PT, P5, PT, PT, 0x8, 0x80 ;  /* 0x000000000080781c */ /* 0x000fe20002fae170 */
[----:B------:R-:W-:-:S12]  /*9ab0*/  IMAD.MOV.U32 R60, RZ, RZ, -0x1 ;  /* 0xffffffffff3c7424 */ /* 0x000fd800078e00ff */
[----:B------:R-:W-:Y:S05]  /*9ac0*/  WARPSYNC.COLLECTIVE R60, `(.L_x_165) ;  /* 0x000000003c087348 */ /* 0x000fea0003c00000 */
[----:B------:R-:W-:Y:S01]  /*9ad0*/  VOTE.ANY P5, P5 ;  /* 0x0000000000ff7806 */ /* 0x000fe200028a0100 */
[----:B------:R-:W-:-:S12]  /*9ae0*/  ENDCOLLECTIVE ;  /* 0x000000000000791b */ /* 0x000fd80003800000 */
.L_x_165:
[----:B------:R-:W-:Y:S05]  /*9af0*/  BSYNC B0 ;  /* 0x0000000000007941 */ /* 0x000fea0003800000 */
.L_x_164:
[----:B------:R-:W-:Y:S05]  /*9b00*/  BRA `(.L_x_166) ;  /* 0xffffffd800787947 */ /* 0x000fea000383ffff */
.L_x_122:
[----:B------:R-:W-:Y:S01]  /*9b10*/  BSSY B0, `(.L_x_167) ;  /* 0x0000006000007945 */ /* 0x000fe20003800000 */
[----:B------:R-:W-:Y:S01]  /*9b20*/  PLOP3.LUT P5, PT, P5, PT, PT, 0x8, 0x80 ;  /* 0x000000000080781c */ /* 0x000fe20002fae170 */
[----:B------:R-:W-:-:S12]  /*9b30*/  IMAD.MOV.U32 R60, RZ, RZ, -0x1 ;  /* 0xffffffffff3c7424 */ /* 0x000fd800078e00ff */
[----:B------:R-:W-:Y:S05]  /*9b40*/  WARPSYNC.COLLECTIVE R60, `(.L_x_168) ;  /* 0x000000003c087348 */ /* 0x000fea0003c00000 */
[----:B------:R-:W-:Y:S01]  /*9b50*/  VOTE.ANY R60, PT, P5 ;  /* 0x00000000003c7806 */ /* 0x000fe200028e0100 */
[----:B------:R-:W-:Y:S06]  /*9b60*/  ENDCOLLECTIVE ;  /* 0x000000000000791b */ /* 0x000fec0003800000 */
.L_x_168:
[----:B------:R-:W-:Y:S05]  /*9b70*/  BSYNC B0 ;  /* 0x0000000000007941 */ /* 0x000fea0003800000 */
.L_x_167:
        /* <DEDUP_REMOVED lines=12> */
.L_x_169:
[----:B------:R-:W-:Y:S02]  /*9c40*/  IMAD.MOV.U32 R59, RZ, RZ, R25 ;  /* 0x000000ffff3b7224 */ /* 0x000fe400078e0019 */
[----:B------:R-:W-:-:S07]  /*9c50*/  IMAD.MOV.U32 R30, RZ, RZ, R68 ;  /* 0x000000ffff1e7224 */ /* 0x000fce00078e0044 */
[----:B------:R-:W-:Y:S05]  /*9c60*/  WARPSYNC.COLLECTIVE R60, `(.L_x_170) ;  /* 0x000000003c087348 */ /* 0x000fea0003c00000 */
[----:B------:R0:W1:Y:S02]  /*9c70*/  SHFL.DOWN P5, R68, R59, R66, R67 ;  /* 0x080000423b447389 */ /* 0x00006400000a0043 */
[----:B01----:R-:W-:Y:S05]  /*9c80*/  ENDCOLLECTIVE ;  /* 0x000000000000791b */ /* 0x003fea0003800000 */
.L_x_170:
        /* <DEDUP_REMOVED lines=13> */
.L_x_171:
[----:B------:R-:W-:Y:S02]  /*9d60*/  IMAD.MOV.U32 R59, RZ, RZ, R32 ;  /* 0x000000ffff3b7224 */ /* 0x000fe400078e0020 */
[----:B------:R-:W-:-:S07]  /*9d70*/  IMAD.MOV.U32 R25, RZ, RZ, R68 ;  /* 0x000000ffff197224 */ /* 0x000fce00078e0044 */
[----:B------:R-:W-:Y:S05]  /*9d80*/  WARPSYNC.COLLECTIVE R60, `(.L_x_172) ;  /* 0x000000003c087348 */ /* 0x000fea0003c00000 */
[----:B------:R0:W1:Y:S02]  /*9d90*/  SHFL.DOWN P5, R68, R59, R66, R67 ;  /* 0x080000423b447389 */ /* 0x00006400000a0043 */
[----:B01----:R-:W-:Y:S05]  /*9da0*/  ENDCOLLECTIVE ;  /* 0x000000000000791b */ /* 0x003fea0003800000 */
.L_x_172:
        /* <DEDUP_REMOVED lines=12> */
.L_x_173:
[----:B------:R-:W-:Y:S02]  /*9e70*/  IMAD.MOV.U32 R59, RZ, RZ, R40 ;  /* 0x000000ffff3b7224 */ /* 0x000fe400078e0028 */
[----:B------:R-:W-:-:S07]  /*9e80*/  IMAD.MOV.U32 R25, RZ, RZ, R68 ;  /* 0x000000ffff197224 */ /* 0x000fce00078e0044 */
[----:B------:R-:W-:Y:S05]  /*9e90*/  WARPSYNC.COLLECTIVE R60, `(.L_x_174) ;  /* 0x000000003c087348 */ /* 0x000fea0003c00000 */
[----:B------:R0:W1:Y:S02]  /*9ea0*/  SHFL.DOWN P5, R68, R59, R66, R67 ;  /* 0x080000423b447389 */ /* 0x00006400000a0043 */
[----:B01----:R-:W-:Y:S05]  /*9eb0*/  ENDCOLLECTIVE ;  /* 0x000000000000791b */ /* 0x003fea0003800000 */
.L_x_174:
        /* <DEDUP_REMOVED lines=13> */
.L_x_175:
[----:B------:R-:W-:Y:S02]  /*9f90*/  IMAD.MOV.U32 R59, RZ, RZ, R32 ;  /* 0x000000ffff3b7224 */ /* 0x000fe400078e0020 */
[----:B------:R-:W-:-:S07]  /*9fa0*/  IMAD.MOV.U32 R25, RZ, RZ, R68 ;  /* 0x000000ffff197224 */ /* 0x000fce00078e0044 */
[----:B------:R-:W-:Y:S05]  /*9fb0*/  WARPSYNC.COLLECTIVE R60, `(.L_x_176) ;  /* 0x000000003c087348 */ /* 0x000fea0003c00000 */
[----:B------:R0:W1:Y:S02]  /*9fc0*/  SHFL.DOWN P5, R68, R59, R66, R67 ;  /* 0x080000423b447389 */ /* 0x00006400000a0043 */
[----:B01----:R-:W-:Y:S05]  /*9fd0*/  ENDCOLLECTIVE ;  /* 0x000000000000791b */ /* 0x003fea0003800000 */
.L_x_176:
        /* <DEDUP_REMOVED lines=14> */
.L_x_177:
[----:B------:R-:W-:Y:S02]  /*a0c0*/  IMAD.MOV.U32 R59, RZ, RZ, R40 ;  /* 0x000000ffff3b7224 */ /* 0x000fe400078e0028 */
[----:B------:R-:W-:-:S07]  /*a0d0*/  IMAD.MOV.U32 R25, RZ, RZ, R68 ;  /* 0x000000ffff197224 */ /* 0x000fce00078e0044 */
[----:B------:R-:W-:Y:S05]  /*a0e0*/  WARPSYNC.COLLECTIVE R60, `(.L_x_178) ;  /* 0x000000003c087348 */ /* 0x000fea0003c00000 */
[----:B------:R0:W1:Y:S02]  /*a0f0*/  SHFL.DOWN P5, R68, R59, R66, R67 ;  /* 0x080000423b447389 */ /* 0x00006400000a0043 */
[----:B01----:R-:W-:Y:S05]  /*a100*/  ENDCOLLECTIVE ;  /* 0x000000000000791b */ /* 0x003fea0003800000 */
.L_x_178:
        /* <DEDUP_REMOVED lines=11> */
.L_x_179:
[----:B------:R-:W-:Y:S05]  /*a1c0*/  BRA `(.L_x_180) ;  /* 0xffffffd400c87947 */ /* 0x000fea000383ffff */
.L_x_124:
[----:B------:R-:W-:Y:S01]  /*a1d0*/  BSSY B0, `(.L_x_181) ;  /* 0x0000006000007945 */ /* 0x000fe20003800000 */
[----:B------:R-:W-:Y:S01]  /*a1e0*/  PLOP3.LUT P5, PT, P5, PT, PT, 0x8, 0x80 ;  /* 0x000000000080781c */ /* 0x000fe20002fae170 */
[----:B------:R-:W-:-:S12]  /*a1f0*/  IMAD.MOV.U32 R60, RZ, RZ, -0x1 ;  /* 0xffffffffff3c7424 */ /* 0x000fd800078e00ff */
[----:B------:R-:W-:Y:S05]  /*a200*/  WARPSYNC.COLLECTIVE R60, `(.L_x_182) ;  /* 0x000000003c087348 */ /* 0x000fea0003c00000 */
[----:B------:R-:W-:Y:S01]  /*a210*/  VOTE.ANY P5, P5 ;  /* 0x0000000000ff7806 */ /* 0x000fe200028a0100 */
[----:B------:R-:W-:-:S12]  /*a220*/  ENDCOLLECTIVE ;  /* 0x000000000000791b */ /* 0x000fd80003800000 */
.L_x_182:
[----:B------:R-:W-:Y:S05]  /*a230*/  BSYNC B0 ;  /* 0x0000000000007941 */ /* 0x000fea0003800000 */
.L_x_181:
[----:B------:R-:W-:Y:S05]  /*a240*/  BRA `(.L_x_183) ;  /* 0xffffffd800307947 */ /* 0x000fea000383ffff */
.L_x_126:
[----:B------:R-:W-:Y:S01]  /*a250*/  BSSY B0, `(.L_x_184) ;  /* 0x0000006000007945 */ /* 0x000fe20003800000 */
[----:B------:R-:W-:Y:S01]  /*a260*/  PLOP3.LUT P5, PT, P5, PT, PT, 0x8, 0x80 ;  /* 0x000000000080781c */ /* 0x000fe20002fae170 */
[----:B------:R-:W-:-:S12]  /*a270*/  IMAD.MOV.U32 R60, RZ, RZ, -0x1 ;  /* 0xffffffffff3c7424 */ /* 0x000fd800078e00ff */
[----:B------:R-:W-:Y:S05]  /*a280*/  WARPSYNC.COLLECTIVE R60, `(.L_x_185) ;  /* 0x000000003c087348 */ /* 0x000fea0003c00000 */
[----:B------:R-:W-:Y:S01]  /*a290*/  VOTE.ANY R60, PT, P5 ;  /* 0x00000000003c7806 */ /* 0x000fe200028e0100 */
[----:B------:R-:W-:Y:S06]  /*a2a0*/  ENDCOLLECTIVE ;  /* 0x000000000000791b */ /* 0x000fec0003800000 */
.L_x_185:
[----:B------:R-:W-:Y:S05]  /*a2b0*/  BSYNC B0 ;  /* 0x0000000000007941 */ /* 0x000fea0003800000 */
.L_x_184:
        /* <DEDUP_REMOVED lines=11> */
.L_x_186:
[----:B------:R-:W-:Y:S02]  /*a370*/  IMAD.MOV.U32 R59, RZ, RZ, R25 ;  /* 0x000000ffff3b7224 */ /* 0x000fe400078e0019 */
[----:B------:R-:W-:-:S07]  /*a380*/  IMAD.MOV.U32 R42, RZ, RZ, R68 ;  /* 0x000000ffff2a7224 */ /* 0x000fce00078e0044 */
[----:B------:R-:W-:Y:S05]  /*a390*/  WARPSYNC.COLLECTIVE R60, `(.L_x_187) ;  /* 0x000000003c087348 */ /* 0x000fea0003c00000 */
[----:B------:R0:W1:Y:S02]  /*a3a0*/  SHFL.DOWN P5, R68, R59, R66, R67 ;  /* 0x080000423b447389 */ /* 0x00006400000a0043 */
[----:B01----:R-:W-:Y:S05]  /*a3b0*/  ENDCOLLECTIVE ;  /* 0x000000000000791b */ /* 0x003fea0003800000 */
.L_x_187:
        /* <DEDUP_REMOVED lines=13> */
.L_x_188:
[----:B------:R-:W-:Y:S02]  /*a490*/  IMAD.MOV.U32 R59, RZ, RZ, R46 ;  /* 0x000000ffff3b7224 */ /* 0x000fe400078e002e */
[----:B------:R-:W-:-:S07]  /*a4a0*/  IMAD.MOV.U32 R25, RZ, RZ, R68 ;  /* 0x000000ffff197224 */ /* 0x000fce00078e0044 */
[----:B------:R-:W-:Y:S05]  /*a4b0*/  WARPSYNC.COLLECTIVE R60, `(.L_x_189) ;  /* 0x000000003c087348 */ /* 0x000fea0003c00000 */
[----:B------:R0:W1:Y:S02]  /*a4c0*/  SHFL.DOWN P5, R68, R59, R66, R67 ;  /* 0x080000423b447389 */ /* 0x00006400000a0043 */
[----:B01----:R-:W-:Y:S05]  /*a4d0*/  ENDCOLLECTIVE ;  /* 0x000000000000791b */ /* 0x003fea0003800000 */
.L_x_189:
        /* <DEDUP_REMOVED lines=12> */
.L_x_190:
[----:B------:R-:W-:Y:S02]  /*a5a0*/  IMAD.MOV.U32 R59, RZ, RZ, R48 ;  /* 0x000000ffff3b7224 */ /* 0x000fe400078e0030 */
[----:B------:R-:W-:-:S07]  /*a5b0*/  IMAD.MOV.U32 R25, RZ, RZ, R68 ;  /* 0x000000ffff197224 */ /* 0x000fce00078e0044 */
[----:B------:R-:W-:Y:S05]  /*a5c0*/  WARPSYNC.COLLECTIVE R60, `(.L_x_191) ;  /* 0x000000003c087348 */ /* 0x000fea0003c00000 */
[----:B------:R0:W1:Y:S02]  /*a5d0*/  SHFL.DOWN P5, R68, R59, R66, R67 ;  /* 0x080000423b447389 */ /* 0x00006400000a0043 */
[----:B01----:R-:W-:Y:S05]  /*a5e0*/  ENDCOLLECTIVE ;  /* 0x000000000000791b */ /* 0x003fea0003800000 */
.L_x_191:
        /* <DEDUP_REMOVED lines=12> */
.L_x_192:
[----:B------:R-:W-:Y:S02]  /*a6b0*/  IMAD.MOV.U32 R59, RZ, RZ, R46 ;  /* 0x000000ffff3b7224 */ /* 0x000fe400078e002e */
[----:B------:R-:W-:-:S07]  /*a6c0*/  IMAD.MOV.U32 R25, RZ, RZ, R68 ;  /* 0x000000ffff197224 */ /* 0x000fce00078e0044 */
[----:B------:R-:W-:Y:S05]  /*a6d0*/  WARPSYNC.COLLECTIVE R60, `(.L_x_193) ;  /* 0x000000003c087348 */ /* 0x000fea0003c00000 */
[----:B------:R0:W1:Y:S02]  /*a6e0*/  SHFL.DOWN P5, R68, R59, R66, R67 ;  /* 0x080000423b447389 */ /* 0x00006400000a0043 */
[----:B01----:R-:W-:Y:S05]  /*a6f0*/  ENDCOLLECTIVE ;  /* 0x000000000000791b */ /* 0x003fea0003800000 */
.L_x_193:
        /* <DEDUP_REMOVED lines=12> */
.L_x_194:
[----:B------:R-:W-:Y:S02]  /*a7c0*/  IMAD.MOV.U32 R59, RZ, RZ, R24 ;  /* 0x000000ffff3b7224 */ /* 0x000fe400078e0018 */
[----:B------:R-:W-:-:S07]  /*a7d0*/  IMAD.MOV.U32 R43, RZ, RZ, R68 ;  /* 0x000000ffff2b7224 */ /* 0x000fce00078e0044 */
[----:B------:R-:W-:Y:S05]  /*a7e0*/  WARPSYNC.COLLECTIVE R60, `(.L_x_195) ;  /* 0x000000003c087348 */ /* 0x000fea0003c00000 */
[----:B------:R0:W1:Y:S02]  /*a7f0*/  SHFL.DOWN P5, R68, R59, R66, R67 ;  /* 0x080000423b447389 */ /* 0x00006400000a0043 */
[----:B01----:R-:W-:Y:S05]  /*a800*/  ENDCOLLECTIVE ;  /* 0x000000000000791b */ /* 0x003fea0003800000 */
.L_x_195:
        /* <DEDUP_REMOVED lines=14> */
.L_x_196:
[----:B------:R-:W-:Y:S05]  /*a8f0*/  BRA `(.L_x_197) ;  /* 0xffffffd400807947 */ /* 0x000fea000383ffff */
.L_x_198:
        /* <DEDUP_REMOVED lines=16> */
.L_x_207:


//--------------------- .text._ZN3cub18CUB_300001_SM_10006detail11scan_by_key25DeviceScanByKeyInitKernelINS0_24ReduceByKeyScanTileStateIiiLb1EEEPijEEvT_T0_PN4cuda3std3__415iterator_traitsIS8_vE10value_typeET1_i --------------------------
	.section	.text._ZN3cub18CUB_300001_SM_10006detail11scan_by_key25DeviceScanByKeyInitKernelINS0_24ReduceByKeyScanTileStateIiiLb1EEEPijEEvT_T0_PN4cuda3std3__415iterator_traitsIS8_vE10value_typeET1_i,"ax",@progbits
	.align	128
        .global         _ZN3cub18CUB_300001_SM_10006detail11scan_by_key25DeviceScanByKeyInitKernelINS0_24ReduceByKeyScanTileStateIiiLb1EEEPijEEvT_T0_PN4cuda3std3__415iterator_traitsIS8_vE10value_typeET1_i
        .type           _ZN3cub18CUB_300001_SM_10006detail11scan_by_key25DeviceScanByKeyInitKernelINS0_24ReduceByKeyScanTileStateIiiLb1EEEPijEEvT_T0_PN4cuda3std3__415iterator_traitsIS8_vE10value_typeET1_i,@function
        .size           _ZN3cub18CUB_300001_SM_10006detail11scan_by_key25DeviceScanByKeyInitKernelINS0_24ReduceByKeyScanTileStateIiiLb1EEEPijEEvT_T0_PN4cuda3std3__415iterator_traitsIS8_vE10value_typeET1_i,(.L_x_208 - _ZN3cub18CUB_300001_SM_10006detail11scan_by_key25DeviceScanByKeyInitKernelINS0_24ReduceByKeyScanTileStateIiiLb1EEEPijEEvT_T0_PN4cuda3std3__415iterator_traitsIS8_vE10value_typeET1_i)
        .other          _ZN3cub18CUB_300001_SM_10006detail11scan_by_key25DeviceScanByKeyInitKernelINS0_24ReduceByKeyScanTileStateIiiLb1EEEPijEEvT_T0_PN4cuda3std3__415iterator_traitsIS8_vE10value_typeET1_i,@"STO_CUDA_ENTRY STV_DEFAULT"
_ZN3cub18CUB_300001_SM_10006detail11scan_by_key25DeviceScanByKeyInitKernelINS0_24ReduceByKeyScanTileStateIiiLb1EEEPijEEvT_T0_PN4cuda3std3__415iterator_traitsIS8_vE10value_typeET1_i:
.text._ZN3cub18CUB_300001_SM_10006detail11scan_by_key25DeviceScanByKeyInitKernelINS0_24ReduceByKeyScanTileStateIiiLb1EEEPijEEvT_T0_PN4cuda3std3__415iterator_traitsIS8_vE10value_typeET1_i:
        /* <DEDUP_REMOVED lines=14> */
[----:B------:R-:W-:Y:S02]  /*00e0*/  @!P1 MOV R6, 0x63 ;  /* 0x0000006300069802 */ /* 0x000fe40000000f00 */
[----:B------:R-:W-:-:S04]  /*00f0*/  @!P1 MOV R7, 0x0 ;  /* 0x0000000000079802 */ /* 0x000fc80000000f00 */
[----:B------:R-:W2:Y:S01]  /*0100*/  @!P1 LDC.64 R2, c[0x0][0x380] ;  /* 0x0000e000ff029b82 */ /* 0x000ea20000000a00 */
[----:B-1----:R-:W-:-:S04]  /*0110*/  @!P0 IMAD.WIDE.U32 R8, R0, 0x10, R8 ;  /* 0x0000001000088825 */ /* 0x002fc800078e0008 */
[----:B--2---:R-:W-:-:S05]  /*0120*/  @!P1 IMAD.WIDE R2, R11, 0x10, R2 ;  /* 0x000000100b029825 */ /* 0x004fca00078e0202 */
[----:B0-----:R0:W-:Y:S04]  /*0130*/  @!P1 STG.E.128 desc[UR4][R2.64+0x200], R4 ;  /* 0x0002000402009986 */ /* 0x0011e8000c101d04 */
[----:B------:R0:W-:Y:S01]  /*0140*/  @!P0 STG.E.128 desc[UR4][R8.64], RZ ;  /* 0x000000ff08008986 */ /* 0x0001e2000c101d04 */
[----:B------:R-:W-:Y:S05]  /*0150*/  @P2 EXIT ;  /* 0x000000000000294d */ /* 0x000fea0003800000 */
[----:B------:R-:W1:Y:S08]  /*0160*/  LDC R0, c[0x0][0x398] ;  /* 0x0000e600ff007b82 */ /* 0x000e700000000800 */
[----:B0-----:R-:W0:Y:S01]  /*0170*/  LDC.64 R2, c[0x0][0x388] ;  /* 0x0000e200ff027b82 */ /* 0x001e220000000a00 */
[----:B-1----:R-:W-:-:S04]  /*0180*/  IMAD R5, R11, R0, -0x1 ;  /* 0xffffffff0b057424 */ /* 0x002fc800078e0200 */
[----:B0-----:R-:W-:-:S03]  /*0190*/  IMAD.WIDE.U32 R2, R5, 0x4, R2 ;  /* 0x0000000405027825 */ /* 0x001fc600078e0002 */
[----:B------:R-:W0:Y:S03]  /*01a0*/  LDC.64 R4, c[0x0][0x390] ;  /* 0x0000e400ff047b82 */ /* 0x000e260000000a00 */
[----:B------:R-:W2:Y:S01]  /*01b0*/  LDG.E R3, desc[UR4][R2.64] ;  /* 0x0000000402037981 */ /* 0x000ea2000c1e1900 */
[----:B0-----:R-:W-:-:S05]  /*01c0*/  IMAD.WIDE.U32 R4, R11, 0x4, R4 ;  /* 0x000000040b047825 */ /* 0x001fca00078e0004 */
[----:B--2---:R-:W-:Y:S01]  /*01d0*/  STG.E desc[UR4][R4.64], R3 ;  /* 0x0000000304007986 */ /* 0x004fe2000c101904 */
[----:B------:R-:W-:Y:S05]  /*01e0*/  EXIT ;  /* 0x000000000000794d */ /* 0x000fea0003800000 */
.L_x_199:
        /* <DEDUP_REMOVED lines=9> */
.L_x_208:


//--------------------- .text._ZN3cub18CUB_300001_SM_10006detail8for_each13static_kernelINS2_12policy_hub_t12policy_500_tElN6thrust24THRUST_300001_SM_1000_NS8cuda_cub10__tabulate7functorIPi2MMIiElEEEEvT0_T1_ --------------------------
	.section	.text._ZN3cub18CUB_300001_SM_10006detail8for_each13static_kernelINS2_12policy_hub_t12policy_500_tElN6thrust24THRUST_300001_SM_1000_NS8cuda_cub10__tabulate7functorIPi2MMIiElEEEEvT0_T1_,"ax",@progbits
	.align	128
        .global         _ZN3cub18CUB_300001_SM_10006detail8for_each13static_kernelINS2_12policy_hub_t12policy_500_tElN6thrust24THRUST_300001_SM_1000_NS8cuda_cub10__tabulate7functorIPi2MMIiElEEEEvT0_T1_
        .type           _ZN3cub18CUB_300001_SM_10006detail8for_each13static_kernelINS2_12policy_hub_t12policy_500_tElN6thrust24THRUST_300001_SM_1000_NS8cuda_cub10__tabulate7functorIPi2MMIiElEEEEvT0_T1_,@function
        .size           _ZN3cub18CUB_300001_SM_10006detail8for_each13static_kernelINS2_12policy_hub_t12policy_500_tElN6thrust24THRUST_300001_SM_1000_NS8cuda_cub10__tabulate7functorIPi2MMIiElEEEEvT0_T1_,(.L_x_209 - _ZN3cub18CUB_300001_SM_10006detail8for_each13static_kernelINS2_12policy_hub_t12policy_500_tElN6thrust24THRUST_300001_SM_1000_NS8cuda_cub10__tabulate7functorIPi2MMIiElEEEEvT0_T1_)
        .other          _ZN3cub18CUB_300001_SM_10006detail8for_each13static_kernelINS2_12policy_hub_t12policy_500_tElN6thrust24THRUST_300001_SM_1000_NS8cuda_cub10__tabulate7functorIPi2MMIiElEEEEvT0_T1_,@"STO_CUDA_ENTRY STV_DEFAULT"
_ZN3cub18CUB_300001_SM_10006detail8for_each13static_kernelINS2_12policy_hub_t12policy_500_tElN6thrust24THRUST_300001_SM_1000_NS8cuda_cub10__tabulate7functorIPi2MMIiElEEEEvT0_T1_:
.text._ZN3cub18CUB_300001_SM_10006detail8for_each13static_kernelINS2_12policy_hub_t12policy_500_tElN6thrust24THRUST_300001_SM_1000_NS8cuda_cub10__tabulate7functorIPi2MMIiElEEEEvT0_T1_:
[----:B------:R-:W-:Y:S08]  /*0000*/  LDC R1, c[0x0][0x37c] ;  /* 0x0000df00ff017b82 */ /* 0x000ff00000000800 */
[----:B------:R-:W0:Y:S01]  /*0010*/  S2UR UR4, SR_CTAID.X ;  /* 0x00000000000479c3 */ /* 0x000e220000002500 */
[----:B------:R-:W1:Y:S01]  /*0020*/  LDCU.64 UR6, c[0x0][0x380] ;  /* 0x00007000ff0677ac */ /* 0x000e620008000a00 */
[----:B------:R-:W2:Y:S01]  /*0030*/  LDCU.64 UR8, c[0x0][0x358] ;  /* 0x00006b00ff0877ac */ /* 0x000ea20008000a00 */
[----:B0-----:R-:W-:-:S04]  /*0040*/  UIMAD.WIDE.U32 UR4, UR4, 0x200, URZ ;  /* 0x00000200040478a5 */ /* 0x001fc8000f8e00ff */
[----:B-1----:R-:W-:-:S04]  /*0050*/  UIADD3 UR6, UP0, UPT, -UR4, UR6, URZ ;  /* 0x0000000604067290 */ /* 0x002fc8000ff1e1ff */
[----:B------:R-:W-:Y:S02]  /*0060*/  UIADD3.X UR7, UPT, UPT, ~UR5, UR7, URZ, UP0, !UPT ;  /* 0x0000000705077290 */ /* 0x000fe400087fe5ff */
[----:B------:R-:W-:-:S04]  /*0070*/  UISETP.GE.U32.AND UP0, UPT, UR6, 0x200, UPT ;  /* 0x000002000600788c */ /* 0x000fc8000bf06070 */
[----:B------:R-:W-:-:S09]  /*0080*/  UISETP.GE.AND.EX UP0, UPT, UR7, URZ, UPT, UP0 ;  /* 0x000000ff0700728c */ /* 0x000fd2000bf06300 */
[----:B--2---:R-:W-:Y:S05]  /*0090*/  BRA.U !UP0, `(.L_x_200) ;  /* 0x0000000108547547 */ /* 0x004fea000b800000 */
[----:B------:R-:W0:Y:S01]  /*00a0*/  S2R R0, SR_TID.X ;  /* 0x0000000000007919 */ /* 0x000e220000002100 */
[----:B------:R-:W1:Y:S01]  /*00b0*/  LDCU.64 UR10, c[0x0][0x390] ;  /* 0x00007200ff0a77ac */ /* 0x000e620008000a00 */
[----:B------:R-:W2:Y:S01]  /*00c0*/  LDCU.64 UR12, c[0x0][0x388] ;  /* 0x00007100ff0c77ac */ /* 0x000ea20008000a00 */
[----:B0-----:R-:W-:-:S04]  /*00d0*/  IADD3 R3, P0, PT, R0, UR4, RZ ;  /* 0x0000000400037c10 */ /* 0x001fc8000ff1e0ff */
[----:B-1----:R-:W-:-:S04]  /*00e0*/  IADD3 R4, P1, PT, R3, UR10, RZ ;  /* 0x0000000a03047c10 */ /* 0x002fc8000ff3e0ff */
[----:B------:R-:W-:-:S05]  /*00f0*/  LEA.HI.X.SX32 R5, R3, UR11, 0x1, P1 ;  /* 0x0000000b03057c11 */ /* 0x000fca00088f0eff */
[----:B------:R-:W3:Y:S01]  /*0100*/  LDG.E.U8 R4, desc[UR8][R4.64] ;  /* 0x0000000804047981 */ /* 0x000ee2000c1e1100 */
[C---:B------:R-:W-:Y:S01]  /*0110*/  VIADD R0, R3.reuse, 0x100 ;  /* 0x0000010003007836 */ /* 0x040fe20000000000 */
[----:B--2---:R-:W-:Y:S01]  /*0120*/  LEA R2, P1, R3, UR12, 0x2 ;  /* 0x0000000c03027c11 */ /* 0x004fe2000f8210ff */
[----:B------:R-:W-:-:S03]  /*0130*/  IMAD.X R8, RZ, RZ, UR5, P0 ;  /* 0x00000005ff087e24 */ /* 0x000fc600080e06ff */
[C---:B------:R-:W-:Y:S02]  /*0140*/  IADD3 R6, P2, PT, R0.reuse, UR10, RZ ;  /* 0x0000000a00067c10 */ /* 0x040fe4000ff5e0ff */
[----:B------:R-:W-:Y:S02]  /*0150*/  LEA.HI.X R3, R3, UR13, R8, 0x2, P1 ;  /* 0x0000000d03037c11 */ /* 0x000fe400088f1408 */
[----:B------:R-:W-:Y:S02]  /*0160*/  LEA.HI.X.SX32 R7, R0, UR11, 0x1, P2 ;  /* 0x0000000b00077c11 */ /* 0x000fe400090f0eff */
[----:B---3--:R-:W-:-:S04]  /*0170*/  ISETP.NE.AND P0, PT, R4, 0x20, PT ;  /* 0x000000200400780c */ /* 0x008fc80003f05270 */
[----:B------:R-:W-:-:S05]  /*0180*/  SEL R9, RZ, 0x1, !P0 ;  /* 0x00000001ff097807 */ /* 0x000fca0004000000 */
[----:B------:R-:W-:Y:S04]  /*0190*/  STG.E desc[UR8][R2.64], R9 ;  /* 0x0000000902007986 */ /* 0x000fe8000c101908 */
[----:B------:R-:W2:Y:S02]  /*01a0*/  LDG.E.U8 R6, desc[UR8][R6.64] ;  /* 0x0000000806067981 */ /* 0x000ea4000c1e1100 */
[----:B--2---:R-:W-:-:S04]  /*01b0*/  ISETP.NE.AND P0, PT, R6, 0x20, PT ;  /* 0x000000200600780c */ /* 0x004fc80003f05270 */
[----:B------:R-:W-:-:S05]  /*01c0*/  SEL R5, RZ, 0x1, !P0 ;  /* 0x00000001ff057807 */ /* 0x000fca0004000000 */
[----:B------:R-:W-:Y:S01]  /*01d0*/  STG.E desc[UR8][R2.64+0x400], R5 ;  /* 0x0004000502007986 */ /* 0x000fe2000c101908 */
[----:B------:R-:W-:Y:S05]  /*01e0*/  EXIT ;  /* 0x000000000000794d */ /* 0x000fea0003800000 */
.L_x_200:
[----:B------:R-:W0:Y:S01]  /*01f0*/  S2R R2, SR_TID.X ;  /* 0x0000000000027919 */ /* 0x000e220000002100 */
[----:B------:R-:W-:Y:S01]  /*0200*/  USHF.R.S32.HI UR7, URZ, 0x1f, UR6 ;  /* 0x0000001fff077899 */ /* 0x000fe20008011406 */
[----:B------:R-:W-:Y:S05]  /*0210*/  BSSY.RECONVERGENT B0, `(.L_x_201) ;  /* 0x0000015000007945 */ /* 0x000fea0003800200 */
[----:B------:R-:W-:Y:S02]  /*0220*/  IMAD.U32 R3, RZ, RZ, UR7 ;  /* 0x00000007ff037e24 */ /* 0x000fe4000f8e00ff */
[----:B------:R-:W-:Y:S01]  /*0230*/  IMAD.U32 R4, RZ, RZ, UR7 ;  /* 0x00000007ff047e24 */ /* 0x000fe2000f8e00ff */
[C---:B0-----:R-:W-:Y:S01]  /*0240*/  ISETP.LT.U32.AND P1, PT, R2.reuse, UR6, PT ;  /* 0x0000000602007c0c */ /* 0x041fe2000bf21070 */
[----:B------:R-:W-:-:S03]  /*0250*/  VIADD R0, R2, 0x100 ;  /* 0x0000010002007836 */ /* 0x000fc60000000000 */
[----:B------:R-:W-:Y:S02]  /*0260*/  ISETP.GT.AND.EX P1, PT, R3, RZ, PT, P1 ;  /* 0x000000ff0300720c */ /* 0x000fe40003f24310 */
[----:B------:R-:W-:-:S04]  /*0270*/  ISETP.LT.U32.AND P0, PT, R0, UR6, PT ;  /* 0x0000000600007c0c */ /* 0x000fc8000bf01070 */
[----:B------:R-:W-:-:S07]  /*0280*/  ISETP.GT.AND.EX P0, PT, R4, RZ, PT, P0 ;  /* 0x000000ff0400720c */ /* 0x000fce0003f04300 */
[----:B------:R-:W-:Y:S06]  /*0290*/  @!P1 BRA `(.L_x_202) ;  /* 0x0000000000309947 */ /* 0x000fec0003800000 */
[----:B------:R-:W0:Y:S01]  /*02a0*/  LDCU.64 UR10, c[0x0][0x390] ;  /* 0x00007200ff0a77ac */ /* 0x000e220008000a00 */
[----:B------:R-:W-:-:S04]  /*02b0*/  IADD3 R5, P1, PT, R2, UR4, RZ ;  /* 0x0000000402057c10 */ /* 0x000fc8000ff3e0ff */
[----:B0-----:R-:W-:-:S04]  /*02c0*/  IADD3 R2, P2, PT, R5, UR10, RZ ;  /* 0x0000000a05027c10 */ /* 0x001fc8000ff5e0ff */
[C---:B------:R-:W-:Y:S01]  /*02d0*/  LEA.HI.X.SX32 R3, R5.reuse, UR11, 0x1, P2 ;  /* 0x0000000b05037c11 */ /* 0x040fe200090f0eff */
[----:B------:R-:W0:Y:S04]  /*02e0*/  LDCU.64 UR10, c[0x0][0x388] ;  /* 0x00007100ff0a77ac */ /* 0x000e280008000a00 */
[----:B------:R-:W2:Y:S01]  /*02f0*/  LDG.E.U8 R2, desc[UR8][R2.64] ;  /* 0x0000000802027981 */ /* 0x000ea2000c1e1100 */
[----:B------:R-:W-:Y:S01]  /*0300*/  IMAD.X R6, RZ, RZ, UR5, P1 ;  /* 0x00000005ff067e24 */ /* 0x000fe200088e06ff */
[----:B0-----:R-:W-:-:S04]  /*0310*/  LEA R4, P2, R5, UR10, 0x2 ;  /* 0x0000000a05047c11 */ /* 0x001fc8000f8410ff */
[----:B------:R-:W-:Y:S02]  /*0320*/  LEA.HI.X R5, R5, UR11, R6, 0x2, P2 ;  /* 0x0000000b05057c11 */ /* 0x000fe400090f1406 */
[----:B--2---:R-:W-:-:S04]  /*0330*/  ISETP.NE.AND P1, PT, R2, 0x20, PT ;  /* 0x000000200200780c */ /* 0x004fc80003f25270 */
[----:B------:R-:W-:-:S05]  /*0340*/  SEL R7, RZ, 0x1, !P1 ;  /* 0x00000001ff077807 */ /* 0x000fca0004800000 */
[----:B------:R0:W-:Y:S04]  /*0350*/  STG.E desc[UR8][R4.64], R7 ;  /* 0x0000000704007986 */ /* 0x0001e8000c101908 */
.L_x_202:
[----:B------:R-:W-:Y:S05]  /*0360*/  BSYNC.RECONVERGENT B0 ;  /* 0x0000000000007941 */ /* 0x000fea0003800200 */
.L_x_201:
[----:B------:R-:W-:Y:S05]  /*0370*/  @!P0 EXIT ;  /* 0x000000000000894d */ /* 0x000fea0003800000 */
[----:B------:R-:W1:Y:S01]  /*0380*/  LDCU.64 UR6, c[0x0][0x390] ;  /* 0x00007200ff0677ac */ /* 0x000e620008000a00 */
[----:B------:R-:W-:-:S04]  /*0390*/  IADD3 R0, P0, PT, R0, UR4, RZ ;  /* 0x0000000400007c10 */ /* 0x000fc8000ff1e0ff */
[----:B-1----:R-:W-:-:S04]  /*03a0*/  IADD3 R2, P1, PT, R0, UR6, RZ ;  /* 0x0000000600027c10 */ /* 0x002fc8000ff3e0ff */
[C---:B------:R-:W-:Y:S01]  /*03b0*/  LEA.HI.X.SX32 R3, R0.reuse, UR7, 0x1, P1 ;  /* 0x0000000700037c11 */ /* 0x040fe200088f0eff */
[----:B------:R-:W1:Y:S04]  /*03c0*/  LDCU.64 UR6, c[0x0][0x388] ;  /* 0x00007100ff0677ac */ /* 0x000e680008000a00 */
[----:B------:R-:W2:Y:S01]  /*03d0*/  LDG.E.U8 R2, desc[UR8][R2.64] ;  /* 0x0000000802027981 */ /* 0x000ea2000c1e1100 */
[----:B0-----:R-:W-:Y:S01]  /*03e0*/  IMAD.X R5, RZ, RZ, UR5, P0 ;  /* 0x00000005ff057e24 */ /* 0x001fe200080e06ff */
[----:B-1----:R-:W-:-:S04]  /*03f0*/  LEA R4, P1, R0, UR6, 0x2 ;  /* 0x0000000600047c11 */ /* 0x002fc8000f8210ff */
[----:B------:R-:W-:Y:S02]  /*0400*/  LEA.HI.X R5, R0, UR7, R5, 0x2, P1 ;  /* 0x0000000700057c11 */ /* 0x000fe400088f1405 */
[----:B--2---:R-:W-:-:S04]  /*0410*/  ISETP.NE.AND P0, PT, R2, 0x20, PT ;  /* 0x000000200200780c */ /* 0x004fc80003f05270 */
[----:B------:R-:W-:-:S05]  /*0420*/  SEL R7, RZ, 0x1, !P0 ;  /* 0x00000001ff077807 */ /* 0x000fca0004000000 */
[----:B------:R-:W-:Y:S01]  /*0430*/  STG.E desc[UR8][R4.64], R7 ;  /* 0x0000000704007986 */ /* 0x000fe2000c101908 */
[----:B------:R-:W-:Y:S05]  /*0440*/  EXIT ;  /* 0x000000000000794d */ /* 0x000fea0003800000 */
.L_x_203:
        /* <DEDUP_REMOVED lines=11> */
.L_x_209:


//--------------------- .text._ZN3cub18CUB_300001_SM_10006detail11EmptyKernelIvEEvv --------------------------
	.section	.text._ZN3cub18CUB_300001_SM_10006detail11EmptyKernelIvEEvv,"ax",@progbits
	.align	128
        .global         _ZN3cub18CUB_300001_SM_10006detail11EmptyKernelIvEEvv
        .type           _ZN3cub18CUB_300001_SM_10006detail11EmptyKernelIvEEvv,@function
        .size           _ZN3cub18CUB_300001_SM_10006detail11EmptyKernelIvEEvv,(.L_x_210 - _ZN3cub18CUB_300001_SM_10006detail11EmptyKernelIvEEvv)
        .other          _ZN3cub18CUB_300001_SM_10006detail11EmptyKernelIvEEvv,@"STO_CUDA_ENTRY STV_DEFAULT"
_ZN3cub18CUB_300001_SM_10006detail11EmptyKernelIvEEvv:
.text._ZN3cub18CUB_300001_SM_10006detail11EmptyKernelIvEEvv:
[----:B------:R-:W-:Y:S01]  /*0000*/  LDC R1, c[0x0][0x37c] ;  /* 0x0000df00ff017b82 */ /* 0x000fe20000000800 */
[----:B------:R-:W-:Y:S05]  /*0010*/  EXIT ;  /* 0x000000000000794d */ /* 0x000fea0003800000 */
.L_x_204:
        /* <DEDUP_REMOVED lines=14> */
.L_x_210:


//--------------------- .nv.shared._ZN3cub18CUB_300001_SM_10006detail11scan_by_key21DeviceScanByKeyKernelINS2_10policy_hubIPiiiN4cuda3std3__44plusIvEEE10Policy1000ES5_S5_S5_NS0_24ReduceByKeyScanTileStateIiiLb1EEENS8_8equal_toIvEESA_NS0_8NullTypeEmiiEEvT0_PT9_T1_T2_T3_iT4_T5_T6_T7_ --------------------------
	.section	.nv.shared._ZN3cub18CUB_300001_SM_10006detail11scan_by_key21DeviceScanByKeyKernelINS2_10policy_hubIPiiiN4cuda3std3__44plusIvEEE10Policy1000ES5_S5_S5_NS0_24ReduceByKeyScanTileStateIiiLb1EEENS8_8equal_toIvEESA_NS0_8NullTypeEmiiEEvT0_PT9_T1_T2_T3_iT4_T5_T6_T7_,"aw",@nobits
	.sectionflags	@""
	.align	16
.nv.shared._ZN3cub18CUB_300001_SM_10006detail11scan_by_key21DeviceScanByKeyKernelINS2_10policy_hubIPiiiN4cuda3std3__44plusIvEEE10Policy1000ES5_S5_S5_NS0_24ReduceByKeyScanTileStateIiiLb1EEENS8_8equal_toIvEESA_NS0_8NullTypeEmiiEEvT0_PT9_T1_T2_T3_iT4_T5_T6_T7_:
	.zero		18960


//--------------------- .nv.shared.reserved.0     --------------------------
	.section	.nv.shared.reserved.0,"aw",@nobits
	.weak		__nv_reservedSMEM_offset_0_alias
	.size		__nv_reservedSMEM_offset_0_alias, 0, 64
	.other		__nv_reservedSMEM_offset_0_alias,@"STO_CUDA_RESERVED_SHARED STV_DEFAULT"
__nv_reservedSMEM_offset_0_alias:
	.zero		0
	.zero		64


//--------------------- .nv.global                --------------------------
	.section	.nv.global,"aw",@nobits
.nv.global:
	.type		_ZN34_INTERNAL_14d74bfd_4_k_cu_bca1f9ce6thrust24THRUST_300001_SM_1000_NS12placeholders2_8E,@object
	.size		_ZN34_INTERNAL_14d74bfd_4_k_cu_bca1f9ce6thrust24THRUST_300001_SM_1000_NS12placeholders2_8E,(_ZN34_INTERNAL_14d74bfd_4_k_cu_bca1f9ce4cuda3std3__436_GLOBAL__N__14d74bfd_4_k_cu_bca1f9ce6ignoreE - _ZN34_INTERNAL_14d74bfd_4_k_cu_bca1f9ce6thrust24THRUST_300001_SM_1000_NS12placeholders2_8E)
_ZN34_INTERNAL_14d74bfd_4_k_cu_bca1f9ce6thrust24THRUST_300001_SM_1000_NS12placeholders2_8E:
	.zero		1
	.type		_ZN34_INTERNAL_14d74bfd_4_k_cu_bca1f9ce4cuda3std3__436_GLOBAL__N__14d74bfd_4_k_cu_bca1f9ce6ignoreE,@object
	.size		_ZN34_INTERNAL_14d74bfd_4_k_cu_bca1f9ce4cuda3std3__436_GLOBAL__N__14d74bfd_4_k_cu_bca1f9ce6ignoreE,(_ZN34_INTERNAL_14d74bfd_4_k_cu_bca1f9ce4cuda3std6ranges3__45__cpo4dataE - _ZN34_INTERNAL_14d74bfd_4_k_cu_bca1f9ce4cuda3std3__436_GLOBAL__N__14d74bfd_4_k_cu_bca1f9ce6ignoreE)
_ZN34_INTERNAL_14d74bfd_4_k_cu_bca1f9ce4cuda3std3__436_GLOBAL__N__14d74bfd_4_k_cu_bca1f9ce6ignoreE:
	.zero		1
	.type		_ZN34_INTERNAL_14d74bfd_4_k_cu_bca1f9ce4cuda3std6ranges3__45__cpo4dataE,@object
	.size		_ZN34_INTERNAL_14d74bfd_4_k_cu_bca1f9ce4cuda3std6ranges3__45__cpo4dataE,(_ZN34_INTERNAL_14d74bfd_4_k_cu_bca1f9ce6thrust24THRUST_300001_SM_1000_NS6system3cpp3parE - _ZN34_INTERNAL_14d74bfd_4_k_cu_bca1f9ce4cuda3std6ranges3__45__cpo4dataE)
_ZN34_INTERNAL_14d74bfd_4_k_cu_bca1f9ce4cuda3std6ranges3__45__cpo4dataE:
	.zero		1
	.type		_ZN34_INTERNAL_14d74bfd_4_k_cu_bca1f9ce6thrust24THRUST_300001_SM_1000_NS6system3cpp3parE,@object
	.size		_ZN34_INTERNAL_14d74bfd_4_k_cu_bca1f9ce6thrust24THRUST_300001_SM_1000_NS6system3cpp3parE,(_ZN34_INTERNAL_14d74bfd_4_k_cu_bca1f9ce4cuda3std3__45__cpo5beginE - _ZN34_INTERNAL_14d74bfd_4_k_cu_bca1f9ce6thrust24THRUST_300001_SM_1000_NS6system3cpp3parE)
_ZN34_INTERNAL_14d74bfd_4_k_cu_bca1f9ce6thrust24THRUST_300001_SM_1000_NS6system3cpp3parE:
	.zero		1
	.type		_ZN34_INTERNAL_14d74bfd_4_k_cu_bca1f9ce4cuda3std3__45__cpo5beginE,@object
	.size		_ZN34_INTERNAL_14d74bfd_4_k_cu_bca1f9ce4cuda3std3__45__cpo5beginE,(_ZN34_INTERNAL_14d74bfd_4_k_cu_bca1f9ce4cuda3std6ranges3__45__cpo5beginE - _ZN34_INTERNAL_14d74bfd_4_k_cu_bca1f9ce4cuda3std3__45__cpo5beginE)
_ZN34_INTERNAL_14d74bfd_4_k_cu_bca1f9ce4cuda3std3__45__cpo5beginE:
	.zero		1
	.type		_ZN34_INTERNAL_14d74bfd_4_k_cu_bca1f9ce4cuda3std6ranges3__45__cpo5beginE,@object
	.size		_ZN34_INTERNAL_14d74bfd_4_k_cu_bca1f9ce4cuda3std6ranges3__45__cpo5beginE,(_ZN34_INTERNAL_14d74bfd_4_k_cu_bca1f9ce6thrust24THRUST_300001_SM_1000_NS6deviceE - _ZN34_INTERNAL_14d74bfd_4_k_cu_bca1f9ce4cuda3std6ranges3__45__cpo5beginE)
_ZN34_INTERNAL_14d74bfd_4_k_cu_bca1f9ce4cuda3std6ranges3__45__cpo5beginE:
	.zero		1
	.type		_ZN34_INTERNAL_14d74bfd_4_k_cu_bca1f9ce6thrust24THRUST_300001_SM_1000_NS6deviceE,@object
	.size		_ZN34_INTERNAL_14d74bfd_4_k_cu_bca1f9ce6thrust24THRUST_300001_SM_1000_NS6deviceE,(_ZN34_INTERNAL_14d74bfd_4_k_cu_bca1f9ce4cuda3std3__47nulloptE - _ZN34_INTERNAL_14d74bfd_4_k_cu_bca1f9ce6thrust24THRUST_300001_SM_1000_NS6deviceE)
_ZN34_INTERNAL_14d74bfd_4_k_cu_bca1f9ce6thrust24THRUST_300001_SM_1000_NS6deviceE:
	.zero		1
	.type		_ZN34_INTERNAL_14d74bfd_4_k_cu_bca1f9ce4cuda3std3__47nulloptE,@object
	.size		_ZN34_INTERNAL_14d74bfd_4_k_cu_bca1f9ce4cuda3std3__47nulloptE,(_ZN34_INTERNAL_14d74bfd_4_k_cu_bca1f9ce4cuda3std6ranges3__45__cpo8distanceE - _ZN34_INTERNAL_14d74bfd_4_k_cu_bca1f9ce4cuda3std3__47nulloptE)
_ZN34_INTERNAL_14d74bfd_4_k_cu_bca1f9ce4cuda3std3__47nulloptE:
	.zero		1
	.type		_ZN34_INTERNAL_14d74bfd_4_k_cu_bca1f9ce4cuda3std6ranges3__45__cpo8distanceE,@object
	.size		_ZN34_INTERNAL_14d74bfd_4_k_cu_bca1f9ce4cuda3std6ranges3__45__cpo8distanceE,(_ZN34_INTERNAL_14d74bfd_4_k_cu_bca1f9ce6thrust24THRUST_300001_SM_1000_NS12placeholders2_4E - _ZN34_INTERNAL_14d74bfd_4_k_cu_bca1f9ce4cuda3std6ranges3__45__cpo8distanceE)
_ZN34_INTERNAL_14d74bfd_4_k_cu_bca1f9ce4cuda3std6ranges3__45__cpo8distanceE:
	.zero		1
	.type		_ZN34_INTERNAL_14d74bfd_4_k_cu_bca1f9ce6thrust24THRUST_300001_SM_1000_NS12placeholders2_4E,@object
	.size		_ZN34_INTERNAL_14d74bfd_4_k_cu_bca1f9ce6thrust24THRUST_300001_SM_1000_NS12placeholders2_4E,(_ZN34_INTERNAL_14d74bfd_4_k_cu_bca1f9ce4cuda3std3__45__cpo6rbeginE - _ZN34_INTERNAL_14d74bfd_4_k_cu_bca1f9ce6thrust24THRUST_300001_SM_1000_NS12placeholders2_4E)
_ZN34_INTERNAL_14d74bfd_4_k_cu_bca1f9ce6thrust24THRUST_300001_SM_1000_NS12placeholders2_4E:
	.zero		1
	.type		_ZN34_INTERNAL_14d74bfd_4_k_cu_bca1f9ce4cuda3std3__45__cpo6rbeginE,@object
	.size		_ZN34_INTERNAL_14d74bfd_4_k_cu_bca1f9ce4cuda3std3__45__cpo6rbeginE,(_ZN34_INTERNAL_14d74bfd_4_k_cu_bca1f9ce4cuda3std6ranges3__45__cpo7advanceE - _ZN34_INTERNAL_14d74bfd_4_k_cu_bca1f9ce4cuda3std3__45__cpo6rbeginE)
_ZN34_INTERNAL_14d74bfd_4_k_cu_bca1f9ce4cuda3std3__45__cpo6rbeginE:
	.zero		1
	.type		_ZN34_INTERNAL_14d74bfd_4_k_cu_bca1f9ce4cuda3std6ranges3__45__cpo7advanceE,@object
	.size		_ZN34_INTERNAL_14d74bfd_4_k_cu_bca1f9ce4cuda3std6ranges3__45__cpo7advanceE,(_ZN34_INTERNAL_14d74bfd_4_k_cu_bca1f9ce6thrust24THRUST_300001_SM_1000_NS12placeholders3_10E - _ZN34_INTERNAL_14d74bfd_4_k_cu_bca1f9ce4cuda3std6ranges3__45__cpo7advanceE)
_ZN34_INTERNAL_14d74bfd_4_k_cu_bca1f9ce4cuda3std6ranges3__45__cpo7advanceE:
	.zero		1
	.type		_ZN34_INTERNAL_14d74bfd_4_k_cu_bca1f9ce6thrust24THRUST_300001_SM_1000_NS12placeholders3_10E,@object
	.size		_ZN34_INTERNAL_14d74bfd_4_k_cu_bca1f9ce6thrust24THRUST_300001_SM_1000_NS12placeholders3_10E,(_ZN34_INTERNAL_14d74bfd_4_k_cu_bca1f9ce4cuda3std3__48in_placeE - _ZN34_INTERNAL_14d74bfd_4_k_cu_bca1f9ce6thrust24THRUST_300001_SM_1000_NS12placeholders3_10E)
_ZN34_INTERNAL_14d74bfd_4_k_cu_bca1f9ce6thrust24THRUST_300001_SM_1000_NS12placeholders3_10E:
	.zero		1
	.type		_ZN34_INTERNAL_14d74bfd_4_k_cu_bca1f9ce4cuda3std3__48in_placeE,@object
	.size		_ZN34_INTERNAL_14d74bfd_4_k_cu_bca1f9ce4cuda3std3__48in_placeE,(_ZN34_INTERNAL_14d74bfd_4_k_cu_bca1f9ce4cuda3std6ranges3__45__cpo4sizeE - _ZN34_INTERNAL_14d74bfd_4_k_cu_bca1f9ce4cuda3std3__48in_placeE)
_ZN34_INTERNAL_14d74bfd_4_k_cu_bca1f9ce4cuda3std3__48in_placeE:
	.zero		1
	.type		_ZN34_INTERNAL_14d74bfd_4_k_cu_bca1f9ce4cuda3std6ranges3__45__cpo4sizeE,@object
	.size		_ZN34_INTERNAL_14d74bfd_4_k_cu_bca1f9ce4cuda3std6ranges3__45__cpo4sizeE,(_ZN34_INTERNAL_14d74bfd_4_k_cu_bca1f9ce6thrust24THRUST_300001_SM_1000_NS12placeholders2_2E - _ZN34_INTERNAL_14d74bfd_4_k_cu_bca1f9ce4cuda3std6ranges3__45__cpo4sizeE)
_ZN34_INTERNAL_14d74bfd_4_k_cu_bca1f9ce4cuda3std6ranges3__45__cpo4sizeE:
	.zero		1
	.type		_ZN34_INTERNAL_14d74bfd_4_k_cu_bca1f9ce6thrust24THRUST_300001_SM_1000_NS12placeholders2_2E,@object
	.size		_ZN34_INTERNAL_14d74bfd_4_k_cu_bca1f9ce6thrust24THRUST_300001_SM_1000_NS12placeholders2_2E,(_ZN34_INTERNAL_14d74bfd_4_k_cu_bca1f9ce4cuda3std3__45__cpo6cbeginE - _ZN34_INTERNAL_14d74bfd_4_k_cu_bca1f9ce6thrust24THRUST_300001_SM_1000_NS12placeholders2_2E)
_ZN34_INTERNAL_14d74bfd_4_k_cu_bca1f9ce6thrust24THRUST_300001_SM_1000_NS12placeholders2_2E:
	.zero		1
	.type		_ZN34_INTERNAL_14d74bfd_4_k_cu_bca1f9ce4cuda3std3__45__cpo6cbeginE,@object
	.size		_ZN34_INTERNAL_14d74bfd_4_k_cu_bca1f9ce4cuda3std3__45__cpo6cbeginE,(_ZN34_INTERNAL_14d74bfd_4_k_cu_bca1f9ce4cuda3std6ranges3__45__cpo6cbeginE - _ZN34_INTERNAL_14d74bfd_4_k_cu_bca1f9ce4cuda3std3__45__cpo6cbeginE)
_ZN34_INTERNAL_14d74bfd_4_k_cu_bca1f9ce4cuda3std3__45__cpo6cbeginE:
	.zero		1
	.type		_ZN34_INTERNAL_14d74bfd_4_k_cu_bca1f9ce4cuda3std6ranges3__45__cpo6cbeginE,@object
	.size		_ZN34_INTERNAL_14d74bfd_4_k_cu_bca1f9ce4cuda3std6ranges3__45__cpo6cbeginE,(_ZN34_INTERNAL_14d74bfd_4_k_cu_bca1f9ce6thrust24THRUST_300001_SM_1000_NS12placeholders2_6E - _ZN34_INTERNAL_14d74bfd_4_k_cu_bca1f9ce4cuda3std6ranges3__45__cpo6cbeginE)
_ZN34_INTERNAL_14d74bfd_4_k_cu_bca1f9ce4cuda3std6ranges3__45__cpo6cbeginE:
	.zero		1
	.type		_ZN34_INTERNAL_14d74bfd_4_k_cu_bca1f9ce6thrust24THRUST_300001_SM_1000_NS12placeholders2_6E,@object
	.size		_ZN34_INTERNAL_14d74bfd_4_k_cu_bca1f9ce6thrust24THRUST_300001_SM_1000_NS12placeholders2_6E,(_ZN34_INTERNAL_14d74bfd_4_k_cu_bca1f9ce4cuda3std3__45__cpo7crbeginE - _ZN34_INTERNAL_14d74bfd_4_k_cu_bca1f9ce6thrust24THRUST_300001_SM_1000_NS12placeholders2_6E)
_ZN34_INTERNAL_14d74bfd_4_k_cu_bca1f9ce6thrust24THRUST_300001_SM_1000_NS12placeholders2_6E:
	.zero		1
	.type		_ZN34_INTERNAL_14d74bfd_4_k_cu_bca1f9ce4cuda3std3__45__cpo7crbeginE,@object
	.size		_ZN34_INTERNAL_14d74bfd_4_k_cu_bca1f9ce4cuda3std3__45__cpo7crbeginE,(_ZN34_INTERNAL_14d74bfd_4_k_cu_bca1f9ce4cuda3std6ranges3__45__cpo4nextE - _ZN34_INTERNAL_14d74bfd_4_k_cu_bca1f9ce4cuda3std3__45__cpo7crbeginE)
_ZN34_INTERNAL_14d74bfd_4_k_cu_bca1f9ce4cuda3std3__45__cpo7crbeginE:
	.zero		1
	.type		_ZN34_INTERNAL_14d74bfd_4_k_cu_bca1f9ce4cuda3std6ranges3__45__cpo4nextE,@object
	.size		_ZN34_INTERNAL_14d74bfd_4_k_cu_bca1f9ce4cuda3std6ranges3__45__cpo4nextE,(_ZN34_INTERNAL_14d74bfd_4_k_cu_bca1f9ce4cuda3std6ranges3__45__cpo4swapE - _ZN34_INTERNAL_14d74bfd_4_k_cu_bca1f9ce4cuda3std6ranges3__45__cpo4nextE)
_ZN34_INTERNAL_14d74bfd_4_k_cu_bca1f9ce4cuda3std6ranges3__45__cpo4nextE:
	.zero		1
	.type		_ZN34_INTERNAL_14d74bfd_4_k_cu_bca1f9ce4cuda3std6ranges3__45__cpo4swapE,@object
	.size		_ZN34_INTERNAL_14d74bfd_4_k_cu_bca1f9ce4cuda3std6ranges3__45__cpo4swapE,(_ZN34_INTERNAL_14d74bfd_4_k_cu_bca1f9ce6thrust24THRUST_300001_SM_1000_NS8cuda_cub10par_nosyncE - _ZN34_INTERNAL_14d74bfd_4_k_cu_bca1f9ce4cuda3std6ranges3__45__cpo4swapE)
_ZN34_INTERNAL_14d74bfd_4_k_cu_bca1f9ce4cuda3std6ranges3__45__cpo4swapE:
	.zero		1
	.type		_ZN34_INTERNAL_14d74bfd_4_k_cu_bca1f9ce6thrust24THRUST_300001_SM_1000_NS8cuda_cub10par_nosyncE,@object
	.size		_ZN34_INTERNAL_14d74bfd_4_k_cu_bca1f9ce6thrust24THRUST_300001_SM_1000_NS8cuda_cub10par_nosyncE,(_ZN34_INTERNAL_14d74bfd_4_k_cu_bca1f9ce6thrust24THRUST_300001_SM_1000_NS3seqE - _ZN34_INTERNAL_14d74bfd_4_k_cu_bca1f9ce6thrust24THRUST_300001_SM_1000_NS8cuda_cub10par_nosyncE)
_ZN34_INTERNAL_14d74bfd_4_k_cu_bca1f9ce6thrust24THRUST_300001_SM_1000_NS8cuda_cub10par_nosyncE:
	.zero		1
	.type		_ZN34_INTERNAL_14d74bfd_4_k_cu_bca1f9ce6thrust24THRUST_300001_SM_1000_NS3seqE,@object
	.size		_ZN34_INTERNAL_14d74bfd_4_k_cu_bca1f9ce6thrust24THRUST_300001_SM_1000_NS3seqE,(_ZN34_INTERNAL_14d74bfd_4_k_cu_bca1f9ce4cuda3std3__420unreachable_sentinelE - _ZN34_INTERNAL_14d74bfd_4_k_cu_bca1f9ce6thrust24THRUST_300001_SM_1000_NS3seqE)
_ZN34_INTERNAL_14d74bfd_4_k_cu_bca1f9ce6thrust24THRUST_300001_SM_1000_NS3seqE:
	.zero		1
	.type		_ZN34_INTERNAL_14d74bfd_4_k_cu_bca1f9ce4cuda3std3__420unreachable_sentinelE,@object
	.size		_ZN34_INTERNAL_14d74bfd_4_k_cu_bca1f9ce4cuda3std3__420unreachable_sentinelE,(_ZN34_INTERNAL_14d74bfd_4_k_cu_bca1f9ce4cuda3std6ranges3__45__cpo5ssizeE - _ZN34_INTERNAL_14d74bfd_4_k_cu_bca1f9ce4cuda3std3__420unreachable_sentinelE)
_ZN34_INTERNAL_14d74bfd_4_k_cu_bca1f9ce4cuda3std3__420unreachable_sentinelE:
	.zero		1
	.type		_ZN34_INTERNAL_14d74bfd_4_k_cu_bca1f9ce4cuda3std6ranges3__45__cpo5ssizeE,@object
	.size		_ZN34_INTERNAL_14d74bfd_4_k_cu_bca1f9ce4cuda3std6ranges3__45__cpo5ssizeE,(_ZN34_INTERNAL_14d74bfd_4_k_cu_bca1f9ce6thrust24THRUST_300001_SM_1000_NS12placeholders2_3E - _ZN34_INTERNAL_14d74bfd_4_k_cu_bca1f9ce4cuda3std6ranges3__45__cpo5ssizeE)
_ZN34_INTERNAL_14d74bfd_4_k_cu_bca1f9ce4cuda3std6ranges3__45__cpo5ssizeE:
	.zero		1
	.type		_ZN34_INTERNAL_14d74bfd_4_k_cu_bca1f9ce6thrust24THRUST_300001_SM_1000_NS12placeholders2_3E,@object
	.size		_ZN34_INTERNAL_14d74bfd_4_k_cu_bca1f9ce6thrust24THRUST_300001_SM_1000_NS12placeholders2_3E,(_ZN34_INTERNAL_14d74bfd_4_k_cu_bca1f9ce4cuda3std3__45__cpo4cendE - _ZN34_INTERNAL_14d74bfd_4_k_cu_bca1f9ce6thrust24THRUST_300001_SM_1000_NS12placeholders2_3E)
_ZN34_INTERNAL_14d74bfd_4_k_cu_bca1f9ce6thrust24THRUST_300001_SM_1000_NS12placeholders2_3E:
	.zero		1
	.type		_ZN34_INTERNAL_14d74bfd_4_k_cu_bca1f9ce4cuda3std3__45__cpo4cendE,@object
	.size		_ZN34_INTERNAL_14d74bfd_4_k_cu_bca1f9ce4cuda3std3__45__cpo4cendE,(_ZN34_INTERNAL_14d74bfd_4_k_cu_bca1f9ce4cuda3std6ranges3__45__cpo4cendE - _ZN34_INTERNAL_14d74bfd_4_k_cu_bca1f9ce4cuda3std3__45__cpo4cendE)
_ZN34_INTERNAL_14d74bfd_4_k_cu_bca1f9ce4cuda3std3__45__cpo4cendE:
	.zero		1
	.type		_ZN34_INTERNAL_14d74bfd_4_k_cu_bca1f9ce4cuda3std6ranges3__45__cpo4cendE,@object
	.size		_ZN34_INTERNAL_14d74bfd_4_k_cu_bca1f9ce4cuda3std6ranges3__45__cpo4cendE,(_ZN34_INTERNAL_14d74bfd_4_k_cu_bca1f9ce6thrust24THRUST_300001_SM_1000_NS12placeholders2_7E - _ZN34_INTERNAL_14d74bfd_4_k_cu_bca1f9ce4cuda3std6ranges3__45__cpo4cendE)
_ZN34_INTERNAL_14d74bfd_4_k_cu_bca1f9ce4cuda3std6ranges3__45__cpo4cendE:
	.zero		1
	.type		_ZN34_INTERNAL_14d74bfd_4_k_cu_bca1f9ce6thrust24THRUST_300001_SM_1000_NS12placeholders2_7E,@object
	.size		_ZN34_INTERNAL_14d74bfd_4_k_cu_bca1f9ce6thrust24THRUST_300001_SM_1000_NS12placeholders2_7E,(_ZN34_INTERNAL_14d74bfd_4_k_cu_bca1f9ce4cuda3std3__45__cpo5crendE - _ZN34_INTERNAL_14d74bfd_4_k_cu_bca1f9ce6thrust24THRUST_300001_SM_1000_NS12placeholders2_7E)
_ZN34_INTERNAL_14d74bfd_4_k_cu_bca1f9ce6thrust24THRUST_300001_SM_1000_NS12placeholders2_7E:
	.zero		1
	.type		_ZN34_INTERNAL_14d74bfd_4_k_cu_bca1f9ce4cuda3std3__45__cpo5crendE,@object
	.size		_ZN34_INTERNAL_14d74bfd_4_k_cu_bca1f9ce4cuda3std3__45__cpo5crendE,(_ZN34_INTERNAL_14d74bfd_4_k_cu_bca1f9ce4cuda3std6ranges3__45__cpo4prevE - _ZN34_INTERNAL_14d74bfd_4_k_cu_bca1f9ce4cuda3std3__45__cpo5crendE)
_ZN34_INTERNAL_14d74bfd_4_k_cu_bca1f9ce4cuda3std3__45__cpo5crendE:
	.zero		1
	.type		_ZN34_INTERNAL_14d74bfd_4_k_cu_bca1f9ce4cuda3std6ranges3__45__cpo4prevE,@object
	.size		_ZN34_INTERNAL_14d74bfd_4_k_cu_bca1f9ce4cuda3std6ranges3__45__cpo4prevE,(_ZN34_INTERNAL_14d74bfd_4_k_cu_bca1f9ce4cuda3std6ranges3__45__cpo9iter_moveE - _ZN34_INTERNAL_14d74bfd_4_k_cu_bca1f9ce4cuda3std6ranges3__45__cpo4prevE)
_ZN34_INTERNAL_14d74bfd_4_k_cu_bca1f9ce4cuda3std6ranges3__45__cpo4prevE:
	.zero		1
	.type		_ZN34_INTERNAL_14d74bfd_4_k_cu_bca1f9ce4cuda3std6ranges3__45__cpo9iter_moveE,@object
	.size		_ZN34_INTERNAL_14d74bfd_4_k_cu_bca1f9ce4cuda3std6ranges3__45__cpo9iter_moveE,(_ZN34_INTERNAL_14d74bfd_4_k_cu_bca1f9ce6thrust24THRUST_300001_SM_1000_NS6system6detail10sequential3seqE - _ZN34_INTERNAL_14d74bfd_4_k_cu_bca1f9ce4cuda3std6ranges3__45__cpo9iter_moveE)
_ZN34_INTERNAL_14d74bfd_4_k_cu_bca1f9ce4cuda3std6ranges3__45__cpo9iter_moveE:
	.zero		1
	.type		_ZN34_INTERNAL_14d74bfd_4_k_cu_bca1f9ce6thrust24THRUST_300001_SM_1000_NS6system6detail10sequential3seqE,@object
	.size		_ZN34_INTERNAL_14d74bfd_4_k_cu_bca1f9ce6thrust24THRUST_300001_SM_1000_NS6system6detail10sequential3seqE,(_ZN34_INTERNAL_14d74bfd_4_k_cu_bca1f9ce6thrust24THRUST_300001_SM_1000_NS12placeholders2_9E - _ZN34_INTERNAL_14d74bfd_4_k_cu_bca1f9ce6thrust24THRUST_300001_SM_1000_NS6system6detail10sequential3seqE)
_ZN34_INTERNAL_14d74bfd_4_k_cu_bca1f9ce6thrust24THRUST_300001_SM_1000_NS6system6detail10sequential3seqE:
	.zero		1
	.type		_ZN34_INTERNAL_14d74bfd_4_k_cu_bca1f9ce6thrust24THRUST_300001_SM_1000_NS12placeholders2_9E,@object
	.size		_ZN34_INTERNAL_14d74bfd_4_k_cu_bca1f9ce6thrust24THRUST_300001_SM_1000_NS12placeholders2_9E,(_ZN34_INTERNAL_14d74bfd_4_k_cu_bca1f9ce4cuda3std3__419piecewise_constructE - _ZN34_INTERNAL_14d74bfd_4_k_cu_bca1f9ce6thrust24THRUST_300001_SM_1000_NS12placeholders2_9E)
_ZN34_INTERNAL_14d74bfd_4_k_cu_bca1f9ce6thrust24THRUST_300001_SM_1000_NS12placeholders2_9E:
	.zero		1
	.type		_ZN34_INTERNAL_14d74bfd_4_k_cu_bca1f9ce4cuda3std3__419piecewise_constructE,@object
	.size		_ZN34_INTERNAL_14d74bfd_4_k_cu_bca1f9ce4cuda3std3__419piecewise_constructE,(_ZN34_INTERNAL_14d74bfd_4_k_cu_bca1f9ce4cuda3std6ranges3__45__cpo5cdataE - _ZN34_INTERNAL_14d74bfd_4_k_cu_bca1f9ce4cuda3std3__419piecewise_constructE)
_ZN34_INTERNAL_14d74bfd_4_k_cu_bca1f9ce4cuda3std3__419piecewise_constructE:
	.zero		1
	.type		_ZN34_INTERNAL_14d74bfd_4_k_cu_bca1f9ce4cuda3std6ranges3__45__cpo5cdataE,@object
	.size		_ZN34_INTERNAL_14d74bfd_4_k_cu_bca1f9ce4cuda3std6ranges3__45__cpo5cdataE,(_ZN34_INTERNAL_14d74bfd_4_k_cu_bca1f9ce6thrust24THRUST_300001_SM_1000_NS12placeholders2_1E - _ZN34_INTERNAL_14d74bfd_4_k_cu_bca1f9ce4cuda3std6ranges3__45__cpo5cdataE)
_ZN34_INTERNAL_14d74bfd_4_k_cu_bca1f9ce4cuda3std6ranges3__45__cpo5cdataE:
	.zero		1
	.type		_ZN34_INTERNAL_14d74bfd_4_k_cu_bca1f9ce6thrust24THRUST_300001_SM_1000_NS12placeholders2_1E,@object
	.size		_ZN34_INTERNAL_14d74bfd_4_k_cu_bca1f9ce6thrust24THRUST_300001_SM_1000_NS12placeholders2_1E,(_ZN34_INTERNAL_14d74bfd_4_k_cu_bca1f9ce4cuda3std3__45__cpo3endE - _ZN34_INTERNAL_14d74bfd_4_k_cu_bca1f9ce6thrust24THRUST_300001_SM_1000_NS12placeholders2_1E)
_ZN34_INTERNAL_14d74bfd_4_k_cu_bca1f9ce6thrust24THRUST_300001_SM_1000_NS12placeholders2_1E:
	.zero		1
	.type		_ZN34_INTERNAL_14d74bfd_4_k_cu_bca1f9ce4cuda3std3__45__cpo3endE,@object
	.size		_ZN34_INTERNAL_14d74bfd_4_k_cu_bca1f9ce4cuda3std3__45__cpo3endE,(_ZN34_INTERNAL_14d74bfd_4_k_cu_bca1f9ce4cuda3std6ranges3__45__cpo3endE - _ZN34_INTERNAL_14d74bfd_4_k_cu_bca1f9ce4cuda3std3__45__cpo3endE)
_ZN34_INTERNAL_14d74bfd_4_k_cu_bca1f9ce4cuda3std3__45__cpo3endE:
	.zero		1
	.type		_ZN34_INTERNAL_14d74bfd_4_k_cu_bca1f9ce4cuda3std6ranges3__45__cpo3endE,@object
	.size		_ZN34_INTERNAL_14d74bfd_4_k_cu_bca1f9ce4cuda3std6ranges3__45__cpo3endE,(_ZN34_INTERNAL_14d74bfd_4_k_cu_bca1f9ce6thrust24THRUST_300001_SM_1000_NS12placeholders2_5E - _ZN34_INTERNAL_14d74bfd_4_k_cu_bca1f9ce4cuda3std6ranges3__45__cpo3endE)
_ZN34_INTERNAL_14d74bfd_4_k_cu_bca1f9ce4cuda3std6ranges3__45__cpo3endE:
	.zero		1
	.type		_ZN34_INTERNAL_14d74bfd_4_k_cu_bca1f9ce6thrust24THRUST_300001_SM_1000_NS12placeholders2_5E,@object
	.size		_ZN34_INTERNAL_14d74bfd_4_k_cu_bca1f9ce6thrust24THRUST_300001_SM_1000_NS12placeholders2_5E,(_ZN34_INTERNAL_14d74bfd_4_k_cu_bca1f9ce4cuda3std3__45__cpo4rendE - _ZN34_INTERNAL_14d74bfd_4_k_cu_bca1f9ce6thrust24THRUST_300001_SM_1000_NS12placeholders2_5E)
_ZN34_INTERNAL_14d74bfd_4_k_cu_bca1f9ce6thrust24THRUST_300001_SM_1000_NS12placeholders2_5E:
	.zero		1
	.type		_ZN34_INTERNAL_14d74bfd_4_k_cu_bca1f9ce4cuda3std3__45__cpo4rendE,@object
	.size		_ZN34_INTERNAL_14d74bfd_4_k_cu_bca1f9ce4cuda3std3__45__cpo4rendE,(_ZN34_INTERNAL_14d74bfd_4_k_cu_bca1f9ce4cuda3std6ranges3__45__cpo9iter_swapE - _ZN34_INTERNAL_14d74bfd_4_k_cu_bca1f9ce4cuda3std3__45__cpo4rendE)
_ZN34_INTERNAL_14d74bfd_4_k_cu_bca1f9ce4cuda3std3__45__cpo4rendE:
	.zero		1
	.type		_ZN34_INTERNAL_14d74bfd_4_k_cu_bca1f9ce4cuda3std6ranges3__45__cpo9iter_swapE,@object
	.size		_ZN34_INTERNAL_14d74bfd_4_k_cu_bca1f9ce4cuda3std6ranges3__45__cpo9iter_swapE,(_ZN34_INTERNAL_14d74bfd_4_k_cu_bca1f9ce4cuda3std3__48unexpectE - _ZN34_INTERNAL_14d74bfd_4_k_cu_bca1f9ce4cuda3std6ranges3__45__cpo9iter_swapE)
_ZN34_INTERNAL_14d74bfd_4_k_cu_bca1f9ce4cuda3std6ranges3__45__cpo9iter_swapE:
	.zero		1
	.type		_ZN34_INTERNAL_14d74bfd_4_k_cu_bca1f9ce4cuda3std3__48unexpectE,@object
	.size		_ZN34_INTERNAL_14d74bfd_4_k_cu_bca1f9ce4cuda3std3__48unexpectE,(_ZN34_INTERNAL_14d74bfd_4_k_cu_bca1f9ce6thrust24THRUST_300001_SM_1000_NS8cuda_cub3parE - _ZN34_INTERNAL_14d74bfd_4_k_cu_bca1f9ce4cuda3std3__48unexpectE)
_ZN34_INTERNAL_14d74bfd_4_k_cu_bca1f9ce4cuda3std3__48unexpectE:
	.zero		1
	.type		_ZN34_INTERNAL_14d74bfd_4_k_cu_bca1f9ce6thrust24THRUST_300001_SM_1000_NS8cuda_cub3parE,@object
	.size		_ZN34_INTERNAL_14d74bfd_4_k_cu_bca1f9ce6thrust24THRUST_300001_SM_1000_NS8cuda_cub3parE,(.L_29 - _ZN34_INTERNAL_14d74bfd_4_k_cu_bca1f9ce6thrust24THRUST_300001_SM_1000_NS8cuda_cub3parE)
_ZN34_INTERNAL_14d74bfd_4_k_cu_bca1f9ce6thrust24THRUST_300001_SM_1000_NS8cuda_cub3parE:
	.zero		1
.L_29:


//--------------------- .nv.shared._ZN3cub18CUB_300001_SM_10006detail11scan_by_key21DeviceScanByKeyKernelINS2_10policy_hubIPiiiN4cuda3std3__44plusIvEEE10Policy1000ES5_S5_S5_NS0_24ReduceByKeyScanTileStateIiiLb1EEENS8_8equal_toIvEESA_NS0_8NullTypeEjiiEEvT0_PT9_T1_T2_T3_iT4_T5_T6_T7_ --------------------------
	.section	.nv.shared._ZN3cub18CUB_300001_SM_10006detail11scan_by_key21DeviceScanByKeyKernelINS2_10policy_hubIPiiiN4cuda3std3__44plusIvEEE10Policy1000ES5_S5_S5_NS0_24ReduceByKeyScanTileStateIiiLb1EEENS8_8equal_toIvEESA_NS0_8NullTypeEjiiEEvT0_PT9_T1_T2_T3_iT4_T5_T6_T7_,"aw",@nobits
	.sectionflags	@""
	.align	16
.nv.shared._ZN3cub18CUB_300001_SM_10006detail11scan_by_key21DeviceScanByKeyKernelINS2_10policy_hubIPiiiN4cuda3std3__44plusIvEEE10Policy1000ES5_S5_S5_NS0_24ReduceByKeyScanTileStateIiiLb1EEENS8_8equal_toIvEESA_NS0_8NullTypeEjiiEEvT0_PT9_T1_T2_T3_iT4_T5_T6_T7_:
	.zero		18960


//--------------------- .nv.constant0._ZN3cub18CUB_300001_SM_10006detail11scan_by_key21DeviceScanByKeyKernelINS2_10policy_hubIPiiiN4cuda3std3__44plusIvEEE10Policy1000ES5_S5_S5_NS0_24ReduceByKeyScanTileStateIiiLb1EEENS8_8equal_toIvEESA_NS0_8NullTypeEmiiEEvT0_PT9_T1_T2_T3_iT4_T5_T6_T7_ --------------------------
	.section	.nv.constant0._ZN3cub18CUB_300001_SM_10006detail11scan_by_key21DeviceScanByKeyKernelINS2_10policy_hubIPiiiN4cuda3std3__44plusIvEEE10Policy1000ES5_S5_S5_NS0_24ReduceByKeyScanTileStateIiiLb1EEENS8_8equal_toIvEESA_NS0_8NullTypeEmiiEEvT0_PT9_T1_T2_T3_iT4_T5_T6_T7_,"a",@progbits
	.sectionflags	@""
	.align	4
.nv.constant0._ZN3cub18CUB_300001_SM_10006detail11scan_by_key21DeviceScanByKeyKernelINS2_10policy_hubIPiiiN4cuda3std3__44plusIvEEE10Policy1000ES5_S5_S5_NS0_24ReduceByKeyScanTileStateIiiLb1EEENS8_8equal_toIvEESA_NS0_8NullTypeEmiiEEvT0_PT9_T1_T2_T3_iT4_T5_T6_T7_:
	.zero		952


//--------------------- .nv.constant0._ZN3cub18CUB_300001_SM_10006detail11scan_by_key25DeviceScanByKeyInitKernelINS0_24ReduceByKeyScanTileStateIiiLb1EEEPimEEvT_T0_PN4cuda3std3__415iterator_traitsIS8_vE10value_typeET1_i --------------------------
	.section	.nv.constant0._ZN3cub18CUB_300001_SM_10006detail11scan_by_key25DeviceScanByKeyInitKernelINS0_24ReduceByKeyScanTileStateIiiLb1EEEPimEEvT_T0_PN4cuda3std3__415iterator_traitsIS8_vE10value_typeET1_i,"a",@progbits
	.sectionflags	@""
	.align	4
.nv.constant0._ZN3cub18CUB_300001_SM_10006detail11scan_by_key25DeviceScanByKeyInitKernelINS0_24ReduceByKeyScanTileStateIiiLb1EEEPimEEvT_T0_PN4cuda3std3__415iterator_traitsIS8_vE10value_typeET1_i:
	.zero		932


//--------------------- .nv.constant0._ZN3cub18CUB_300001_SM_10006detail11scan_by_key21DeviceScanByKeyKernelINS2_10policy_hubIPiiiN4cuda3std3__44plusIvEEE10Policy1000ES5_S5_S5_NS0_24ReduceByKeyScanTileStateIiiLb1EEENS8_8equal_toIvEESA_NS0_8NullTypeEjiiEEvT0_PT9_T1_T2_T3_iT4_T5_T6_T7_ --------------------------
	.section	.nv.constant0._ZN3cub18CUB_300001_SM_10006detail11scan_by_key21DeviceScanByKeyKernelINS2_10policy_hubIPiiiN4cuda3std3__44plusIvEEE10Policy1000ES5_S5_S5_NS0_24ReduceByKeyScanTileStateIiiLb1EEENS8_8equal_toIvEESA_NS0_8NullTypeEjiiEEvT0_PT9_T1_T2_T3_iT4_T5_T6_T7_,"a",@progbits
	.sectionflags	@""
	.align	4
.nv.constant0._ZN3cub18CUB_300001_SM_10006detail11scan_by_key21DeviceScanByKeyKernelINS2_10policy_hubIPiiiN4cuda3std3__44plusIvEEE10Policy1000ES5_S5_S5_NS0_24ReduceByKeyScanTileStateIiiLb1EEENS8_8equal_toIvEESA_NS0_8NullTypeEjiiEEvT0_PT9_T1_T2_T3_iT4_T5_T6_T7_:
	.zero		948


//--------------------- .nv.constant0._ZN3cub18CUB_300001_SM_10006detail11scan_by_key25DeviceScanByKeyInitKernelINS0_24ReduceByKeyScanTileStateIiiLb1EEEPijEEvT_T0_PN4cuda3std3__415iterator_traitsIS8_vE10value_typeET1_i --------------------------
	.section	.nv.constant0._ZN3cub18CUB_300001_SM_10006detail11scan_by_key25DeviceScanByKeyInitKernelINS0_24ReduceByKeyScanTileStateIiiLb1EEEPijEEvT_T0_PN4cuda3std3__415iterator_traitsIS8_vE10value_typeET1_i,"a",@progbits
	.sectionflags	@""
	.align	4
.nv.constant0._ZN3cub18CUB_300001_SM_10006detail11scan_by_key25DeviceScanByKeyInitKernelINS0_24ReduceByKeyScanTileStateIiiLb1EEEPijEEvT_T0_PN4cuda3std3__415iterator_traitsIS8_vE10value_typeET1_i:
	.zero		928


//--------------------- .nv.constant0._ZN3cub18CUB_300001_SM_10006detail8for_each13static_kernelINS2_12policy_hub_t12policy_500_tElN6thrust24THRUST_300001_SM_1000_NS8cuda_cub10__tabulate7functorIPi2MMIiElEEEEvT0_T1_ --------------------------
	.section	.nv.constant0._ZN3cub18CUB_300001_SM_10006detail8for_each13static_kernelINS2_12policy_hub_t12policy_500_tElN6thrust24THRUST_300001_SM_1000_NS8cuda_cub10__tabulate7functorIPi2MMIiElEEEEvT0_T1_,"a",@progbits
	.sectionflags	@""
	.align	4
.nv.constant0._ZN3cub18CUB_300001_SM_10006detail8for_each13static_kernelINS2_12policy_hub_t12policy_500_tElN6thrust24THRUST_300001_SM_1000_NS8cuda_cub10__tabulate7functorIPi2MMIiElEEEEvT0_T1_:
	.zero		920


//--------------------- .nv.constant0._ZN3cub18CUB_300001_SM_10006detail11EmptyKernelIvEEvv --------------------------
	.section	.nv.constant0._ZN3cub18CUB_300001_SM_10006detail11EmptyKernelIvEEvv,"a",@progbits
	.sectionflags	@""
	.align	4
.nv.constant0._ZN3cub18CUB_300001_SM_10006detail11EmptyKernelIvEEvv:
	.zero		896


//--------------------- SYMBOLS --------------------------

	.type		.nv.reservedSmem.offset0,@object
	.size		.nv.reservedSmem.offset0,0x4
	.type		.nv.reservedSmem.cap,@object
	.size		.nv.reservedSmem.cap,0x4
